	.target	sm_90a

	.elftype	@"ET_EXEC"


//--------------------- .note.nv.tkinfo           --------------------------
	.section	.note.nv.tkinfo,"",@"SHT_NOTE"
	.sectionflags	@"SHF_NOTE_NV_TKINFO"
	.tkinfo
        /*0018*/ 	.word	0x00000002
        /*0030*/ 	.string	""
        /*0030*/ 	.string	"ptxas"
        /*0030*/ 	.string	"Cuda compilation tools, release 13.0, V13.0.88"
        /*0030*/ 	.string	"Build cuda_13.0.r13.0/compiler.36424714_0"
        /*0030*/ 	.string	"-v  -suppress-debug-info  -lineinfo  -arch sm_90a "



//--------------------- .note.nv.cuinfo           --------------------------
	.section	.note.nv.cuinfo,"",@"SHT_NOTE"
	.sectionflags	@"SHF_NOTE_NV_CUINFO"
        /*0018*/ 	.short	0x0002
        /*001a*/ 	.short	0x005a
        /*001c*/ 	.short	0x0082
	.zero		2


//--------------------- .nv.info                  --------------------------
	.section	.nv.info,"",@"SHT_CUDA_INFO"
	.align	4


	//----- nvinfo : EIATTR_REGCOUNT
	.align		4
        /*0000*/ 	.byte	0x04, 0x2f
        /*0002*/ 	.short	(.L_1 - .L_0)
	.align		4
.L_0:
        /*0004*/ 	.word	index@(matmul_kernel)
        /*0008*/ 	.word	0x00000020


	//----- nvinfo : EIATTR_FRAME_SIZE
	.align		4
.L_1:
        /*000c*/ 	.byte	0x04, 0x11
        /*000e*/ 	.short	(.L_3 - .L_2)
	.align		4
.L_2:
        /*0010*/ 	.word	index@(matmul_kernel)
        /*0014*/ 	.word	0x00002a90


	//----- nvinfo : EIATTR_MIN_STACK_SIZE
	.align		4
.L_3:
        /*0018*/ 	.byte	0x04, 0x12
        /*001a*/ 	.short	(.L_5 - .L_4)
	.align		4
.L_4:
        /*001c*/ 	.word	index@(matmul_kernel)
        /*0020*/ 	.word	0x00002a90
.L_5:


//--------------------- .nv.compat                --------------------------
	.section	.nv.compat,"",@"SHT_CUDA_COMPAT_INFO"
	.align	4
        /*0000*/ 	.byte	0x02, 0x09, 0x01, 0x00, 0x02, 0x02, 0x02, 0x00, 0x02, 0x05, 0x05, 0x00, 0x03, 0x07, 0x01, 0x01
        /*0010*/ 	.byte	0x02, 0x03, 0x00, 0x00, 0x02, 0x06, 0x01, 0x00, 0x04, 0x0b, 0x08, 0x00, 0x00, 0x00, 0x00, 0x00
        /*0020*/ 	.byte	0x00, 0x00, 0x00, 0x00


//--------------------- .nv.info.matmul_kernel    --------------------------
	.section	.nv.info.matmul_kernel,"",@"SHT_CUDA_INFO"
	.sectionflags	@""
	.align	4


	//----- nvinfo : EIATTR_CUDA_API_VERSION
	.align		4
        /*0000*/ 	.byte	0x04, 0x37
        /*0002*/ 	.short	(.L_7 - .L_6)
.L_6:
        /*0004*/ 	.word	0x00000082


	//----- nvinfo : EIATTR_KPARAM_INFO
	.align		4
.L_7:
        /*0008*/ 	.byte	0x04, 0x17
        /*000a*/ 	.short	(.L_9 - .L_8)
.L_8:
        /*000c*/ 	.word	0x00000000
        /*0010*/ 	.short	0x000d
        /*0012*/ 	.short	0x0048
        /*0014*/ 	.byte	0x00, 0xf4, 0x21, 0x00


	//----- nvinfo : EIATTR_KPARAM_INFO
	.align		4
.L_9:
        /*0018*/ 	.byte	0x04, 0x17
        /*001a*/ 	.short	(.L_11 - .L_10)
.L_10:
        /*001c*/ 	.word	0x00000000
        /*0020*/ 	.short	0x000c
        /*0022*/ 	.short	0x0040
        /*0024*/ 	.byte	0x00, 0xf4, 0x21, 0x00


	//----- nvinfo : EIATTR_KPARAM_INFO
	.align		4
.L_11:
        /*0028*/ 	.byte	0x04, 0x17
        /*002a*/ 	.short	(.L_13 - .L_12)
.L_12:
        /*002c*/ 	.word	0x00000000
        /*0030*/ 	.short	0x000b
        /*0032*/ 	.short	0x0038
        /*0034*/ 	.byte	0x00, 0xf0, 0x11, 0x00


	//----- nvinfo : EIATTR_KPARAM_INFO
	.align		4
.L_13:
        /*0038*/ 	.byte	0x04, 0x17
        /*003a*/ 	.short	(.L_15 - .L_14)
.L_14:
        /*003c*/ 	.word	0x00000000
        /*0040*/ 	.short	0x000a
        /*0042*/ 	.short	0x0034
        /*0044*/ 	.byte	0x00, 0xf0, 0x11, 0x00


	//----- nvinfo : EIATTR_KPARAM_INFO
	.align		4
.L_15:
        /*0048*/ 	.byte	0x04, 0x17
        /*004a*/ 	.short	(.L_17 - .L_16)
.L_16:
        /*004c*/ 	.word	0x00000000
        /*0050*/ 	.short	0x0009
        /*0052*/ 	.short	0x0030
        /*0054*/ 	.byte	0x00, 0xf0, 0x11, 0x00


	//----- nvinfo : EIATTR_KPARAM_INFO
	.align		4
.L_17:
        /*0058*/ 	.byte	0x04, 0x17
        /*005a*/ 	.short	(.L_19 - .L_18)
.L_18:
        /*005c*/ 	.word	0x00000000
        /*0060*/ 	.short	0x0008
        /*0062*/ 	.short	0x002c
        /*0064*/ 	.byte	0x00, 0xf0, 0x11, 0x00


	//----- nvinfo : EIATTR_KPARAM_INFO
	.align		4
.L_19:
        /*0068*/ 	.byte	0x04, 0x17
        /*006a*/ 	.short	(.L_21 - .L_20)
.L_20:
        /*006c*/ 	.word	0x00000000
        /*0070*/ 	.short	0x0007
        /*0072*/ 	.short	0x0028
        /*0074*/ 	.byte	0x00, 0xf0, 0x11, 0x00


	//----- nvinfo : EIATTR_KPARAM_INFO
	.align		4
.L_21:
        /*0078*/ 	.byte	0x04, 0x17
        /*007a*/ 	.short	(.L_23 - .L_22)
.L_22:
        /*007c*/ 	.word	0x00000000
        /*0080*/ 	.short	0x0006
        /*0082*/ 	.short	0x0024
        /*0084*/ 	.byte	0x00, 0xf0, 0x11, 0x00


	//----- nvinfo : EIATTR_KPARAM_INFO
	.align		4
.L_23:
        /*0088*/ 	.byte	0x04, 0x17
        /*008a*/ 	.short	(.L_25 - .L_24)
.L_24:
        /*008c*/ 	.word	0x00000000
        /*0090*/ 	.short	0x0005
        /*0092*/ 	.short	0x0020
        /*0094*/ 	.byte	0x00, 0xf0, 0x11, 0x00


	//----- nvinfo : EIATTR_KPARAM_INFO
	.align		4
.L_25:
        /*0098*/ 	.byte	0x04, 0x17
        /*009a*/ 	.short	(.L_27 - .L_26)
.L_26:
        /*009c*/ 	.word	0x00000000
        /*00a0*/ 	.short	0x0004
        /*00a2*/ 	.short	0x001c
        /*00a4*/ 	.byte	0x00, 0xf0, 0x11, 0x00


	//----- nvinfo : EIATTR_KPARAM_INFO
	.align		4
.L_27:
        /*00a8*/ 	.byte	0x04, 0x17
        /*00aa*/ 	.short	(.L_29 - .L_28)
.L_28:
        /*00ac*/ 	.word	0x00000000
        /*00b0*/ 	.short	0x0003
        /*00b2*/ 	.short	0x0018
        /*00b4*/ 	.byte	0x00, 0xf0, 0x11, 0x00


	//----- nvinfo : EIATTR_KPARAM_INFO
	.align		4
.L_29:
        /*00b8*/ 	.byte	0x04, 0x17
        /*00ba*/ 	.short	(.L_31 - .L_30)
.L_30:
        /*00bc*/ 	.word	0x00000000
        /*00c0*/ 	.short	0x0002
        /*00c2*/ 	.short	0x0010
        /*00c4*/ 	.byte	0x00, 0xf4, 0x21, 0x00


	//----- nvinfo : EIATTR_KPARAM_INFO
	.align		4
.L_31:
        /*00c8*/ 	.byte	0x04, 0x17
        /*00ca*/ 	.short	(.L_33 - .L_32)
.L_32:
        /*00cc*/ 	.word	0x00000000
        /*00d0*/ 	.short	0x0001
        /*00d2*/ 	.short	0x0008
        /*00d4*/ 	.byte	0x00, 0xf4, 0x21, 0x00


	//----- nvinfo : EIATTR_KPARAM_INFO
	.align		4
.L_33:
        /*00d8*/ 	.byte	0x04, 0x17
        /*00da*/ 	.short	(.L_35 - .L_34)
.L_34:
        /*00dc*/ 	.word	0x00000000
        /*00e0*/ 	.short	0x0000
        /*00e2*/ 	.short	0x0000
        /*00e4*/ 	.byte	0x00, 0xf4, 0x21, 0x00


	//----- nvinfo : EIATTR_SPARSE_MMA_MASK
	.align		4
.L_35:
        /*00e8*/ 	.byte	0x03, 0x50
        /*00ea*/ 	.short	0x0000


	//----- nvinfo : EIATTR_MAXREG_COUNT
	.align		4
        /*00ec*/ 	.byte	0x03, 0x1b
        /*00ee*/ 	.short	0x00ff


	//----- nvinfo : EIATTR_NUM_BARRIERS
	.align		4
        /*00f0*/ 	.byte	0x02, 0x4c
        /*00f2*/ 	.byte	0x01
	.zero		1


	//----- nvinfo : EIATTR_ANNOTATIONS
	.align		4
        /*00f4*/ 	.byte	0x04, 0x55
        /*00f6*/ 	.short	(.L_37 - .L_36)


	//   ....[0]....
.L_36:
        /*00f8*/ 	.word	0x00000001
        /*00fc*/ 	.byte	0x60, 0x00, 0x00, 0x00, 0x01, 0x00, 0x00, 0x00, 0x80, 0x00, 0x00, 0x00, 0x01, 0x00, 0x00, 0x00
        /* <DEDUP_REMOVED lines=2517> */
        /*9e5c*/ 	.byte	0x80, 0xc3, 0x02, 0x00


	//----- nvinfo : EIATTR_MERCURY_ISA_VERSION
	.align		4
.L_37:
        /*9e60*/ 	.byte	0x03, 0x5f
        /*9e62*/ 	.short	0x0101


	//----- nvinfo : EIATTR_EXIT_INSTR_OFFSETS
	.align		4
        /*9e64*/ 	.byte	0x04, 0x1c
        /*9e66*/ 	.short	(.L_39 - .L_38)


	//   ....[0]....
.L_38:
        /*9e68*/ 	.word	0x0006d950


	//   ....[1]....
        /*9e6c*/ 	.word	0x0006d980


	//----- nvinfo : EIATTR_REQNTID
	.align		4
.L_39:
        /*9e70*/ 	.byte	0x04, 0x10
        /*9e72*/ 	.short	(.L_41 - .L_40)
.L_40:
        /*9e74*/ 	.word	0x00000040
        /*9e78*/ 	.word	0x00000001
        /*9e7c*/ 	.word	0x00000001


	//----- nvinfo : EIATTR_CBANK_PARAM_SIZE
	.align		4
.L_41:
        /*9e80*/ 	.byte	0x03, 0x19
        /*9e82*/ 	.short	0x0050


	//----- nvinfo : EIATTR_PARAM_CBANK
	.align		4
        /*9e84*/ 	.byte	0x04, 0x0a
        /*9e86*/ 	.short	(.L_43 - .L_42)
	.align		4
.L_42:
        /*9e88*/ 	.word	index@(.nv.constant0.matmul_kernel)
        /*9e8c*/ 	.short	0x0210
        /*9e8e*/ 	.short	0x0050


	//----- nvinfo : EIATTR_SW_WAR
	.align		4
.L_43:
        /*9e90*/ 	.byte	0x04, 0x36
        /*9e92*/ 	.short	(.L_45 - .L_44)
.L_44:
        /*9e94*/ 	.word	0x00000008
.L_45:


//--------------------- .nv.callgraph             --------------------------
	.section	.nv.callgraph,"",@"SHT_CUDA_CALLGRAPH"
	.align	4
	.sectionentsize	8
	.align		4
        /*0000*/ 	.word	0x00000000
	.align		4
        /*0004*/ 	.word	0xffffffff
	.align		4
        /*0008*/ 	.word	0x00000000
	.align		4
        /*000c*/ 	.word	0xfffffffe
	.align		4
        /*0010*/ 	.word	0x00000000
	.align		4
        /*0014*/ 	.word	0xfffffffd
	.align		4
        /*0018*/ 	.word	0x00000000
	.align		4
        /*001c*/ 	.word	0xfffffffc


//--------------------- .text.matmul_kernel       --------------------------
	.section	.text.matmul_kernel,"ax",@progbits
	.align	128
        .global         matmul_kernel
        .type           matmul_kernel,@function
        .size           matmul_kernel,(.L_x_3 - matmul_kernel)
        .other          matmul_kernel,@"STO_CUDA_ENTRY STV_DEFAULT"
matmul_kernel:
.text.matmul_kernel:
[----:B------:R-:W0:Y:S02]  /*0000*/  LDC R1, c[0x0][0x28] ;  /* 0x00000a00ff017b82 */ /* 0x000e240000000800 */
[----:B0-----:R-:W-:-:S06]  /*0010*/  VIADD R1, R1, 0xffffd570 ;  /* 0xffffd57001017836 */ /* 0x001fcc0000000000 */
[----:B------:R-:W0:Y:S01]  /*0020*/  LDC.64 R2, c[0x0][0x228] ;  /* 0x00008a00ff027b82 */ /* 0x000e220000000a00 */
[----:B------:R-:W1:Y:S01]  /*0030*/  S2R R16, SR_TID.X ;  /* 0x0000000000107919 */ /* 0x000e620000002100 */
[----:B------:R-:W-:Y:S01]  /*0040*/  UMOV UR4, 0x400 ;  /* 0x0000040000047882 */ /* 0x000fe20000000000 */
[----:B------:R-:W-:Y:S01]  /*0050*/  ULDC.64 UR32, c[0x0][0x208] ;  /* 0x0000820000207ab9 */ /* 0x000fe20000000a00 */
[----:B------:R2:W-:Y:S04]  /*0060*/  STL [R1+0x1a0], RZ ;  /* 0x0001a0ff01007387 */ /* 0x0005e80000100800 */
[----:B------:R-:W3:Y:S01]  /*0070*/  S2UR UR6, SR_CgaCtaId ;  /* 0x00000000000679c3 */ /* 0x000ee20000008800 */
[----:B------:R2:W-:Y:S04]  /*0080*/  STL [R1+0x1a4], RZ ;  /* 0x0001a4ff01007387 */ /* 0x0005e80000100800 */
[----:B------:R2:W-:Y:S04]  /*0090*/  STL [R1+0x1a8], RZ ;  /* 0x0001a8ff01007387 */ /* 0x0005e80000100800 */
[----:B------:R2:W-:Y:S04]  /*00a0*/  STL [R1+0x1ac], RZ ;  /* 0x0001acff01007387 */ /* 0x0005e80000100800 */
[----:B------:R2:W-:Y:S01]  /*00b0*/  STL [R1+0x210], RZ ;  /* 0x000210ff01007387 */ /* 0x0005e20000100800 */
[----:B0-----:R-:W-:-:S03]  /*00c0*/  VIADD R0, R3, 0x1ff ;  /* 0x000001ff03007836 */ /* 0x001fc60000000000 */
[----:B------:R2:W-:Y:S04]  /*00d0*/  STL [R1+0x214], RZ ;  /* 0x000214ff01007387 */ /* 0x0005e80000100800 */
[----:B------:R2:W-:Y:S01]  /*00e0*/  STL [R1+0x218], RZ ;  /* 0x000218ff01007387 */ /* 0x0005e20000100800 */
[----:B------:R-:W-:Y:S01]  /*00f0*/  SHF.R.S32.HI R5, RZ, 0x1f, R0 ;  /* 0x0000001fff057819 */ /* 0x000fe20000011400 */
[----:B---3--:R-:W-:Y:S02]  /*0100*/  ULEA UR4, UR6, UR4, 0x18 ;  /* 0x0000000406047291 */ /* 0x008fe4000f8ec03f */
[----:B------:R2:W-:Y:S01]  /*0110*/  STL [R1+0x21c], RZ ;  /* 0x00021cff01007387 */ /* 0x0005e20000100800 */
[----:B------:R-:W-:-:S03]  /*0120*/  LEA.HI R5, R5, R0, RZ, 0x9 ;  /* 0x0000000005057211 */ /* 0x000fc600078f48ff */
[----:B------:R2:W-:Y:S01]  /*0130*/  STL [R1+0x230], RZ ;  /* 0x000230ff01007387 */ /* 0x0005e20000100800 */
[----:B------:R-:W-:-:S03]  /*0140*/  SHF.R.S32.HI R0, RZ, 0x9, R5 ;  /* 0x00000009ff007819 */ /* 0x000fc60000011405 */
[----:B------:R2:W-:Y:S02]  /*0150*/  STL [R1+0x234], RZ ;  /* 0x000234ff01007387 */ /* 0x0005e40000100800 */
[----:B------:R-:W-:Y:S02]  /*0160*/  IMAD.SHL.U32 R0, R0, 0x8, RZ ;  /* 0x0000000800007824 */ /* 0x000fe400078e00ff */
[----:B------:R2:W-:Y:S03]  /*0170*/  STL [R1+0x238], RZ ;  /* 0x000238ff01007387 */ /* 0x0005e60000100800 */
[-C--:B------:R-:W-:Y:S01]  /*0180*/  IABS R9, R0.reuse ;  /* 0x0000000000097213 */ /* 0x080fe20000000000 */
[----:B------:R2:W-:Y:S01]  /*0190*/  STL [R1+0x23c], RZ ;  /* 0x00023cff01007387 */ /* 0x0005e20000100800 */
[----:B------:R-:W-:Y:S02]  /*01a0*/  IABS R12, R0 ;  /* 0x00000000000c7213 */ /* 0x000fe40000000000 */
[----:B------:R-:W0:Y:S01]  /*01b0*/  I2F.RP R4, R9 ;  /* 0x0000000900047306 */ /* 0x000e220000209400 */
[----:B------:R2:W-:Y:S04]  /*01c0*/  STL [R1+0x250], RZ ;  /* 0x000250ff01007387 */ /* 0x0005e80000100800 */
[----:B------:R2:W-:Y:S04]  /*01d0*/  STL [R1+0x254], RZ ;  /* 0x000254ff01007387 */ /* 0x0005e80000100800 */
[----:B------:R2:W-:Y:S04]  /*01e0*/  STL [R1+0x258], RZ ;  /* 0x000258ff01007387 */ /* 0x0005e80000100800 */
[----:B------:R2:W-:Y:S01]  /*01f0*/  STL [R1+0x25c], RZ ;  /* 0x00025cff01007387 */ /* 0x0005e20000100800 */
[----:B0-----:R-:W0:Y:S03]  /*0200*/  MUFU.RCP R4, R4 ;  /* 0x0000000400047308 */ /* 0x001e260000001000 */
[----:B------:R2:W-:Y:S04]  /*0210*/  STL [R1+0x270], RZ ;  /* 0x000270ff01007387 */ /* 0x0005e80000100800 */
[----:B------:R2:W-:Y:S04]  /*0220*/  STL [R1+0x274], RZ ;  /* 0x000274ff01007387 */ /* 0x0005e80000100800 */
[----:B------:R2:W-:Y:S04]  /*0230*/  STL [R1+0x278], RZ ;  /* 0x000278ff01007387 */ /* 0x0005e80000100800 */
[----:B------:R2:W-:Y:S01]  /*0240*/  STL [R1+0x27c], RZ ;  /* 0x00027cff01007387 */ /* 0x0005e20000100800 */
[----:B0-----:R-:W-:-:S03]  /*0250*/  VIADD R6, R4, 0xffffffe ;  /* 0x0ffffffe04067836 */ /* 0x001fc60000000000 */
[----:B------:R2:W-:Y:S01]  /*0260*/  STL [R1+0x290], RZ ;  /* 0x000290ff01007387 */ /* 0x0005e20000100800 */
[----:B------:R-:W-:Y:S01]  /*0270*/  IMAD.MOV R4, RZ, RZ, -R12 ;  /* 0x000000ffff047224 */ /* 0x000fe200078e0a0c */
[----:B------:R0:W3:Y:S02]  /*0280*/  F2I.FTZ.U32.TRUNC.NTZ R7, R6 ;  /* 0x0000000600077305 */ /* 0x0000e4000021f000 */
[----:B------:R2:W-:Y:S04]  /*0290*/  STL [R1+0x294], RZ ;  /* 0x000294ff01007387 */ /* 0x0005e80000100800 */
[----:B------:R2:W-:Y:S04]  /*02a0*/  STL [R1+0x298], RZ ;  /* 0x000298ff01007387 */ /* 0x0005e80000100800 */
[----:B------:R2:W-:Y:S01]  /*02b0*/  STL [R1+0x29c], RZ ;  /* 0x00029cff01007387 */ /* 0x0005e20000100800 */
[----:B0-----:R-:W-:-:S03]  /*02c0*/  IMAD.MOV.U32 R6, RZ, RZ, RZ ;  /* 0x000000ffff067224 */ /* 0x001fc600078e00ff */
[----:B------:R2:W-:Y:S01]  /*02d0*/  STL [R1+0x2b0], RZ ;  /* 0x0002b0ff01007387 */ /* 0x0005e20000100800 */
[----:B---3--:R-:W-:-:S03]  /*02e0*/  IMAD.MOV R8, RZ, RZ, -R7 ;  /* 0x000000ffff087224 */ /* 0x008fc600078e0a07 */
[----:B------:R2:W-:Y:S01]  /*02f0*/  STL [R1+0x2b4], RZ ;  /* 0x0002b4ff01007387 */ /* 0x0005e20000100800 */
[----:B------:R-:W-:-:S03]  /*0300*/  IMAD R11, R8, R9, RZ ;  /* 0x00000009080b7224 */ /* 0x000fc600078e02ff */
[----:B------:R2:W-:Y:S01]  /*0310*/  STL [R1+0x2b8], RZ ;  /* 0x0002b8ff01007387 */ /* 0x0005e20000100800 */
[----:B------:R-:W-:-:S03]  /*0320*/  IMAD.HI.U32 R7, R7, R11, R6 ;  /* 0x0000000b07077227 */ /* 0x000fc600078e0006 */
[----:B------:R2:W-:Y:S04]  /*0330*/  STL [R1+0x2bc], RZ ;  /* 0x0002bcff01007387 */ /* 0x0005e80000100800 */
        /* <DEDUP_REMOVED lines=204> */
[----:B------:R2:W-:Y:S01]  /*1000*/  STL [R1+0x7a0], RZ ;  /* 0x0007a0ff01007387 */ /* 0x0005e20000100800 */
[----:B------:R-:W0:Y:S03]  /*1010*/  S2R R5, SR_CTAID.X ;  /* 0x0000000000057919 */ /* 0x000e260000002500 */
        /* <DEDUP_REMOVED lines=8> */
[----:B0-----:R-:W-:-:S03]  /*10a0*/  IABS R10, R5 ;  /* 0x00000005000a7213 */ /* 0x001fc60000000000 */
[----:B------:R2:W-:Y:S02]  /*10b0*/  STL [R1+0x784], RZ ;  /* 0x000784ff01007387 */ /* 0x0005e40000100800 */
[----:B------:R-:W-:Y:S02]  /*10c0*/  IMAD.MOV.U32 R8, RZ, RZ, R10 ;  /* 0x000000ffff087224 */ /* 0x000fe400078e000a */
[----:B------:R2:W-:Y:S02]  /*10d0*/  STL [R1+0x788], RZ ;  /* 0x000788ff01007387 */ /* 0x0005e40000100800 */
[----:B------:R-:W-:Y:S02]  /*10e0*/  IMAD.HI.U32 R7, R7, R8, RZ ;  /* 0x0000000807077227 */ /* 0x000fe400078e00ff */
[----:B------:R2:W-:Y:S02]  /*10f0*/  STL [R1+0x78c], RZ ;  /* 0x00078cff01007387 */ /* 0x0005e40000100800 */
[----:B------:R-:W-:-:S02]  /*1100*/  IMAD R4, R7, R4, R8 ;  /* 0x0000000407047224 */ /* 0x000fc400078e0208 */
[----:B------:R2:W-:Y:S03]  /*1110*/  STL [R1+0x990], RZ ;  /* 0x000990ff01007387 */ /* 0x0005e60000100800 */
[----:B------:R-:W-:Y:S01]  /*1120*/  ISETP.GT.U32.AND P1, PT, R9, R4, PT ;  /* 0x000000040900720c */ /* 0x000fe20003f24070 */
[----:B------:R2:W-:Y:S04]  /*1130*/  STL [R1+0x994], RZ ;  /* 0x000994ff01007387 */ /* 0x0005e80000100800 */
[----:B------:R2:W-:Y:S04]  /*1140*/  STL [R1+0x998], RZ ;  /* 0x000998ff01007387 */ /* 0x0005e80000100800 */
[----:B------:R2:W-:Y:S04]  /*1150*/  STL [R1+0x99c], RZ ;  /* 0x00099cff01007387 */ /* 0x0005e80000100800 */
[----:B------:R2:W-:Y:S01]  /*1160*/  STL [R1+0x980], RZ ;  /* 0x000980ff01007387 */ /* 0x0005e20000100800 */
[----:B------:R-:W-:-:S02]  /*1170*/  @!P1 IMAD.IADD R4, R4, 0x1, -R9 ;  /* 0x0000000104049824 */ /* 0x000fc400078e0a09 */
[----:B------:R-:W-:Y:S01]  /*1180*/  @!P1 VIADD R7, R7, 0x1 ;  /* 0x0000000107079836 */ /* 0x000fe20000000000 */
[----:B------:R2:W-:Y:S01]  /*1190*/  STL [R1+0x984], RZ ;  /* 0x000984ff01007387 */ /* 0x0005e20000100800 */
[----:B------:R-:W-:Y:S02]  /*11a0*/  ISETP.NE.AND P1, PT, R0, RZ, PT ;  /* 0x000000ff0000720c */ /* 0x000fe40003f25270 */
[----:B------:R-:W-:Y:S01]  /*11b0*/  ISETP.GE.U32.AND P0, PT, R4, R9, PT ;  /* 0x000000090400720c */ /* 0x000fe20003f06070 */
[----:B------:R2:W-:Y:S01]  /*11c0*/  STL [R1+0x988], RZ ;  /* 0x000988ff01007387 */ /* 0x0005e20000100800 */
[----:B------:R-:W-:-:S03]  /*11d0*/  LOP3.LUT R4, R5, R0, RZ, 0x3c, !PT ;  /* 0x0000000005047212 */ /* 0x000fc600078e3cff */
[----:B------:R2:W-:Y:S01]  /*11e0*/  STL [R1+0x98c], RZ ;  /* 0x00098cff01007387 */ /* 0x0005e20000100800 */
[----:B------:R-:W-:Y:S01]  /*11f0*/  ISETP.GE.AND P2, PT, R4, RZ, PT ;  /* 0x000000ff0400720c */ /* 0x000fe20003f46270 */
[----:B------:R-:W-:Y:S02]  /*1200*/  VIADD R4, R2, 0x3f ;  /* 0x0000003f02047836 */ /* 0x000fe40000000000 */
[----:B------:R2:W-:Y:S04]  /*1210*/  STL [R1+0x770], RZ ;  /* 0x000770ff01007387 */ /* 0x0005e80000100800 */
[----:B------:R2:W-:Y:S01]  /*1220*/  STL [R1+0x774], RZ ;  /* 0x000774ff01007387 */ /* 0x0005e20000100800 */
[----:B------:R-:W-:-:S03]  /*1230*/  @P0 VIADD R7, R7, 0x1 ;  /* 0x0000000107070836 */ /* 0x000fc60000000000 */
[----:B------:R2:W-:Y:S01]  /*1240*/  STL [R1+0x778], RZ ;  /* 0x000778ff01007387 */ /* 0x0005e20000100800 */
[----:B------:R-:W-:Y:S01]  /*1250*/  IMAD.MOV.U32 R6, RZ, RZ, R7 ;  /* 0x000000ffff067224 */ /* 0x000fe200078e0007 */
[----:B------:R-:W-:Y:S02]  /*1260*/  SHF.R.S32.HI R7, RZ, 0x1f, R4 ;  /* 0x0000001fff077819 */ /* 0x000fe40000011404 */
[----:B------:R2:W-:Y:S01]  /*1270*/  STL [R1+0x77c], RZ ;  /* 0x00077cff01007387 */ /* 0x0005e20000100800 */
[----:B------:R-:W-:Y:S01]  /*1280*/  @!P2 IMAD.MOV R6, RZ, RZ, -R6 ;  /* 0x000000ffff06a224 */ /* 0x000fe200078e0a06 */
[----:B------:R-:W-:Y:S02]  /*1290*/  @!P1 LOP3.LUT R6, RZ, R0, RZ, 0x33, !PT ;  /* 0x00000000ff069212 */ /* 0x000fe400078e33ff */
[----:B------:R2:W-:Y:S01]  /*12a0*/  STL [R1+0x760], RZ ;  /* 0x000760ff01007387 */ /* 0x0005e20000100800 */
[----:B------:R-:W-:Y:S02]  /*12b0*/  LEA.HI R7, R7, R4, RZ, 0x6 ;  /* 0x0000000407077211 */ /* 0x000fe400078f30ff */
[----:B------:R-:W-:Y:S01]  /*12c0*/  IMAD.SHL.U32 R4, R6, 0x8, RZ ;  /* 0x0000000806047824 */ /* 0x000fe200078e00ff */
[----:B------:R2:W-:Y:S01]  /*12d0*/  STL [R1+0x764], RZ ;  /* 0x000764ff01007387 */ /* 0x0005e20000100800 */
[----:B------:R-:W-:-:S03]  /*12e0*/  IMAD.MOV R6, RZ, RZ, -R6 ;  /* 0x000000ffff067224 */ /* 0x000fc600078e0a06 */
[----:B------:R2:W-:Y:S01]  /*12f0*/  STL [R1+0x768], RZ ;  /* 0x000768ff01007387 */ /* 0x0005e20000100800 */
[----:B------:R-:W-:Y:S01]  /*1300*/  LEA.HI.SX32 R7, R7, -R4, 0x1a ;  /* 0x8000000407077211 */ /* 0x000fe200078fd2ff */
[----:B------:R-:W-:Y:S02]  /*1310*/  IMAD R13, R0, R6, R5 ;  /* 0x00000006000d7224 */ /* 0x000fe400078e0205 */
[----:B------:R2:W-:Y:S01]  /*1320*/  STL [R1+0x76c], RZ ;  /* 0x00076cff01007387 */ /* 0x0005e20000100800 */
[----:B------:R-:W-:Y:S01]  /*1330*/  VIMNMX R8, R7, 0x8, PT ;  /* 0x0000000807087848 */ /* 0x000fe20003fe0100 */
[----:B------:R-:W-:Y:S02]  /*1340*/  IMAD.MOV.U32 R6, RZ, RZ, RZ ;  /* 0x000000ffff067224 */ /* 0x000fe400078e00ff */
[----:B------:R2:W-:Y:S01]  /*1350*/  STL [R1+0x750], RZ ;  /* 0x000750ff01007387 */ /* 0x0005e20000100800 */
[-C--:B------:R-:W-:Y:S02]  /*1360*/  IABS R10, R8.reuse ;  /* 0x00000008000a7213 */ /* 0x080fe40000000000 */
[----:B------:R-:W-:Y:S01]  /*1370*/  IABS R0, R8 ;  /* 0x0000000800007213 */ /* 0x000fe20000000000 */
[----:B------:R2:W-:Y:S01]  /*1380*/  STL [R1+0x754], RZ ;  /* 0x000754ff01007387 */ /* 0x0005e20000100800 */
[----:B------:R-:W0:Y:S03]  /*1390*/  I2F.RP R9, R10 ;  /* 0x0000000a00097306 */ /* 0x000e260000209400 */
        /* <DEDUP_REMOVED lines=10> */
[----:B------:R2:W-:Y:S04]  /*1440*/  STL [R1+0x738], RZ ;  /* 0x000738ff01007387 */ /* 0x0005e80000100800 */
[----:B------:R2:W-:Y:S01]  /*1450*/  STL [R1+0x73c], RZ ;  /* 0x00073cff01007387 */ /* 0x0005e20000100800 */
[----:B------:R-:W0:Y:S03]  /*1460*/  F2I.FTZ.U32.TRUNC.NTZ R7, R7 ;  /* 0x0000000700077305 */ /* 0x000e26000021f000 */
[----:B------:R2:W-:Y:S04]  /*1470*/  STL [R1+0x720], RZ ;  /* 0x000720ff01007387 */ /* 0x0005e80000100800 */
[----:B------:R2:W-:Y:S04]  /*1480*/  STL [R1+0x724], RZ ;  /* 0x000724ff01007387 */ /* 0x0005e80000100800 */
[----:B------:R2:W-:Y:S04]  /*1490*/  STL [R1+0x728], RZ ;  /* 0x000728ff01007387 */ /* 0x0005e80000100800 */
[----:B------:R2:W-:Y:S01]  /*14a0*/  STL [R1+0x72c], RZ ;  /* 0x00072cff01007387 */ /* 0x0005e20000100800 */
[----:B0-----:R-:W-:-:S03]  /*14b0*/  IMAD.MOV R11, RZ, RZ, -R7 ;  /* 0x000000ffff0b7224 */ /* 0x001fc600078e0a07 */
[----:B------:R2:W-:Y:S01]  /*14c0*/  STL [R1+0x710], RZ ;  /* 0x000710ff01007387 */ /* 0x0005e20000100800 */
[----:B------:R-:W-:Y:S01]  /*14d0*/  IMAD.MOV.U32 R5, RZ, RZ, R11 ;  /* 0x000000ffff057224 */ /* 0x000fe200078e000b */
[----:B------:R-:W-:Y:S02]  /*14e0*/  IABS R11, R13 ;  /* 0x0000000d000b7213 */ /* 0x000fe40000000000 */
[----:B------:R2:W-:Y:S01]  /*14f0*/  STL [R1+0x714], RZ ;  /* 0x000714ff01007387 */ /* 0x0005e20000100800 */
[----:B------:R-:W-:-:S03]  /*1500*/  IMAD R5, R5, R10, RZ ;  /* 0x0000000a05057224 */ /* 0x000fc600078e02ff */
[----:B------:R2:W-:Y:S01]  /*1510*/  STL [R1+0x718], RZ ;  /* 0x000718ff01007387 */ /* 0x0005e20000100800 */
[----:B------:R-:W-:-:S03]  /*1520*/  IMAD.HI.U32 R6, R7, R5, R6 ;  /* 0x0000000507067227 */ /* 0x000fc600078e0006 */
[----:B------:R2:W-:Y:S01]  /*1530*/  STL [R1+0x71c], RZ ;  /* 0x00071cff01007387 */ /* 0x0005e20000100800 */
[----:B------:R-:W-:Y:S02]  /*1540*/  IMAD.MOV R5, RZ, RZ, -R0 ;  /* 0x000000ffff057224 */ /* 0x000fe400078e0a00 */
[----:B------:R-:W-:Y:S01]  /*1550*/  IMAD.HI.U32 R0, R6, R11, RZ ;  /* 0x0000000b06007227 */ /* 0x000fe200078e00ff */
[----:B------:R2:W-:Y:S01]  /*1560*/  STL [R1+0x700], RZ ;  /* 0x000700ff01007387 */ /* 0x0005e20000100800 */
[----:B-1----:R-:W-:Y:S02]  /*1570*/  LOP3.LUT R6, R16, 0x20, RZ, 0xc0, !PT ;  /* 0x0000002010067812 */ /* 0x002fe400078ec0ff */
[----:B------:R-:W-:Y:S01]  /*1580*/  IMAD R5, R0, R5, R11 ;  /* 0x0000000500057224 */ /* 0x000fe200078e020b */
[----:B------:R2:W-:Y:S01]  /*1590*/  STL [R1+0x704], RZ ;  /* 0x000704ff01007387 */ /* 0x0005e20000100800 */
[----:B------:R-:W-:Y:S02]  /*15a0*/  R2UR UR5, R6 ;  /* 0x00000000060572ca */ /* 0x000fe400000e0000 */
[----:B------:R-:W-:Y:S01]  /*15b0*/  LOP3.LUT R6, R16, 0x3f, RZ, 0xc0, !PT ;  /* 0x0000003f10067812 */ /* 0x000fe200078ec0ff */
[----:B------:R2:W-:Y:S01]  /*15c0*/  STL [R1+0x708], RZ ;  /* 0x000708ff01007387 */ /* 0x0005e20000100800 */
[----:B------:R-:W-:-:S03]  /*15d0*/  ISETP.GT.U32.AND P1, PT, R10, R5, PT ;  /* 0x000000050a00720c */ /* 0x000fc60003f24070 */
[----:B------:R2:W-:Y:S04]  /*15e0*/  STL [R1+0x70c], RZ ;  /* 0x00070cff01007387 */ /* 0x0005e80000100800 */
[----:B------:R2:W-:Y:S04]  /*15f0*/  STL [R1+0x6f0], RZ ;  /* 0x0006f0ff01007387 */ /* 0x0005e80000100800 */
[----:B------:R2:W-:Y:S02]  /*1600*/  STL [R1+0x6f4], RZ ;  /* 0x0006f4ff01007387 */ /* 0x0005e40000100800 */
[----:B------:R-:W-:-:S02]  /*1610*/  @!P1 IMAD.IADD R5, R5, 0x1, -R10 ;  /* 0x0000000105059824 */ /* 0x000fc400078e0a0a */
[----:B------:R2:W-:Y:S01]  /*1620*/  STL [R1+0x6f8], RZ ;  /* 0x0006f8ff01007387 */ /* 0x0005e20000100800 */
[----:B------:R-:W-:Y:S01]  /*1630*/  @!P1 VIADD R0, R0, 0x1 ;  /* 0x0000000100009836 */ /* 0x000fe20000000000 */
[----:B------:R-:W-:Y:S02]  /*1640*/  ISETP.NE.AND P1, PT, R8, RZ, PT ;  /* 0x000000ff0800720c */ /* 0x000fe40003f25270 */
[----:B------:R2:W-:Y:S01]  /*1650*/  STL [R1+0x6fc], RZ ;  /* 0x0006fcff01007387 */ /* 0x0005e20000100800 */
[----:B------:R-:W-:Y:S02]  /*1660*/  ISETP.GE.U32.AND P0, PT, R5, R10, PT ;  /* 0x0000000a0500720c */ /* 0x000fe40003f06070 */
[----:B------:R-:W-:Y:S01]  /*1670*/  LOP3.LUT R5, R13, R8, RZ, 0x3c, !PT ;  /* 0x000000080d057212 */ /* 0x000fe200078e3cff */
[----:B------:R2:W-:Y:S03]  /*1680*/  STL [R1+0x6e0], RZ ;  /* 0x0006e0ff01007387 */ /* 0x0005e60000100800 */
[----:B------:R-:W-:Y:S01]  /*1690*/  ISETP.GE.AND P2, PT, R5, RZ, PT ;  /* 0x000000ff0500720c */ /* 0x000fe20003f46270 */
[----:B------:R2:W-:Y:S04]  /*16a0*/  STL [R1+0x6e4], RZ ;  /* 0x0006e4ff01007387 */ /* 0x0005e80000100800 */
[----:B------:R2:W-:Y:S02]  /*16b0*/  STL [R1+0x6e8], RZ ;  /* 0x0006e8ff01007387 */ /* 0x0005e40000100800 */
[----:B------:R-:W-:-:S02]  /*16c0*/  @P0 VIADD R0, R0, 0x1 ;  /* 0x0000000100000836 */ /* 0x000fc40000000000 */
[----:B------:R2:W-:Y:S04]  /*16d0*/  STL [R1+0x6ec], RZ ;  /* 0x0006ecff01007387 */ /* 0x0005e80000100800 */
[----:B------:R2:W-:Y:S01]  /*16e0*/  STL [R1+0x6d0], RZ ;  /* 0x0006d0ff01007387 */ /* 0x0005e20000100800 */
[----:B------:R-:W-:Y:S01]  /*16f0*/  @!P2 IMAD.MOV R0, RZ, RZ, -R0 ;  /* 0x000000ffff00a224 */ /* 0x000fe200078e0a00 */
[----:B------:R-:W-:Y:S02]  /*1700*/  @!P1 LOP3.LUT R0, RZ, R8, RZ, 0x33, !PT ;  /* 0x00000008ff009212 */ /* 0x000fe400078e33ff */
[----:B------:R2:W-:Y:S03]  /*1710*/  STL [R1+0x6d4], RZ ;  /* 0x0006d4ff01007387 */ /* 0x0005e60000100800 */
[----:B------:R-:W-:Y:S01]  /*1720*/  IMAD.MOV R5, RZ, RZ, -R0 ;  /* 0x000000ffff057224 */ /* 0x000fe200078e0a00 */
[----:B------:R2:W-:Y:S01]  /*1730*/  STL [R1+0x6d8], RZ ;  /* 0x0006d8ff01007387 */ /* 0x0005e20000100800 */
[----:B------:R-:W-:-:S02]  /*1740*/  IMAD.SHL.U32 R0, R0, 0x200, RZ ;  /* 0x0000020000007824 */ /* 0x000fc400078e00ff */
[----:B------:R-:W-:Y:S01]  /*1750*/  IMAD R5, R8, R5, R13 ;  /* 0x0000000508057224 */ /* 0x000fe200078e020d */
[----:B------:R2:W-:Y:S03]  /*1760*/  STL [R1+0x6dc], RZ ;  /* 0x0006dcff01007387 */ /* 0x0005e60000100800 */
[----:B------:R-:W-:Y:S01]  /*1770*/  IMAD.IADD R4, R4, 0x1, R5 ;  /* 0x0000000104047824 */ /* 0x000fe200078e0205 */
[----:B------:R2:W-:Y:S01]  /*1780*/  STL [R1+0x6c0], RZ ;  /* 0x0006c0ff01007387 */ /* 0x0005e20000100800 */
[----:B------:R-:W0:Y:S02]  /*1790*/  LDC R5, c[0x0][0x230] ;  /* 0x00008c00ff057b82 */ /* 0x000e240000000800 */
[----:B------:R-:W-:Y:S01]  /*17a0*/  IMAD R28, R4, 0x40, R6 ;  /* 0x00000040041c7824 */ /* 0x000fe200078e0206 */
[----:B------:R2:W-:Y:S04]  /*17b0*/  STL [R1+0x6c4], RZ ;  /* 0x0006c4ff01007387 */ /* 0x0005e80000100800 */
[----:B------:R2:W-:Y:S04]  /*17c0*/  STL [R1+0x6c8], RZ ;  /* 0x0006c8ff01007387 */ /* 0x0005e80000100800 */
[----:B------:R2:W-:Y:S04]  /*17d0*/  STL [R1+0x6cc], RZ ;  /* 0x0006ccff01007387 */ /* 0x0005e80000100800 */
[----:B------:R2:W-:Y:S04]  /*17e0*/  STL [R1+0x6b0], RZ ;  /* 0x0006b0ff01007387 */ /* 0x0005e80000100800 */
[----:B------:R2:W-:Y:S04]  /*17f0*/  STL [R1+0x6b4], RZ ;  /* 0x0006b4ff01007387 */ /* 0x0005e80000100800 */
[----:B------:R2:W-:Y:S01]  /*1800*/  STL [R1+0x6b8], RZ ;  /* 0x0006b8ff01007387 */ /* 0x0005e20000100800 */
[----:B0-----:R-:W-:-:S03]  /*1810*/  VIADD R5, R5, 0x1f ;  /* 0x0000001f05057836 */ /* 0x001fc60000000000 */
[----:B------:R2:W-:Y:S02]  /*1820*/  STL [R1+0x6bc], RZ ;  /* 0x0006bcff01007387 */ /* 0x0005e40000100800 */
[----:B------:R-:W-:Y:S02]  /*1830*/  ISETP.GE.AND P0, PT, R5, 0x20, PT ;  /* 0x000000200500780c */ /* 0x000fe40003f06270 */
        /* <DEDUP_REMOVED lines=180> */
[----:B------:R2:W-:Y:S04]  /*2380*/  STL [R1+0x15d4], R28 ;  /* 0x0015d41c01007387 */ /* 0x0005e80000100800 */
        /* <DEDUP_REMOVED lines=28> */
[----:B------:R-:W-:Y:S05]  /*2550*/  @!P0 BRA `(.L_x_0) ;  /* 0x000003dc00208947 */ /* 0x000fea0003800000 */
[----:B------:R-:W-:Y:S01]  /*2560*/  IABS R11, R3 ;  /* 0x00000003000b7213 */ /* 0x000fe20000000000 */
[----:B------:R-:W-:Y:S01]  /*2570*/  IMAD.U32 R7, RZ, RZ, UR5 ;  /* 0x00000005ff077e24 */ /* 0x000fe2000f8e00ff */
[----:B------:R-:W-:Y:S01]  /*2580*/  STL [R1+0x1708], R3 ;  /* 0x0017080301007387 */ /* 0x000fe20000100800 */
[----:B------:R-:W-:Y:S01]  /*2590*/  IMAD.MOV.U32 R14, RZ, RZ, RZ ;  /* 0x000000ffff0e7224 */ /* 0x000fe200078e00ff */
[----:B------:R-:W0:Y:S01]  /*25a0*/  I2F.RP R6, R11 ;  /* 0x0000000b00067306 */ /* 0x000e220000209400 */
[----:B------:R-:W-:Y:S01]  /*25b0*/  ULDC UR6, c[0x0][0x23c] ;  /* 0x00008f0000067ab9 */ /* 0x000fe20000000800 */
[----:B------:R-:W-:Y:S01]  /*25c0*/  LEA.HI R12, R7, R0, RZ, 0x1b ;  /* 0x00000000070c7211 */ /* 0x000fe200078fd8ff */
[----:B------:R1:W-:Y:S01]  /*25d0*/  STL [R1+0x15d8], R0 ;  /* 0x0015d80001007387 */ /* 0x0003e20000100800 */
[----:B------:R-:W-:Y:S01]  /*25e0*/  ULDC.64 UR8, c[0x0][0x218] ;  /* 0x0000860000087ab9 */ /* 0x000fe20000000a00 */
[----:B------:R-:W-:Y:S01]  /*25f0*/  ULDC UR7, c[0x0][0x240] ;  /* 0x0000900000077ab9 */ /* 0x000fe20000000800 */
[----:B------:R-:W-:Y:S01]  /*2600*/  ULDC.64 UR10, c[0x0][0x210] ;  /* 0x00008400000a7ab9 */ /* 0x000fe20000000a00 */
[----:B------:R-:W-:-:S02]  /*2610*/  VIADD R4, R12, 0x1fe ;  /* 0x000001fe0c047836 */ /* 0x000fc40000000000 */
[C---:B------:R-:W-:Y:S02]  /*2620*/  VIADD R13, R12.reuse, 0x1fc ;  /* 0x000001fc0c0d7836 */ /* 0x040fe40000000000 */
[C---:B------:R-:W-:Y:S01]  /*2630*/  VIADD R17, R12.reuse, 0x1f4 ;  /* 0x000001f40c117836 */ /* 0x040fe20000000000 */
[----:B------:R-:W-:Y:S01]  /*2640*/  IABS R9, R4 ;  /* 0x0000000400097213 */ /* 0x000fe20000000000 */
[----:B------:R-:W-:Y:S01]  /*2650*/  VIADD R29, R12, 0x16 ;  /* 0x000000160c1d7836 */ /* 0x000fe20000000000 */
[----:B------:R-:W-:Y:S01]  /*2660*/  IABS R10, R13 ;  /* 0x0000000d000a7213 */ /* 0x000fe20000000000 */
[----:B0-----:R-:W0:Y:S01]  /*2670*/  MUFU.RCP R6, R6 ;  /* 0x0000000600067308 */ /* 0x001e220000001000 */
[----:B------:R-:W-:Y:S02]  /*2680*/  ISETP.GE.AND P0, PT, R4, RZ, PT ;  /* 0x000000ff0400720c */ /* 0x000fe40003f06270 */
[----:B------:R-:W-:Y:S01]  /*2690*/  ISETP.GE.AND P4, PT, R13, RZ, PT ;  /* 0x000000ff0d00720c */ /* 0x000fe20003f86270 */
[----:B------:R-:W-:Y:S01]  /*26a0*/  VIADD R13, R12, 0x1f0 ;  /* 0x000001f00c0d7836 */ /* 0x000fe20000000000 */
[----:B------:R-:W-:-:S04]  /*26b0*/  IABS R22, R17 ;  /* 0x0000001100167213 */ /* 0x000fc80000000000 */
[----:B------:R-:W-:Y:S01]  /*26c0*/  IABS R18, R13 ;  /* 0x0000000d00127213 */ /* 0x000fe20000000000 */
[----:B0-----:R-:W-:Y:S01]  /*26d0*/  VIADD R15, R6, 0xffffffe ;  /* 0x0ffffffe060f7836 */ /* 0x001fe20000000000 */
[----:B------:R-:W-:-:S05]  /*26e0*/  LOP3.LUT R6, R16, 0x3, RZ, 0xc0, !PT ;  /* 0x0000000310067812 */ /* 0x000fca00078ec0ff */
[----:B------:R-:W0:Y:S02]  /*26f0*/  F2I.FTZ.U32.TRUNC.NTZ R15, R15 ;  /* 0x0000000f000f7305 */ /* 0x000e24000021f000 */
[----:B0-----:R-:W-:-:S04]  /*2700*/  IMAD.MOV R8, RZ, RZ, -R15 ;  /* 0x000000ffff087224 */ /* 0x001fc800078e0a0f */
[----:B------:R-:W-:Y:S01]  /*2710*/  IMAD R7, R8, R11, RZ ;  /* 0x0000000b08077224 */ /* 0x000fe200078e02ff */
[----:B------:R-:W-:-:S03]  /*2720*/  SHF.R.S32.HI R8, RZ, 0x1f, R5 ;  /* 0x0000001fff087819 */ /* 0x000fc60000011405 */
[----:B------:R-:W-:Y:S01]  /*2730*/  IMAD.HI.U32 R14, R15, R7, R14 ;  /* 0x000000070f0e7227 */ /* 0x000fe200078e000e */
[----:B------:R-:W-:Y:S02]  /*2740*/  SHF.R.U32.HI R7, RZ, 0x2, R16 ;  /* 0x00000002ff077819 */ /* 0x000fe40000011610 */
[----:B-1----:R-:W-:Y:S01]  /*2750*/  LEA.HI R0, R8, R5, RZ, 0x5 ;  /* 0x0000000508007211 */ /* 0x002fe200078f28ff */
[----:B------:R-:W-:Y:S01]  /*2760*/  IMAD R8, R6, 0x110, RZ ;  /* 0x0000011006087824 */ /* 0x000fe200078e02ff */
[----:B------:R-:W-:Y:S01]  /*2770*/  SGXT.U32 R7, R7, 0x3 ;  /* 0x000000030707781a */ /* 0x000fe20000000000 */
[----:B------:R-:W-:Y:S02]  /*2780*/  IMAD.HI.U32 R5, R14, R9, RZ ;  /* 0x000000090e057227 */ /* 0x000fe400078e00ff */
[----:B------:R0:W-:Y:S02]  /*2790*/  STL [R1+0x9c8], R0 ;  /* 0x0009c80001007387 */ /* 0x0001e40000100800 */
[----:B------:R-:W-:-:S02]  /*27a0*/  IMAD.MOV.U32 R6, RZ, RZ, R10 ;  /* 0x000000ffff067224 */ /* 0x000fc400078e000a */
[C---:B------:R-:W-:Y:S02]  /*27b0*/  VIADD R15, R12.reuse, 0x1fa ;  /* 0x000001fa0c0f7836 */ /* 0x040fe40000000000 */
[----:B------:R-:W-:Y:S02]  /*27c0*/  IMAD.MOV R10, RZ, RZ, -R5 ;  /* 0x000000ffff0a7224 */ /* 0x000fe400078e0a05 */
[----:B------:R-:W-:Y:S01]  /*27d0*/  VIADD R16, R12, 0x1f8 ;  /* 0x000001f80c107836 */ /* 0x000fe20000000000 */
[----:B------:R-:W-:Y:S01]  /*27e0*/  ISETP.GE.AND P5, PT, R15, RZ, PT ;  /* 0x000000ff0f00720c */ /* 0x000fe20003fa6270 */
[C---:B------:R-:W-:Y:S01]  /*27f0*/  IMAD R5, R11.reuse, R10, R9 ;  /* 0x0000000a0b057224 */ /* 0x040fe200078e0209 */
[----:B0-----:R-:W-:Y:S01]  /*2800*/  LOP3.LUT R0, R8, R7, RZ, 0xfc, !PT ;  /* 0x0000000708007212 */ /* 0x001fe200078efcff */
[----:B------:R-:W-:Y:S01]  /*2810*/  IMAD.HI.U32 R7, R14, R6, RZ ;  /* 0x000000060e077227 */ /* 0x000fe200078e00ff */
[----:B------:R-:W-:Y:S02]  /*2820*/  IABS R8, R15 ;  /* 0x0000000f00087213 */ /* 0x000fe40000000000 */
[C---:B------:R-:W-:Y:S01]  /*2830*/  ISETP.GT.U32.AND P1, PT, R11.reuse, R5, PT ;  /* 0x000000050b00720c */ /* 0x040fe20003f24070 */
[----:B------:R-:W-:Y:S01]  /*2840*/  IMAD.MOV R7, RZ, RZ, -R7 ;  /* 0x000000ffff077224 */ /* 0x000fe200078e0a07 */
[----:B------:R-:W-:Y:S01]  /*2850*/  IABS R9, R16 ;  /* 0x0000001000097213 */ /* 0x000fe20000000000 */
[----:B------:R-:W-:Y:S01]  /*2860*/  IMAD.MOV.U32 R10, RZ, RZ, R8 ;  /* 0x000000ffff0a7224 */ /* 0x000fe200078e0008 */
[----:B------:R-:W-:Y:S01]  /*2870*/  ISETP.GE.AND P2, PT, R16, RZ, PT ;  /* 0x000000ff1000720c */ /* 0x000fe20003f46270 */
[----:B------:R-:W-:Y:S01]  /*2880*/  IMAD R6, R11, R7, R6 ;  /* 0x000000070b067224 */ /* 0x000fe200078e0206 */
[----:B------:R0:W-:Y:S01]  /*2890*/  STL [R1+0xb8], R0 ;  /* 0x0000b80001007387 */ /* 0x0001e20000100800 */
[----:B------:R-:W-:-:S03]  /*28a0*/  IMAD.HI.U32 R4, R14, R10, RZ ;  /* 0x0000000a0e047227 */ /* 0x000fc600078e00ff */
[----:B------:R-:W-:Y:S01]  /*28b0*/  ISETP.GT.U32.AND P3, PT, R11, R6, PT ;  /* 0x000000060b00720c */ /* 0x000fe20003f64070 */
[----:B------:R-:W-:Y:S02]  /*28c0*/  IMAD.MOV R4, RZ, RZ, -R4 ;  /* 0x000000ffff047224 */ /* 0x000fe400078e0a04 */
[----:B------:R-:W-:Y:S02]  /*28d0*/  @!P1 IMAD.IADD R5, R5, 0x1, -R11 ;  /* 0x0000000105059824 */ /* 0x000fe400078e0a0b */
[C---:B------:R-:W-:Y:S02]  /*28e0*/  IMAD R10, R11.reuse, R4, R10 ;  /* 0x000000040b0a7224 */ /* 0x040fe400078e020a */
[----:B------:R-:W-:Y:S01]  /*28f0*/  IMAD.MOV.U32 R8, RZ, RZ, R9 ;  /* 0x000000ffff087224 */ /* 0x000fe200078e0009 */
[----:B------:R-:W-:Y:S01]  /*2900*/  ISETP.GT.U32.AND P1, PT, R11, R5, PT ;  /* 0x000000050b00720c */ /* 0x000fe20003f24070 */
[----:B------:R-:W-:Y:S02]  /*2910*/  VIADD R15, R12, 0x1f6 ;  /* 0x000001f60c0f7836 */ /* 0x000fe40000000000 */
[----:B------:R-:W-:-:S03]  /*2920*/  IMAD.HI.U32 R7, R14, R8, RZ ;  /* 0x000000080e077227 */ /* 0x000fc600078e00ff */
[----:B------:R-:W-:Y:S01]  /*2930*/  IABS R9, R15 ;  /* 0x0000000f00097213 */ /* 0x000fe20000000000 */
[----:B------:R-:W-:Y:S01]  /*2940*/  @!P3 IMAD.IADD R6, R6, 0x1, -R11 ;  /* 0x000000010606b824 */ /* 0x000fe200078e0a0b */
[C---:B------:R-:W-:Y:S01]  /*2950*/  ISETP.GT.U32.AND P3, PT, R11.reuse, R10, PT ;  /* 0x0000000a0b00720c */ /* 0x040fe20003f64070 */
[----:B------:R-:W-:Y:S02]  /*2960*/  IMAD.MOV R7, RZ, RZ, -R7 ;  /* 0x000000ffff077224 */ /* 0x000fe400078e0a07 */
[----:B------:R-:W-:Y:S01]  /*2970*/  IMAD.HI.U32 R4, R14, R9, RZ ;  /* 0x000000090e047227 */ /* 0x000fe200078e00ff */
[----:B------:R-:W-:-:S03]  /*2980*/  ISETP.GT.U32.AND P6, PT, R11, R6, PT ;  /* 0x000000060b00720c */ /* 0x000fc60003fc4070 */
[----:B------:R-:W-:Y:S02]  /*2990*/  IMAD R8, R11, R7, R8 ;  /* 0x000000070b087224 */ /* 0x000fe400078e0208 */
[--C-:B------:R-:W-:Y:S02]  /*29a0*/  @!P1 IMAD.IADD R5, R5, 0x1, -R11.reuse ;  /* 0x0000000105059824 */ /* 0x100fe400078e0a0b */
[----:B------:R-:W-:Y:S01]  /*29b0*/  IMAD.MOV R4, RZ, RZ, -R4 ;  /* 0x000000ffff047224 */ /* 0x000fe200078e0a04 */
[C---:B------:R-:W-:Y:S01]  /*29c0*/  ISETP.GT.U32.AND P1, PT, R11.reuse, R8, PT ;  /* 0x000000080b00720c */ /* 0x040fe20003f24070 */
[----:B------:R-:W-:Y:S02]  /*29d0*/  @!P3 IMAD.IADD R10, R10, 0x1, -R11 ;  /* 0x000000010a0ab824 */ /* 0x000fe400078e0a0b */
[C---:B------:R-:W-:Y:S02]  /*29e0*/  IMAD R4, R11.reuse, R4, R9 ;  /* 0x000000040b047224 */ /* 0x040fe400078e0209 */
[----:B------:R-:W-:Y:S01]  /*29f0*/  @!P6 IMAD.IADD R6, R6, 0x1, -R11 ;  /* 0x000000010606e824 */ /* 0x000fe200078e0a0b */
[C---:B------:R-:W-:Y:S01]  /*2a00*/  ISETP.GT.U32.AND P6, PT, R11.reuse, R10, PT ;  /* 0x0000000a0b00720c */ /* 0x040fe20003fc4070 */
[----:B------:R-:W-:Y:S01]  /*2a10*/  VIADD R7, R12, 0x1f2 ;  /* 0x000001f20c077836 */ /* 0x000fe20000000000 */
[----:B------:R-:W-:Y:S01]  /*2a20*/  ISETP.GT.U32.AND P3, PT, R11, R4, PT ;  /* 0x000000040b00720c */ /* 0x000fe20003f64070 */
[----:B------:R-:W-:-:S03]  /*2a30*/  IMAD.HI.U32 R9, R14, R22, RZ ;  /* 0x000000160e097227 */ /* 0x000fc600078e00ff */
[----:B------:R-:W-:Y:S01]  /*2a40*/  IABS R20, R7 ;  /* 0x0000000700147213 */ /* 0x000fe20000000000 */
[----:B------:R-:W-:Y:S01]  /*2a50*/  @!P1 IMAD.IADD R8, R8, 0x1, -R11 ;  /* 0x0000000108089824 */ /* 0x000fe200078e0a0b */
[----:B------:R-:W-:Y:S01]  /*2a60*/  ISETP.GE.AND P1, PT, R15, RZ, PT ;  /* 0x000000ff0f00720c */ /* 0x000fe20003f26270 */
[----:B------:R-:W-:Y:S02]  /*2a70*/  IMAD.MOV R21, RZ, RZ, -R9 ;  /* 0x000000ffff157224 */ /* 0x000fe400078e0a09 */
[----:B------:R-:W-:-:S04]  /*2a80*/  IMAD.HI.U32 R16, R14, R20, RZ ;  /* 0x000000140e107227 */ /* 0x000fc800078e00ff */
[----:B------:R-:W-:Y:S01]  /*2a90*/  @!P6 IMAD.IADD R10, R10, 0x1, -R11 ;  /* 0x000000010a0ae824 */ /* 0x000fe200078e0a0b */
[----:B------:R-:W-:Y:S01]  /*2aa0*/  ISETP.GT.U32.AND P6, PT, R11, R8, PT ;  /* 0x000000080b00720c */ /* 0x000fe20003fc4070 */
[----:B------:R-:W-:-:S04]  /*2ab0*/  IMAD.HI.U32 R19, R14, R18, RZ ;  /* 0x000000120e137227 */ /* 0x000fc800078e00ff */
[----:B------:R-:W-:Y:S02]  /*2ac0*/  IMAD.MOV R9, RZ, RZ, -R16 ;  /* 0x000000ffff097224 */ /* 0x000fe400078e0a10 */
[C---:B------:R-:W-:Y:S02]  /*2ad0*/  IMAD R22, R11.reuse, R21, R22 ;  /* 0x000000150b167224 */ /* 0x040fe400078e0216 */
[----:B------:R-:W-:Y:S02]  /*2ae0*/  @!P3 IMAD.IADD R4, R4, 0x1, -R11 ;  /* 0x000000010404b824 */ /* 0x000fe400078e0a0b */
[----:B------:R-:W-:Y:S01]  /*2af0*/  IMAD.MOV R16, RZ, RZ, -R19 ;  /* 0x000000ffff107224 */ /* 0x000fe200078e0a13 */
[----:B------:R-:W-:Y:S01]  /*2b00*/  ISETP.GT.U32.AND P3, PT, R11, R22, PT ;  /* 0x000000160b00720c */ /* 0x000fe20003f64070 */
[----:B0-----:R-:W-:Y:S02]  /*2b10*/  IMAD.MOV.U32 R0, RZ, RZ, R10 ;  /* 0x000000ffff007224 */ /* 0x001fe400078e000a */
[----:B------:R-:W-:-:S02]  /*2b20*/  VIADD R15, R12, 0x1ee ;  /* 0x000001ee0c0f7836 */ /* 0x000fc40000000000 */
[C---:B------:R-:W-:Y:S02]  /*2b30*/  IMAD R20, R11.reuse, R9, R20 ;  /* 0x000000090b147224 */ /* 0x040fe400078e0214 */
[----:B------:R-:W-:Y:S01]  /*2b40*/  @!P0 IMAD.MOV R5, RZ, RZ, -R5 ;  /* 0x000000ffff058224 */ /* 0x000fe200078e0a05 */
[C---:B------:R-:W-:Y:S01]  /*2b50*/  ISETP.GT.U32.AND P0, PT, R11.reuse, R4, PT ;  /* 0x000000040b00720c */ /* 0x040fe20003f04070 */
[----:B------:R-:W-:Y:S01]  /*2b60*/  @!P4 IMAD.MOV R6, RZ, RZ, -R6 ;  /* 0x000000ffff06c224 */ /* 0x000fe200078e0a06 */
[C---:B------:R-:W-:Y:S01]  /*2b70*/  ISETP.GT.U32.AND P4, PT, R11.reuse, R20, PT ;  /* 0x000000140b00720c */ /* 0x040fe20003f84070 */
[C---:B------:R-:W-:Y:S01]  /*2b80*/  IMAD R18, R11.reuse, R16, R18 ;  /* 0x000000100b127224 */ /* 0x040fe200078e0212 */
[----:B------:R-:W-:Y:S01]  /*2b90*/  IABS R16, R15 ;  /* 0x0000000f00107213 */ /* 0x000fe20000000000 */
[----:B------:R-:W-:Y:S01]  /*2ba0*/  @!P5 IMAD.MOV R0, RZ, RZ, -R0 ;  /* 0x000000ffff00d224 */ /* 0x000fe200078e0a00 */
[----:B------:R-:W-:Y:S01]  /*2bb0*/  STL [R1+0x170c], R5 ;  /* 0x00170c0501007387 */ /* 0x000fe20000100800 */
[----:B------:R-:W-:Y:S01]  /*2bc0*/  @!P6 IMAD.IADD R8, R8, 0x1, -R11 ;  /* 0x000000010808e824 */ /* 0x000fe200078e0a0b */
[----:B------:R-:W-:Y:S01]  /*2bd0*/  ISETP.GT.U32.AND P6, PT, R11, R18, PT ;  /* 0x000000120b00720c */ /* 0x000fe20003fc4070 */
[----:B------:R-:W-:Y:S01]  /*2be0*/  IMAD.HI.U32 R21, R14, R16, RZ ;  /* 0x000000100e157227 */ /* 0x000fe200078e00ff */
[----:B------:R-:W-:Y:S01]  /*2bf0*/  STL [R1+0x1710], R6 ;  /* 0x0017100601007387 */ /* 0x000fe20000100800 */
[----:B------:R-:W-:-:S02]  /*2c00*/  ISETP.GE.AND P5, PT, R17, RZ, PT ;  /* 0x000000ff1100720c */ /* 0x000fc40003fa6270 */
[----:B------:R-:W-:Y:S01]  /*2c10*/  IMAD.MOV R21, RZ, RZ, -R21 ;  /* 0x000000ffff157224 */ /* 0x000fe200078e0a15 */
[----:B------:R0:W-:Y:S01]  /*2c20*/  STL [R1+0x94], R0 ;  /* 0x0000940001007387 */ /* 0x0001e20000100800 */
[--C-:B------:R-:W-:Y:S01]  /*2c30*/  @!P0 IMAD.IADD R4, R4, 0x1, -R11.reuse ;  /* 0x0000000104048824 */ /* 0x100fe200078e0a0b */
[----:B------:R-:W-:Y:S01]  /*2c40*/  ISETP.GE.AND P0, PT, R7, RZ, PT ;  /* 0x000000ff0700720c */ /* 0x000fe20003f06270 */
[--C-:B------:R-:W-:Y:S01]  /*2c50*/  @!P3 IMAD.IADD R22, R22, 0x1, -R11.reuse ;  /* 0x000000011616b824 */ /* 0x100fe200078e0a0b */
[----:B------:R-:W-:Y:S01]  /*2c60*/  ISETP.GE.AND P3, PT, R13, RZ, PT ;  /* 0x000000ff0d00720c */ /* 0x000fe20003f66270 */
[C---:B------:R-:W-:Y:S02]  /*2c70*/  IMAD R16, R11.reuse, R21, R16 ;  /* 0x000000150b107224 */ /* 0x040fe400078e0210 */
[----:B------:R-:W-:Y:S01]  /*2c80*/  @!P4 IMAD.IADD R20, R20, 0x1, -R11 ;  /* 0x000000011414c824 */ /* 0x000fe200078e0a0b */
[----:B------:R-:W-:Y:S01]  /*2c90*/  ISETP.GT.U32.AND P4, PT, R11, R22, PT ;  /* 0x000000160b00720c */ /* 0x000fe20003f84070 */
[----:B------:R-:W-:-:S02]  /*2ca0*/  VIADD R9, R12, 0x1ec ;  /* 0x000001ec0c097836 */ /* 0x000fc40000000000 */
[----:B0-----:R-:W-:Y:S02]  /*2cb0*/  IMAD.MOV.U32 R0, RZ, RZ, R8 ;  /* 0x000000ffff007224 */ /* 0x001fe400078e0008 */
[----:B------:R-:W-:Y:S01]  /*2cc0*/  @!P6 IMAD.IADD R18, R18, 0x1, -R11 ;  /* 0x000000011212e824 */ /* 0x000fe200078e0a0b */
[----:B------:R-:W-:Y:S01]  /*2cd0*/  IABS R19, R9 ;  /* 0x0000000900137213 */ /* 0x000fe20000000000 */
[----:B------:R-:W-:Y:S01]  /*2ce0*/  @!P2 IMAD.MOV R0, RZ, RZ, -R0 ;  /* 0x000000ffff00a224 */ /* 0x000fe200078e0a00 */
[C---:B------:R-:W-:Y:S01]  /*2cf0*/  ISETP.GT.U32.AND P6, PT, R11.reuse, R20, PT ;  /* 0x000000140b00720c */ /* 0x040fe20003fc4070 */
[----:B------:R-:W-:Y:S01]  /*2d00*/  VIADD R13, R12, 0x1e8 ;  /* 0x000001e80c0d7836 */ /* 0x000fe20000000000 */
[----:B------:R-:W-:Y:S01]  /*2d10*/  ISETP.GT.U32.AND P2, PT, R11, R18, PT ;  /* 0x000000120b00720c */ /* 0x000fe20003f44070 */
[----:B------:R-:W-:Y:S01]  /*2d20*/  IMAD.MOV.U32 R10, RZ, RZ, R19 ;  /* 0x000000ffff0a7224 */ /* 0x000fe200078e0013 */
[----:B------:R0:W-:Y:S01]  /*2d30*/  STL [R1+0x9c], R0 ;  /* 0x00009c0001007387 */ /* 0x0001e20000100800 */
[----:B------:R-:W-:Y:S01]  /*2d40*/  @!P4 IMAD.IADD R22, R22, 0x1, -R11 ;  /* 0x000000011616c824 */ /* 0x000fe200078e0a0b */
[----:B------:R-:W-:Y:S01]  /*2d50*/  ISETP.GE.AND P4, PT, R15, RZ, PT ;  /* 0x000000ff0f00720c */ /* 0x000fe20003f86270 */
[----:B------:R-:W-:-:S04]  /*2d60*/  IMAD.HI.U32 R7, R14, R10, RZ ;  /* 0x0000000a0e077227 */ /* 0x000fc800078e00ff */
[----:B------:R-:W-:Y:S02]  /*2d70*/  IMAD.MOV R8, RZ, RZ, -R7 ;  /* 0x000000ffff087224 */ /* 0x000fe400078e0a07 */
[----:B------:R-:W-:Y:S02]  /*2d80*/  VIADD R7, R12, 0x1ea ;  /* 0x000001ea0c077836 */ /* 0x000fe40000000000 */
[----:B0-----:R-:W-:Y:S01]  /*2d90*/  IMAD.MOV.U32 R0, RZ, RZ, R4 ;  /* 0x000000ffff007224 */ /* 0x001fe200078e0004 */
[----:B------:R-:W-:Y:S01]  /*2da0*/  IABS R4, R13 ;  /* 0x0000000d00047213 */ /* 0x000fe20000000000 */
[----:B------:R-:W-:Y:S01]  /*2db0*/  @!P2 IMAD.IADD R18, R18, 0x1, -R11 ;  /* 0x000000011212a824 */ /* 0x000fe200078e0a0b */
[----:B------:R-:W-:Y:S01]  /*2dc0*/  ISETP.GE.AND P2, PT, R9, RZ, PT ;  /* 0x000000ff0900720c */ /* 0x000fe20003f46270 */
[----:B------:R-:W-:Y:S01]  /*2dd0*/  @!P1 IMAD.MOV R0, RZ, RZ, -R0 ;  /* 0x000000ffff009224 */ /* 0x000fe200078e0a00 */
[----:B------:R-:W-:Y:S01]  /*2de0*/  ISETP.GT.U32.AND P1, PT, R11, R16, PT ;  /* 0x000000100b00720c */ /* 0x000fe20003f24070 */
[----:B------:R-:W-:-:S02]  /*2df0*/  VIADD R9, R12, 0x1e6 ;  /* 0x000001e60c097836 */ /* 0x000fc40000000000 */
[----:B------:R-:W-:Y:S01]  /*2e00*/  IMAD R10, R11, R8, R10 ;  /* 0x000000080b0a7224 */ /* 0x000fe200078e020a */
[----:B------:R0:W-:Y:S01]  /*2e10*/  STL [R1+0x348], R0 ;  /* 0x0003480001007387 */ /* 0x0001e20000100800 */
[----:B------:R-:W-:Y:S01]  /*2e20*/  IMAD.HI.U32 R15, R14, R4, RZ ;  /* 0x000000040e0f7227 */ /* 0x000fe200078e00ff */
[----:B------:R-:W-:-:S03]  /*2e30*/  IABS R8, R7 ;  /* 0x0000000700087213 */ /* 0x000fc60000000000 */
[----:B------:R-:W-:Y:S01]  /*2e40*/  @!P6 IMAD.IADD R20, R20, 0x1, -R11 ;  /* 0x000000011414e824 */ /* 0x000fe200078e0a0b */
[----:B------:R-:W-:Y:S01]  /*2e50*/  ISETP.GT.U32.AND P6, PT, R11, R10, PT ;  /* 0x0000000a0b00720c */ /* 0x000fe20003fc4070 */
[----:B------:R-:W-:Y:S02]  /*2e60*/  IMAD.MOV R15, RZ, RZ, -R15 ;  /* 0x000000ffff0f7224 */ /* 0x000fe400078e0a0f */
[----:B------:R-:W-:Y:S01]  /*2e70*/  @!P1 IMAD.IADD R16, R16, 0x1, -R11 ;  /* 0x0000000110109824 */ /* 0x000fe200078e0a0b */
[----:B------:R-:W-:Y:S01]  /*2e80*/  ISETP.GE.AND P1, PT, R7, RZ, PT ;  /* 0x000000ff0700720c */ /* 0x000fe20003f26270 */
[----:B0-----:R-:W-:Y:S01]  /*2e90*/  IMAD.MOV.U32 R0, RZ, RZ, R22 ;  /* 0x000000ffff007224 */ /* 0x001fe200078e0016 */
[----:B------:R-:W-:Y:S01]  /*2ea0*/  IABS R7, R9 ;  /* 0x0000000900077213 */ /* 0x000fe20000000000 */
[----:B------:R-:W-:Y:S02]  /*2eb0*/  IMAD.MOV.U32 R3, RZ, RZ, R20 ;  /* 0x000000ffff037224 */ /* 0x000fe400078e0014 */
[----:B------:R-:W-:Y:S01]  /*2ec0*/  @!P5 IMAD.MOV R0, RZ, RZ, -R0 ;  /* 0x000000ffff00d224 */ /* 0x000fe200078e0a00 */
[----:B------:R-:W-:Y:S01]  /*2ed0*/  ISETP.GT.U32.AND P5, PT, R11, R16, PT ;  /* 0x000000100b00720c */ /* 0x000fe20003fa4070 */
[----:B------:R-:W-:-:S03]  /*2ee0*/  IMAD.HI.U32 R17, R14, R8, RZ ;  /* 0x000000080e117227 */ /* 0x000fc600078e00ff */
[----:B------:R0:W-:Y:S01]  /*2ef0*/  STL [R1+0x388], R0 ;  /* 0x0003880001007387 */ /* 0x0001e20000100800 */
[----:B------:R-:W-:Y:S02]  /*2f00*/  IMAD R4, R11, R15, R4 ;  /* 0x0000000f0b047224 */ /* 0x000fe400078e0204 */
[----:B------:R-:W-:-:S04]  /*2f10*/  IMAD.HI.U32 R15, R14, R7, RZ ;  /* 0x000000070e0f7227 */ /* 0x000fc800078e00ff */
[----:B------:R-:W-:Y:S02]  /*2f20*/  @!P0 IMAD.MOV R3, RZ, RZ, -R3 ;  /* 0x000000ffff038224 */ /* 0x000fe400078e0a03 */
[----:B------:R-:W-:Y:S02]  /*2f30*/  IMAD.MOV R17, RZ, RZ, -R17 ;  /* 0x000000ffff117224 */ /* 0x000fe400078e0a11 */
[----:B0-----:R-:W-:Y:S01]  /*2f40*/  IMAD.MOV.U32 R0, RZ, RZ, R18 ;  /* 0x000000ffff007224 */ /* 0x001fe200078e0012 */
[----:B------:R0:W-:Y:S01]  /*2f50*/  STL [R1+0x3cc], R3 ;  /* 0x0003cc0301007387 */ /* 0x0001e20000100800 */
[----:B------:R-:W-:Y:S02]  /*2f60*/  IMAD.MOV R18, RZ, RZ, -R15 ;  /* 0x000000ffff127224 */ /* 0x000fe400078e0a0f */
[----:B------:R-:W-:Y:S01]  /*2f70*/  @!P5 IMAD.IADD R16, R16, 0x1, -R11 ;  /* 0x000000011010d824 */ /* 0x000fe200078e0a0b */
[C---:B------:R-:W-:Y:S01]  /*2f80*/  ISETP.GT.U32.AND P5, PT, R11.reuse, R4, PT ;  /* 0x000000040b00720c */ /* 0x040fe20003fa4070 */
[----:B------:R-:W-:-:S02]  /*2f90*/  IMAD R8, R11, R17, R8 ;  /* 0x000000110b087224 */ /* 0x000fc400078e0208 */
[C---:B------:R-:W-:Y:S02]  /*2fa0*/  IMAD R7, R11.reuse, R18, R7 ;  /* 0x000000120b077224 */ /* 0x040fe400078e0207 */
[----:B------:R-:W-:Y:S01]  /*2fb0*/  @!P6 IMAD.IADD R10, R10, 0x1, -R11 ;  /* 0x000000010a0ae824 */ /* 0x000fe200078e0a0b */
[C---:B------:R-:W-:Y:S01]  /*2fc0*/  ISETP.GT.U32.AND P0, PT, R11.reuse, R8, PT ;  /* 0x000000080b00720c */ /* 0x040fe20003f04070 */
[----:B0-----:R-:W-:Y:S02]  /*2fd0*/  IMAD.MOV.U32 R3, RZ, RZ, R16 ;  /* 0x000000ffff037224 */ /* 0x001fe400078e0010 */
[----:B------:R-:W-:Y:S01]  /*2fe0*/  VIADD R15, R12, 0x1e2 ;  /* 0x000001e20c0f7836 */ /* 0x000fe20000000000 */
[C---:B------:R-:W-:Y:S01]  /*2ff0*/  ISETP.GT.U32.AND P6, PT, R11.reuse, R10, PT ;  /* 0x0000000a0b00720c */ /* 0x040fe20003fc4070 */
[----:B------:R-:W-:Y:S01]  /*3000*/  @!P4 IMAD.MOV R3, RZ, RZ, -R3 ;  /* 0x000000ffff03c224 */ /* 0x000fe200078e0a03 */
[----:B------:R-:W-:Y:S01]  /*3010*/  ISETP.GT.U32.AND P4, PT, R11, R7, PT ;  /* 0x000000070b00720c */ /* 0x000fe20003f84070 */
[----:B------:R-:W-:Y:S01]  /*3020*/  @!P3 IMAD.MOV R0, RZ, RZ, -R0 ;  /* 0x000000ffff00b224 */ /* 0x000fe200078e0a00 */
[----:B------:R-:W-:Y:S01]  /*3030*/  IABS R24, R15 ;  /* 0x0000000f00187213 */ /* 0x000fe20000000000 */
[--C-:B------:R-:W-:Y:S01]  /*3040*/  @!P5 IMAD.IADD R4, R4, 0x1, -R11.reuse ;  /* 0x000000010404d824 */ /* 0x100fe200078e0a0b */
[----:B------:R-:W-:Y:S01]  /*3050*/  ISETP.GE.AND P3, PT, R13, RZ, PT ;  /* 0x000000ff0d00720c */ /* 0x000fe20003f66270 */
[----:B------:R-:W-:Y:S01]  /*3060*/  VIADD R13, R12, 0x1e0 ;  /* 0x000001e00c0d7836 */ /* 0x000fe20000000000 */
[----:B------:R0:W-:Y:S01]  /*3070*/  STL [R1+0x3d0], R0 ;  /* 0x0003d00001007387 */ /* 0x0001e20000100800 */
[--C-:B------:R-:W-:Y:S01]  /*3080*/  @!P0 IMAD.IADD R8, R8, 0x1, -R11.reuse ;  /* 0x0000000108088824 */ /* 0x100fe200078e0a0b */
[C---:B------:R-:W-:Y:S01]  /*3090*/  ISETP.GT.U32.AND P5, PT, R11.reuse, R4, PT ;  /* 0x000000040b00720c */ /* 0x040fe20003fa4070 */
[----:B------:R-:W-:Y:S01]  /*30a0*/  VIADD R22, R12, 0x1de ;  /* 0x000001de0c167836 */ /* 0x000fe20000000000 */
[----:B------:R-:W-:Y:S01]  /*30b0*/  IABS R23, R13 ;  /* 0x0000000d00177213 */ /* 0x000fe20000000000 */
[--C-:B------:R-:W-:Y:S01]  /*30c0*/  @!P6 IMAD.IADD R10, R10, 0x1, -R11.reuse ;  /* 0x000000010a0ae824 */ /* 0x100fe200078e0a0b */
[----:B------:R-:W-:Y:S01]  /*30d0*/  ISETP.GT.U32.AND P0, PT, R11, R8, PT ;  /* 0x000000080b00720c */ /* 0x000fe20003f04070 */
[----:B------:R-:W-:Y:S01]  /*30e0*/  @!P4 IMAD.IADD R7, R7, 0x1, -R11 ;  /* 0x000000010707c824 */ /* 0x000fe200078e0a0b */
[----:B------:R-:W-:Y:S01]  /*30f0*/  ISETP.GE.AND P6, PT, R9, RZ, PT ;  /* 0x000000ff0900720c */ /* 0x000fe20003fc6270 */
[----:B------:R-:W-:Y:S01]  /*3100*/  VIADD R9, R12, 0x1e4 ;  /* 0x000001e40c097836 */ /* 0x000fe20000000000 */
[----:B------:R1:W-:Y:S01]  /*3110*/  STL [R1+0x3d4], R3 ;  /* 0x0003d40301007387 */ /* 0x0003e20000100800 */
[----:B0-----:R-:W-:Y:S01]  /*3120*/  IMAD.MOV.U32 R0, RZ, RZ, R10 ;  /* 0x000000ffff007224 */ /* 0x001fe200078e000a */
[----:B------:R-:W-:Y:S01]  /*3130*/  ISETP.GT.U32.AND P4, PT, R11, R7, PT ;  /* 0x000000070b00720c */ /* 0x000fe20003f84070 */
[----:B------:R-:W-:Y:S01]  /*3140*/  IMAD.HI.U32 R10, R14, R24, RZ ;  /* 0x000000180e0a7227 */ /* 0x000fe200078e00ff */
[----:B------:R-:W-:-:S03]  /*3150*/  IABS R25, R9 ;  /* 0x0000000900197213 */ /* 0x000fc60000000000 */
[----:B------:R-:W-:Y:S02]  /*3160*/  IMAD.MOV R10, RZ, RZ, -R10 ;  /* 0x000000ffff0a7224 */ /* 0x000fe400078e0a0a */
[----:B------:R-:W-:Y:S01]  /*3170*/  @!P2 IMAD.MOV R0, RZ, RZ, -R0 ;  /* 0x000000ffff00a224 */ /* 0x000fe200078e0a00 */
[----:B------:R-:W-:Y:S01]  /*3180*/  ISETP.GE.AND P2, PT, R9, RZ, PT ;  /* 0x000000ff0900720c */ /* 0x000fe20003f46270 */
[----:B------:R-:W-:Y:S02]  /*3190*/  IMAD R24, R11, R10, R24 ;  /* 0x0000000a0b187224 */ /* 0x000fe400078e0218 */
[----:B------:R-:W-:Y:S01]  /*31a0*/  @!P0 IMAD.IADD R8, R8, 0x1, -R11 ;  /* 0x0000000108088824 */ /* 0x000fe200078e0a0b */
[----:B------:R0:W-:Y:S01]  /*31b0*/  STL [R1+0x3dc], R0 ;  /* 0x0003dc0001007387 */ /* 0x0001e20000100800 */
[----:B------:R-:W-:Y:S01]  /*31c0*/  IMAD.HI.U32 R16, R14, R25, RZ ;  /* 0x000000190e107227 */ /* 0x000fe200078e00ff */
[----:B------:R-:W-:-:S03]  /*31d0*/  ISETP.GE.AND P0, PT, R15, RZ, PT ;  /* 0x000000ff0f00720c */ /* 0x000fc60003f06270 */
[--C-:B------:R-:W-:Y:S01]  /*31e0*/  @!P5 IMAD.IADD R4, R4, 0x1, -R11.reuse ;  /* 0x000000010404d824 */ /* 0x100fe200078e0a0b */
[----:B------:R-:W-:Y:S01]  /*31f0*/  ISETP.GE.AND P5, PT, R13, RZ, PT ;  /* 0x000000ff0d00720c */ /* 0x000fe20003fa6270 */
[----:B------:R-:W-:Y:S01]  /*3200*/  @!P4 IMAD.IADD R7, R7, 0x1, -R11 ;  /* 0x000000010707c824 */ /* 0x000fe200078e0a0b */
[----:B------:R-:W-:Y:S01]  /*3210*/  ISETP.GT.U32.AND P4, PT, R11, R24, PT ;  /* 0x000000180b00720c */ /* 0x000fe20003f84070 */
[----:B-1----:R-:W-:Y:S02]  /*3220*/  IMAD.MOV.U32 R3, RZ, RZ, R8 ;  /* 0x000000ffff037224 */ /* 0x002fe400078e0008 */
[----:B------:R-:W-:Y:S02]  /*3230*/  IMAD.MOV R15, RZ, RZ, -R16 ;  /* 0x000000ffff0f7224 */ /* 0x000fe400078e0a10 */
[----:B0-----:R-:W-:Y:S02]  /*3240*/  IMAD.MOV.U32 R0, RZ, RZ, R4 ;  /* 0x000000ffff007224 */ /* 0x001fe400078e0004 */
[----:B------:R-:W-:-:S04]  /*3250*/  IMAD.HI.U32 R9, R14, R23, RZ ;  /* 0x000000170e097227 */ /* 0x000fc800078e00ff */
[----:B------:R-:W-:Y:S02]  /*3260*/  @!P1 IMAD.MOV R3, RZ, RZ, -R3 ;  /* 0x000000ffff039224 */ /* 0x000fe400078e0a03 */
[C---:B------:R-:W-:Y:S02]  /*3270*/  IMAD R25, R11.reuse, R15, R25 ;  /* 0x0000000f0b197224 */ /* 0x040fe400078e0219 */
[----:B------:R-:W-:Y:S01]  /*3280*/  @!P3 IMAD.MOV R0, RZ, RZ, -R0 ;  /* 0x000000ffff00b224 */ /* 0x000fe200078e0a00 */
[----:B------:R-:W-:Y:S01]  /*3290*/  STL [R1+0x3e0], R3 ;  /* 0x0003e00301007387 */ /* 0x000fe20000100800 */
[----:B------:R-:W-:Y:S01]  /*32a0*/  IMAD.MOV R9, RZ, RZ, -R9 ;  /* 0x000000ffff097224 */ /* 0x000fe200078e0a09 */
[C---:B------:R-:W-:Y:S01]  /*32b0*/  ISETP.GT.U32.AND P1, PT, R11.reuse, R25, PT ;  /* 0x000000190b00720c */ /* 0x040fe20003f24070 */
[----:B------:R-:W-:Y:S01]  /*32c0*/  VIADD R10, R12, 0x1dc ;  /* 0x000001dc0c0a7836 */ /* 0x000fe20000000000 */
[----:B------:R0:W-:Y:S01]  /*32d0*/  STL [R1+0x3e4], R0 ;  /* 0x0003e40001007387 */ /* 0x0001e20000100800 */
[C---:B------:R-:W-:Y:S01]  /*32e0*/  IMAD R23, R11.reuse, R9, R23 ;  /* 0x000000090b177224 */ /* 0x040fe200078e0217 */
[----:B------:R-:W-:Y:S01]  /*32f0*/  ISETP.GE.AND P3, PT, R22, RZ, PT ;  /* 0x000000ff1600720c */ /* 0x000fe20003f66270 */
[----:B------:R-:W-:Y:S01]  /*3300*/  @!P4 IMAD.IADD R24, R24, 0x1, -R11 ;  /* 0x000000011818c824 */ /* 0x000fe200078e0a0b */
[----:B------:R-:W-:Y:S01]  /*3310*/  IABS R22, R22 ;  /* 0x0000001600167213 */ /* 0x000fe20000000000 */
[C---:B------:R-:W-:Y:S01]  /*3320*/  VIADD R15, R12.reuse, 0x1da ;  /* 0x000001da0c0f7836 */ /* 0x040fe20000000000 */
[----:B------:R-:W-:Y:S01]  /*3330*/  IABS R21, R10 ;  /* 0x0000000a00157213 */ /* 0x000fe20000000000 */
[----:B------:R-:W-:Y:S01]  /*3340*/  VIADD R9, R12, 0x1d8 ;  /* 0x000001d80c097836 */ /* 0x000fe20000000000 */
[----:B------:R-:W-:Y:S01]  /*3350*/  ISETP.GT.U32.AND P4, PT, R11, R24, PT ;  /* 0x000000180b00720c */ /* 0x000fe20003f84070 */
[----:B------:R-:W-:Y:S01]  /*3360*/  IMAD.HI.U32 R13, R14, R22, RZ ;  /* 0x000000160e0d7227 */ /* 0x000fe200078e00ff */
[----:B------:R-:W-:-:S02]  /*3370*/  IABS R17, R15 ;  /* 0x0000000f00117213 */ /* 0x000fc40000000000 */
[----:B------:R-:W-:Y:S01]  /*3380*/  IABS R16, R9 ;  /* 0x0000000900107213 */ /* 0x000fe20000000000 */
[----:B0-----:R-:W-:Y:S02]  /*3390*/  IMAD.MOV.U32 R0, RZ, RZ, R7 ;  /* 0x000000ffff007224 */ /* 0x001fe400078e0007 */
[----:B------:R-:W-:-:S04]  /*33a0*/  IMAD.HI.U32 R8, R14, R21, RZ ;  /* 0x000000150e087227 */ /* 0x000fc800078e00ff */
[----:B------:R-:W-:Y:S01]  /*33b0*/  @!P6 IMAD.MOV R0, RZ, RZ, -R0 ;  /* 0x000000ffff00e224 */ /* 0x000fe200078e0a00 */
[----:B------:R-:W-:Y:S01]  /*33c0*/  ISETP.GT.U32.AND P6, PT, R11, R23, PT ;  /* 0x000000170b00720c */ /* 0x000fe20003fc4070 */
[----:B------:R-:W-:Y:S02]  /*33d0*/  IMAD.MOV R13, RZ, RZ, -R13 ;  /* 0x000000ffff0d7224 */ /* 0x000fe400078e0a0d */
[----:B------:R-:W-:Y:S01]  /*33e0*/  IMAD.MOV R8, RZ, RZ, -R8 ;  /* 0x000000ffff087224 */ /* 0x000fe200078e0a08 */
[----:B------:R0:W-:Y:S01]  /*33f0*/  STL [R1+0x3d8], R0 ;  /* 0x0003d80001007387 */ /* 0x0001e20000100800 */
[----:B------:R-:W-:Y:S02]  /*3400*/  @!P1 IMAD.IADD R25, R25, 0x1, -R11 ;  /* 0x0000000119199824 */ /* 0x000fe400078e0a0b */
[C---:B------:R-:W-:Y:S02]  /*3410*/  IMAD R22, R11.reuse, R13, R22 ;  /* 0x0000000d0b167224 */ /* 0x040fe400078e0216 */
[C---:B------:R-:W-:Y:S01]  /*3420*/  IMAD R21, R11.reuse, R8, R21 ;  /* 0x000000080b157224 */ /* 0x040fe200078e0215 */
[C---:B------:R-:W-:Y:S01]  /*3430*/  ISETP.GT.U32.AND P1, PT, R11.reuse, R25, PT ;  /* 0x000000190b00720c */ /* 0x040fe20003f24070 */
[--C-:B------:R-:W-:Y:S01]  /*3440*/  @!P4 IMAD.IADD R24, R24, 0x1, -R11.reuse ;  /* 0x000000011818c824 */ /* 0x100fe200078e0a0b */
[----:B------:R-:W-:Y:S01]  /*3450*/  ISETP.GT.U32.AND P4, PT, R11, R22, PT ;  /* 0x000000160b00720c */ /* 0x000fe20003f84070 */
[----:B------:R-:W-:Y:S01]  /*3460*/  @!P6 IMAD.IADD R23, R23, 0x1, -R11 ;  /* 0x000000011717e824 */ /* 0x000fe200078e0a0b */
[----:B------:R-:W-:Y:S01]  /*3470*/  ISETP.GT.U32.AND P6, PT, R11, R21, PT ;  /* 0x000000150b00720c */ /* 0x000fe20003fc4070 */
[----:B------:R-:W-:-:S04]  /*3480*/  IMAD.HI.U32 R18, R14, R17, RZ ;  /* 0x000000110e127227 */ /* 0x000fc800078e00ff */
[----:B------:R-:W-:Y:S02]  /*3490*/  IMAD.MOV R7, RZ, RZ, -R18 ;  /* 0x000000ffff077224 */ /* 0x000fe400078e0a12 */
[----:B------:R-:W-:Y:S02]  /*34a0*/  VIADD R18, R12, 0x1d4 ;  /* 0x000001d40c127836 */ /* 0x000fe40000000000 */
[----:B------:R-:W-:Y:S02]  /*34b0*/  IMAD R17, R11, R7, R17 ;  /* 0x000000070b117224 */ /* 0x000fe400078e0211 */
[--C-:B------:R-:W-:Y:S01]  /*34c0*/  @!P1 IMAD.IADD R25, R25, 0x1, -R11.reuse ;  /* 0x0000000119199824 */ /* 0x100fe200078e0a0b */
[----:B------:R-:W-:Y:S01]  /*34d0*/  ISETP.GE.AND P1, PT, R10, RZ, PT ;  /* 0x000000ff0a00720c */ /* 0x000fe20003f26270 */
[----:B------:R-:W-:Y:S01]  /*34e0*/  VIADD R7, R12, 0x1d6 ;  /* 0x000001d60c077836 */ /* 0x000fe20000000000 */
[----:B------:R-:W-:Y:S01]  /*34f0*/  IABS R10, R18 ;  /* 0x00000012000a7213 */ /* 0x000fe20000000000 */
[--C-:B------:R-:W-:Y:S01]  /*3500*/  @!P4 IMAD.IADD R22, R22, 0x1, -R11.reuse ;  /* 0x000000011616c824 */ /* 0x100fe200078e0a0b */
[----:B------:R-:W-:Y:S01]  /*3510*/  ISETP.GT.U32.AND P4, PT, R11, R23, PT ;  /* 0x000000170b00720c */ /* 0x000fe20003f84070 */
[----:B------:R-:W-:Y:S01]  /*3520*/  @!P6 IMAD.IADD R21, R21, 0x1, -R11 ;  /* 0x000000011515e824 */ /* 0x000fe200078e0a0b */
[----:B------:R-:W-:Y:S01]  /*3530*/  IABS R13, R7 ;  /* 0x00000007000d7213 */ /* 0x000fe20000000000 */
[----:B------:R-:W-:-:S03]  /*3540*/  IMAD.HI.U32 R4, R14, R16, RZ ;  /* 0x000000100e047227 */ /* 0x000fc600078e00ff */
[----:B------:R-:W-:Y:S01]  /*3550*/  ISETP.GT.U32.AND P6, PT, R11, R21, PT ;  /* 0x000000150b00720c */ /* 0x000fe20003fc4070 */
[----:B0-----:R-:W-:Y:S02]  /*3560*/  IMAD.MOV.U32 R0, RZ, RZ, R25 ;  /* 0x000000ffff007224 */ /* 0x001fe400078e0019 */
[----:B------:R-:W-:Y:S02]  /*3570*/  IMAD.MOV R4, RZ, RZ, -R4 ;  /* 0x000000ffff047224 */ /* 0x000fe400078e0a04 */
[----:B------:R-:W-:-:S04]  /*3580*/  IMAD.HI.U32 R26, R14, R10, RZ ;  /* 0x0000000a0e1a7227 */ /* 0x000fc800078e00ff */
[----:B------:R-:W-:Y:S01]  /*3590*/  @!P2 IMAD.MOV R0, RZ, RZ, -R0 ;  /* 0x000000ffff00a224 */ /* 0x000fe200078e0a00 */
[----:B------:R-:W-:Y:S01]  /*35a0*/  ISETP.GT.U32.AND P2, PT, R11, R22, PT ;  /* 0x000000160b00720c */ /* 0x000fe20003f44070 */
[----:B------:R-:W-:-:S03]  /*35b0*/  IMAD.HI.U32 R25, R14, R13, RZ ;  /* 0x0000000d0e197227 */ /* 0x000fc600078e00ff */
[----:B------:R0:W-:Y:S01]  /*35c0*/  STL [R1+0x3c8], R0 ;  /* 0x0003c80001007387 */ /* 0x0001e20000100800 */
[----:B------:R-:W-:Y:S02]  /*35d0*/  IMAD R16, R11, R4, R16 ;  /* 0x000000040b107224 */ /* 0x000fe400078e0210 */
[----:B------:R-:W-:Y:S02]  /*35e0*/  IMAD.MOV R26, RZ, RZ, -R26 ;  /* 0x000000ffff1a7224 */ /* 0x000fe400078e0a1a */
[----:B------:R-:W-:Y:S02]  /*35f0*/  IMAD.MOV R25, RZ, RZ, -R25 ;  /* 0x000000ffff197224 */ /* 0x000fe400078e0a19 */
[----:B------:R-:W-:Y:S01]  /*3600*/  @!P4 IMAD.IADD R23, R23, 0x1, -R11 ;  /* 0x000000011717c824 */ /* 0x000fe200078e0a0b */
[C---:B------:R-:W-:Y:S01]  /*3610*/  ISETP.GT.U32.AND P4, PT, R11.reuse, R16, PT ;  /* 0x000000100b00720c */ /* 0x040fe20003f84070 */
[----:B------:R-:W-:Y:S02]  /*3620*/  IMAD R10, R11, R26, R10 ;  /* 0x0000001a0b0a7224 */ /* 0x000fe400078e020a */
[----:B0-----:R-:W-:-:S02]  /*3630*/  IMAD.MOV.U32 R0, RZ, RZ, R24 ;  /* 0x000000ffff007224 */ /* 0x001fc400078e0018 */
[C---:B------:R-:W-:Y:S02]  /*3640*/  IMAD R13, R11.reuse, R25, R13 ;  /* 0x000000190b0d7224 */ /* 0x040fe400078e020d */
[----:B------:R-:W-:Y:S01]  /*3650*/  @!P0 IMAD.MOV R0, RZ, RZ, -R0 ;  /* 0x000000ffff008224 */ /* 0x000fe200078e0a00 */
[----:B------:R-:W-:Y:S01]  /*3660*/  ISETP.GT.U32.AND P0, PT, R11, R17, PT ;  /* 0x000000110b00720c */ /* 0x000fe20003f04070 */
[--C-:B------:R-:W-:Y:S01]  /*3670*/  @!P6 IMAD.IADD R21, R21, 0x1, -R11.reuse ;  /* 0x000000011515e824 */ /* 0x100fe200078e0a0b */
[C---:B------:R-:W-:Y:S01]  /*3680*/  ISETP.GT.U32.AND P6, PT, R11.reuse, R10, PT ;  /* 0x0000000a0b00720c */ /* 0x040fe20003fc4070 */
[----:B------:R-:W-:Y:S01]  /*3690*/  @!P2 IMAD.IADD R22, R22, 0x1, -R11 ;  /* 0x000000011616a824 */ /* 0x000fe200078e0a0b */
[----:B------:R-:W-:Y:S01]  /*36a0*/  ISETP.GT.U32.AND P2, PT, R11, R13, PT ;  /* 0x0000000d0b00720c */ /* 0x000fe20003f44070 */
[C---:B------:R-:W-:Y:S01]  /*36b0*/  VIADD R19, R12.reuse, 0x1d2 ;  /* 0x000001d20c137836 */ /* 0x040fe20000000000 */
[----:B------:R0:W-:Y:S01]  /*36c0*/  STL [R1+0x3bc], R0 ;  /* 0x0003bc0001007387 */ /* 0x0001e20000100800 */
[----:B------:R-:W-:-:S02]  /*36d0*/  VIADD R20, R12, 0x1d0 ;  /* 0x000001d00c147836 */ /* 0x000fc40000000000 */
[----:B------:R-:W-:Y:S01]  /*36e0*/  @!P4 IMAD.IADD R16, R16, 0x1, -R11 ;  /* 0x000000011010c824 */ /* 0x000fe200078e0a0b */
[----:B------:R-:W-:Y:S01]  /*36f0*/  IABS R8, R19 ;  /* 0x0000001300087213 */ /* 0x000fe20000000000 */
[----:B------:R-:W-:Y:S01]  /*3700*/  IMAD.MOV.U32 R3, RZ, RZ, R23 ;  /* 0x000000ffff037224 */ /* 0x000fe200078e0017 */
[----:B------:R-:W-:Y:S01]  /*3710*/  IABS R4, R20 ;  /* 0x0000001400047213 */ /* 0x000fe20000000000 */
[----:B------:R-:W-:Y:S01]  /*3720*/  @!P0 IMAD.IADD R17, R17, 0x1, -R11 ;  /* 0x0000000111118824 */ /* 0x000fe200078e0a0b */
[----:B------:R-:W-:Y:S01]  /*3730*/  ISETP.GE.AND P0, PT, R15, RZ, PT ;  /* 0x000000ff0f00720c */ /* 0x000fe20003f06270 */
[----:B------:R-:W-:Y:S01]  /*3740*/  IMAD.HI.U32 R24, R14, R8, RZ ;  /* 0x000000080e187227 */ /* 0x000fe200078e00ff */
[----:B------:R-:W-:-:S03]  /*3750*/  ISETP.GE.AND P4, PT, R9, RZ, PT ;  /* 0x000000ff0900720c */ /* 0x000fc60003f86270 */
[----:B0-----:R-:W-:Y:S02]  /*3760*/  IMAD.MOV.U32 R0, RZ, RZ, R22 ;  /* 0x000000ffff007224 */ /* 0x001fe400078e0016 */
[----:B------:R-:W-:Y:S01]  /*3770*/  @!P6 IMAD.IADD R10, R10, 0x1, -R11 ;  /* 0x000000010a0ae824 */ /* 0x000fe200078e0a0b */
[C---:B------:R-:W-:Y:S01]  /*3780*/  ISETP.GT.U32.AND P6, PT, R11.reuse, R16, PT ;  /* 0x000000100b00720c */ /* 0x040fe20003fc4070 */
[----:B------:R-:W-:Y:S02]  /*3790*/  @!P5 IMAD.MOV R3, RZ, RZ, -R3 ;  /* 0x000000ffff03d224 */ /* 0x000fe400078e0a03 */
[----:B------:R-:W-:Y:S01]  /*37a0*/  @!P3 IMAD.MOV R0, RZ, RZ, -R0 ;  /* 0x000000ffff00b224 */ /* 0x000fe200078e0a00 */
[----:B------:R-:W-:Y:S01]  /*37b0*/  ISETP.GT.U32.AND P3, PT, R11, R10, PT ;  /* 0x0000000a0b00720c */ /* 0x000fe20003f64070 */
[----:B------:R-:W-:Y:S01]  /*37c0*/  IMAD.HI.U32 R25, R14, R4, RZ ;  /* 0x000000040e197227 */ /* 0x000fe200078e00ff */
[----:B------:R-:W-:Y:S03]  /*37d0*/  STL [R1+0xc0], R3 ;  /* 0x0000c00301007387 */ /* 0x000fe60000100800 */
[----:B------:R-:W-:Y:S01]  /*37e0*/  @!P2 IMAD.IADD R13, R13, 0x1, -R11 ;  /* 0x000000010d0da824 */ /* 0x000fe200078e0a0b */
[C---:B------:R-:W-:Y:S01]  /*37f0*/  ISETP.GT.U32.AND P2, PT, R11.reuse, R17, PT ;  /* 0x000000110b00720c */ /* 0x040fe20003f44070 */
[----:B------:R-:W-:Y:S01]  /*3800*/  IMAD.MOV R24, RZ, RZ, -R24 ;  /* 0x000000ffff187224 */ /* 0x000fe200078e0a18 */
[----:B------:R0:W-:Y:S01]  /*3810*/  STL [R1+0xc8], R0 ;  /* 0x0000c80001007387 */ /* 0x0001e20000100800 */
[----:B------:R-:W-:Y:S01]  /*3820*/  IMAD.MOV R25, RZ, RZ, -R25 ;  /* 0x000000ffff197224 */ /* 0x000fe200078e0a19 */
[C---:B------:R-:W-:Y:S01]  /*3830*/  ISETP.GT.U32.AND P5, PT, R11.reuse, R13, PT ;  /* 0x0000000d0b00720c */ /* 0x040fe20003fa4070 */
[----:B------:R-:W-:-:S02]  /*3840*/  IMAD R8, R11, R24, R8 ;  /* 0x000000180b087224 */ /* 0x000fc400078e0208 */
[C---:B------:R-:W-:Y:S02]  /*3850*/  IMAD R4, R11.reuse, R25, R4 ;  /* 0x000000190b047224 */ /* 0x040fe400078e0204 */
[C---:B------:R-:W-:Y:S02]  /*3860*/  VIADD R15, R12.reuse, 0x1ce ;  /* 0x000001ce0c0f7836 */ /* 0x040fe40000000000 */
[----:B------:R-:W-:Y:S02]  /*3870*/  VIADD R9, R12, 0x1cc ;  /* 0x000001cc0c097836 */ /* 0x000fe40000000000 */
[----:B0-----:R-:W-:Y:S01]  /*3880*/  IMAD.MOV.U32 R0, RZ, RZ, R21 ;  /* 0x000000ffff007224 */ /* 0x001fe200078e0015 */
[----:B------:R-:W-:Y:S01]  /*3890*/  IABS R21, R15 ;  /* 0x0000000f00157213 */ /* 0x000fe20000000000 */
[--C-:B------:R-:W-:Y:S01]  /*38a0*/  @!P6 IMAD.IADD R16, R16, 0x1, -R11.reuse ;  /* 0x000000011010e824 */ /* 0x100fe200078e0a0b */
[C---:B------:R-:W-:Y:S01]  /*38b0*/  ISETP.GT.U32.AND P6, PT, R11.reuse, R4, PT ;  /* 0x000000040b00720c */ /* 0x040fe20003fc4070 */
[----:B------:R-:W-:Y:S01]  /*38c0*/  @!P1 IMAD.MOV R0, RZ, RZ, -R0 ;  /* 0x000000ffff009224 */ /* 0x000fe200078e0a00 */
[----:B------:R-:W-:Y:S01]  /*38d0*/  ISETP.GT.U32.AND P1, PT, R11, R8, PT ;  /* 0x000000080b00720c */ /* 0x000fe20003f24070 */
[--C-:B------:R-:W-:Y:S01]  /*38e0*/  @!P2 IMAD.IADD R17, R17, 0x1, -R11.reuse ;  /* 0x000000011111a824 */ /* 0x100fe200078e0a0b */
[----:B------:R-:W-:Y:S01]  /*38f0*/  IABS R22, R9 ;  /* 0x0000000900167213 */ /* 0x000fe20000000000 */
[----:B------:R-:W-:Y:S01]  /*3900*/  @!P5 IMAD.IADD R13, R13, 0x1, -R11 ;  /* 0x000000010d0dd824 */ /* 0x000fe200078e0a0b */
[----:B------:R-:W-:Y:S01]  /*3910*/  ISETP.GE.AND P2, PT, R7, RZ, PT ;  /* 0x000000ff0700720c */ /* 0x000fe20003f46270 */
[----:B------:R-:W-:Y:S01]  /*3920*/  IMAD.MOV.U32 R3, RZ, RZ, R17 ;  /* 0x000000ffff037224 */ /* 0x000fe200078e0011 */
[----:B------:R-:W-:Y:S01]  /*3930*/  ISETP.GE.AND P5, PT, R18, RZ, PT ;  /* 0x000000ff1200720c */ /* 0x000fe20003fa6270 */
[----:B------:R-:W-:Y:S01]  /*3940*/  IMAD.MOV.U32 R7, RZ, RZ, R22 ;  /* 0x000000ffff077224 */ /* 0x000fe200078e0016 */
[----:B------:R0:W-:Y:S01]  /*3950*/  STL [R1+0xcc], R0 ;  /* 0x0000cc0001007387 */ /* 0x0001e20000100800 */
[----:B------:R-:W-:-:S04]  /*3960*/  IMAD.HI.U32 R18, R14, R21, RZ ;  /* 0x000000150e127227 */ /* 0x000fc800078e00ff */
[----:B------:R-:W-:Y:S01]  /*3970*/  @!P3 IMAD.IADD R10, R10, 0x1, -R11 ;  /* 0x000000010a0ab824 */ /* 0x000fe200078e0a0b */
[----:B------:R-:W-:Y:S01]  /*3980*/  ISETP.GE.AND P3, PT, R19, RZ, PT ;  /* 0x000000ff1300720c */ /* 0x000fe20003f66270 */
[----:B------:R-:W-:Y:S02]  /*3990*/  @!P0 IMAD.MOV R3, RZ, RZ, -R3 ;  /* 0x000000ffff038224 */ /* 0x000fe400078e0a03 */
[----:B------:R-:W-:Y:S01]  /*39a0*/  @!P1 IMAD.IADD R8, R8, 0x1, -R11 ;  /* 0x0000000108089824 */ /* 0x000fe200078e0a0b */
[----:B------:R-:W-:Y:S01]  /*39b0*/  ISETP.GE.AND P1, PT, R20, RZ, PT ;  /* 0x000000ff1400720c */ /* 0x000fe20003f26270 */
[----:B0-----:R-:W-:Y:S01]  /*39c0*/  IMAD.MOV.U32 R0, RZ, RZ, R16 ;  /* 0x000000ffff007224 */ /* 0x001fe200078e0010 */
[----:B------:R0:W-:Y:S01]  /*39d0*/  STL [R1+0xd0], R3 ;  /* 0x0000d00301007387 */ /* 0x0001e20000100800 */
[----:B------:R-:W-:Y:S01]  /*39e0*/  IMAD.HI.U32 R19, R14, R7, RZ ;  /* 0x000000070e137227 */ /* 0x000fe200078e00ff */
[----:B------:R-:W-:-:S03]  /*39f0*/  ISETP.GT.U32.AND P0, PT, R11, R8, PT ;  /* 0x000000080b00720c */ /* 0x000fc60003f04070 */
[----:B------:R-:W-:Y:S02]  /*3a00*/  IMAD.MOV R18, RZ, RZ, -R18 ;  /* 0x000000ffff127224 */ /* 0x000fe400078e0a12 */
[----:B------:R-:W-:Y:S01]  /*3a10*/  @!P6 IMAD.IADD R4, R4, 0x1, -R11 ;  /* 0x000000010404e824 */ /* 0x000fe200078e0a0b */
[----:B------:R-:W-:Y:S01]  /*3a20*/  ISETP.GE.AND P6, PT, R15, RZ, PT ;  /* 0x000000ff0f00720c */ /* 0x000fe20003fc6270 */
[----:B------:R-:W-:Y:S02]  /*3a30*/  @!P4 IMAD.MOV R0, RZ, RZ, -R0 ;  /* 0x000000ffff00c224 */ /* 0x000fe400078e0a00 */
[----:B------:R-:W-:Y:S01]  /*3a40*/  IMAD.MOV R17, RZ, RZ, -R19 ;  /* 0x000000ffff117224 */ /* 0x000fe200078e0a13 */
[C---:B------:R-:W-:Y:S01]  /*3a50*/  ISETP.GT.U32.AND P4, PT, R11.reuse, R4, PT ;  /* 0x000000040b00720c */ /* 0x040fe20003f84070 */
[----:B------:R-:W-:Y:S01]  /*3a60*/  IMAD R15, R11, R18, R21 ;  /* 0x000000120b0f7224 */ /* 0x000fe200078e0215 */
[----:B------:R1:W-:Y:S01]  /*3a70*/  STL [R1+0xe8], R0 ;  /* 0x0000e80001007387 */ /* 0x0003e20000100800 */
[----:B0-----:R-:W-:-:S02]  /*3a80*/  IMAD.MOV.U32 R3, RZ, RZ, R13 ;  /* 0x000000ffff037224 */ /* 0x001fc400078e000d */
[C---:B------:R-:W-:Y:S02]  /*3a90*/  IMAD R7, R11.reuse, R17, R7 ;  /* 0x000000110b077224 */ /* 0x040fe400078e0207 */
[----:B------:R-:W-:Y:S01]  /*3aa0*/  @!P2 IMAD.MOV R3, RZ, RZ, -R3 ;  /* 0x000000ffff03a224 */ /* 0x000fe200078e0a03 */
[----:B------:R-:W-:Y:S01]  /*3ab0*/  ISETP.GT.U32.AND P2, PT, R11, R15, PT ;  /* 0x0000000f0b00720c */ /* 0x000fe20003f44070 */
[--C-:B------:R-:W-:Y:S01]  /*3ac0*/  @!P0 IMAD.IADD R8, R8, 0x1, -R11.reuse ;  /* 0x0000000108088824 */ /* 0x100fe200078e0a0b */
[----:B------:R-:W-:Y:S01]  /*3ad0*/  ISETP.GE.AND P0, PT, R9, RZ, PT ;  /* 0x000000ff0900720c */ /* 0x000fe20003f06270 */
[C---:B------:R-:W-:Y:S01]  /*3ae0*/  VIADD R13, R12.reuse, 0x1c8 ;  /* 0x000001c80c0d7836 */ /* 0x040fe20000000000 */
[----:B------:R-:W-:Y:S01]  /*3af0*/  STL [R1+0x11c], R3 ;  /* 0x00011c0301007387 */ /* 0x000fe20000100800 */
[----:B-1----:R-:W-:Y:S02]  /*3b00*/  IMAD.MOV.U32 R0, RZ, RZ, R10 ;  /* 0x000000ffff007224 */ /* 0x002fe400078e000a */
[----:B------:R-:W-:Y:S01]  /*3b10*/  VIADD R10, R12, 0x1ca ;  /* 0x000001ca0c0a7836 */ /* 0x000fe20000000000 */
[----:B------:R-:W-:Y:S01]  /*3b20*/  IABS R16, R13 ;  /* 0x0000000d00107213 */ /* 0x000fe20000000000 */
[----:B------:R-:W-:Y:S01]  /*3b30*/  @!P5 IMAD.MOV R0, RZ, RZ, -R0 ;  /* 0x000000ffff00d224 */ /* 0x000fe200078e0a00 */
[----:B------:R-:W-:Y:S01]  /*3b40*/  ISETP.GT.U32.AND P5, PT, R11, R7, PT ;  /* 0x000000070b00720c */ /* 0x000fe20003fa4070 */
[--C-:B------:R-:W-:Y:S01]  /*3b50*/  @!P4 IMAD.IADD R4, R4, 0x1, -R11.reuse ;  /* 0x000000010404c824 */ /* 0x100fe200078e0a0b */
[----:B------:R-:W-:Y:S01]  /*3b60*/  IABS R9, R10 ;  /* 0x0000000a00097213 */ /* 0x000fe20000000000 */
[----:B------:R-:W-:Y:S01]  /*3b70*/  @!P2 IMAD.IADD R15, R15, 0x1, -R11 ;  /* 0x000000010f0fa824 */ /* 0x000fe200078e0a0b */
[----:B------:R0:W-:Y:S01]  /*3b80*/  STL [R1+0x120], R0 ;  /* 0x0001200001007387 */ /* 0x0001e20000100800 */
[----:B------:R-:W-:Y:S01]  /*3b90*/  ISETP.GE.AND P2, PT, R13, RZ, PT ;  /* 0x000000ff0d00720c */ /* 0x000fe20003f46270 */
[----:B------:R-:W-:Y:S01]  /*3ba0*/  VIADD R17, R12, 0x1c6 ;  /* 0x000001c60c117836 */ /* 0x000fe20000000000 */
[----:B------:R-:W-:Y:S01]  /*3bb0*/  ISETP.GE.AND P4, PT, R10, RZ, PT ;  /* 0x000000ff0a00720c */ /* 0x000fe20003f86270 */
[----:B------:R-:W-:-:S04]  /*3bc0*/  IMAD.HI.U32 R13, R14, R9, RZ ;  /* 0x000000090e0d7227 */ /* 0x000fc800078e00ff */
[----:B------:R-:W-:Y:S02]  /*3bd0*/  IMAD.MOV.U32 R10, RZ, RZ, R16 ;  /* 0x000000ffff0a7224 */ /* 0x000fe400078e0010 */
[----:B0-----:R-:W-:Y:S02]  /*3be0*/  IMAD.MOV.U32 R0, RZ, RZ, R8 ;  /* 0x000000ffff007224 */ /* 0x001fe400078e0008 */
[----:B------:R-:W-:Y:S01]  /*3bf0*/  @!P5 IMAD.IADD R7, R7, 0x1, -R11 ;  /* 0x000000010707d824 */ /* 0x000fe200078e0a0b */
[C---:B------:R-:W-:Y:S01]  /*3c00*/  ISETP.GT.U32.AND P5, PT, R11.reuse, R15, PT ;  /* 0x0000000f0b00720c */ /* 0x040fe20003fa4070 */
[----:B------:R-:W-:Y:S02]  /*3c10*/  @!P3 IMAD.MOV R0, RZ, RZ, -R0 ;  /* 0x000000ffff00b224 */ /* 0x000fe400078e0a00 */
[----:B------:R-:W-:Y:S01]  /*3c20*/  IMAD.HI.U32 R8, R14, R10, RZ ;  /* 0x0000000a0e087227 */ /* 0x000fe200078e00ff */
[----:B------:R-:W-:Y:S02]  /*3c30*/  ISETP.GT.U32.AND P3, PT, R11, R7, PT ;  /* 0x000000070b00720c */ /* 0x000fe40003f64070 */
[----:B------:R0:W-:Y:S01]  /*3c40*/  STL [R1+0x158], R0 ;  /* 0x0001580001007387 */ /* 0x0001e20000100800 */
[----:B------:R-:W-:-:S02]  /*3c50*/  IMAD.MOV R8, RZ, RZ, -R8 ;  /* 0x000000ffff087224 */ /* 0x000fc400078e0a08 */
[C---:B------:R-:W-:Y:S02]  /*3c60*/  VIADD R16, R12.reuse, 0x1c2 ;  /* 0x000001c20c107836 */ /* 0x040fe40000000000 */
[----:B------:R-:W-:Y:S02]  /*3c70*/  IMAD R8, R11, R8, R10 ;  /* 0x000000080b087224 */ /* 0x000fe400078e020a */
[----:B------:R-:W-:Y:S02]  /*3c80*/  @!P5 IMAD.IADD R15, R15, 0x1, -R11 ;  /* 0x000000010f0fd824 */ /* 0x000fe400078e0a0b */
[----:B------:R-:W-:Y:S02]  /*3c90*/  VIADD R23, R12, 0x1be ;  /* 0x000001be0c177836 */ /* 0x000fe40000000000 */
[----:B0-----:R-:W-:Y:S02]  /*3ca0*/  IMAD.MOV.U32 R0, RZ, RZ, R4 ;  /* 0x000000ffff007224 */ /* 0x001fe400078e0004 */
[----:B------:R-:W-:-:S02]  /*3cb0*/  IMAD.MOV R4, RZ, RZ, -R13 ;  /* 0x000000ffff047224 */ /* 0x000fc400078e0a0d */
[----:B------:R-:W-:Y:S02]  /*3cc0*/  IMAD.MOV.U32 R3, RZ, RZ, R15 ;  /* 0x000000ffff037224 */ /* 0x000fe400078e000f */
[C---:B------:R-:W-:Y:S02]  /*3cd0*/  IMAD R9, R11.reuse, R4, R9 ;  /* 0x000000040b097224 */ /* 0x040fe400078e0209 */
[----:B------:R-:W-:Y:S01]  /*3ce0*/  @!P6 IMAD.MOV R3, RZ, RZ, -R3 ;  /* 0x000000ffff03e224 */ /* 0x000fe200078e0a03 */
[C---:B------:R-:W-:Y:S01]  /*3cf0*/  ISETP.GT.U32.AND P6, PT, R11.reuse, R8, PT ;  /* 0x000000080b00720c */ /* 0x040fe20003fc4070 */
[----:B------:R-:W-:Y:S01]  /*3d00*/  @!P1 IMAD.MOV R0, RZ, RZ, -R0 ;  /* 0x000000ffff009224 */ /* 0x000fe200078e0a00 */
[----:B------:R-:W-:Y:S01]  /*3d10*/  ISETP.GT.U32.AND P5, PT, R11, R9, PT ;  /* 0x000000090b00720c */ /* 0x000fe20003fa4070 */
[----:B------:R-:W-:Y:S01]  /*3d20*/  @!P3 IMAD.IADD R7, R7, 0x1, -R11 ;  /* 0x000000010707b824 */ /* 0x000fe200078e0a0b */
[----:B------:R-:W-:Y:S01]  /*3d30*/  ISETP.GE.AND P1, PT, R17, RZ, PT ;  /* 0x000000ff1100720c */ /* 0x000fe20003f26270 */
[C---:B------:R-:W-:Y:S01]  /*3d40*/  VIADD R13, R12.reuse, 0x1c4 ;  /* 0x000001c40c0d7836 */ /* 0x040fe20000000000 */
[----:B------:R-:W-:Y:S01]  /*3d50*/  IABS R17, R17 ;  /* 0x0000001100117213 */ /* 0x000fe20000000000 */
[----:B------:R0:W-:Y:S01]  /*3d60*/  STL [R1+0x160], R0 ;  /* 0x0001600001007387 */ /* 0x0001e20000100800 */
[----:B------:R-:W-:-:S02]  /*3d70*/  VIADD R4, R12, 0x1c0 ;  /* 0x000001c00c047836 */ /* 0x000fc40000000000 */
[----:B------:R-:W-:Y:S01]  /*3d80*/  ISETP.GE.AND P3, PT, R13, RZ, PT ;  /* 0x000000ff0d00720c */ /* 0x000fe20003f66270 */
[----:B------:R-:W-:Y:S01]  /*3d90*/  IMAD.HI.U32 R10, R14, R17, RZ ;  /* 0x000000110e0a7227 */ /* 0x000fe200078e00ff */
[----:B------:R-:W-:Y:S01]  /*3da0*/  IABS R13, R13 ;  /* 0x0000000d000d7213 */ /* 0x000fe20000000000 */
[----:B------:R-:W-:Y:S01]  /*3db0*/  STL [R1+0x164], R3 ;  /* 0x0001640301007387 */ /* 0x000fe20000100800 */
[----:B------:R-:W-:Y:S01]  /*3dc0*/  IABS R15, R4 ;  /* 0x00000004000f7213 */ /* 0x000fe20000000000 */
[----:B------:R-:W-:Y:S02]  /*3dd0*/  @!P5 IMAD.IADD R9, R9, 0x1, -R11 ;  /* 0x000000010909d824 */ /* 0x000fe400078e0a0b */
[----:B0-----:R-:W-:Y:S02]  /*3de0*/  IMAD.MOV.U32 R0, RZ, RZ, R7 ;  /* 0x000000ffff007224 */ /* 0x001fe400078e0007 */
[----:B------:R-:W-:Y:S01]  /*3df0*/  IMAD.MOV R10, RZ, RZ, -R10 ;  /* 0x000000ffff0a7224 */ /* 0x000fe200078e0a0a */
[C---:B------:R-:W-:Y:S01]  /*3e00*/  ISETP.GT.U32.AND P5, PT, R11.reuse, R9, PT ;  /* 0x000000090b00720c */ /* 0x040fe20003fa4070 */
[----:B------:R-:W-:Y:S01]  /*3e10*/  @!P0 IMAD.MOV R0, RZ, RZ, -R0 ;  /* 0x000000ffff008224 */ /* 0x000fe200078e0a00 */
[----:B------:R-:W-:Y:S01]  /*3e20*/  ISETP.GE.AND P0, PT, R16, RZ, PT ;  /* 0x000000ff1000720c */ /* 0x000fe20003f06270 */
[----:B------:R-:W-:Y:S01]  /*3e30*/  @!P6 IMAD.IADD R8, R8, 0x1, -R11 ;  /* 0x000000010808e824 */ /* 0x000fe200078e0a0b */
[----:B------:R-:W-:Y:S01]  /*3e40*/  IABS R16, R16 ;  /* 0x0000001000107213 */ /* 0x000fe20000000000 */
[C---:B------:R-:W-:Y:S01]  /*3e50*/  IMAD R17, R11.reuse, R10, R17 ;  /* 0x0000000a0b117224 */ /* 0x040fe200078e0211 */
[----:B------:R0:W-:Y:S01]  /*3e60*/  STL [R1+0x168], R0 ;  /* 0x0001680001007387 */ /* 0x0001e20000100800 */
[----:B------:R-:W-:Y:S01]  /*3e70*/  IMAD.HI.U32 R7, R14, R13, RZ ;  /* 0x0000000d0e077227 */ /* 0x000fe200078e00ff */
[----:B------:R-:W-:-:S03]  /*3e80*/  ISETP.GT.U32.AND P6, PT, R11, R8, PT ;  /* 0x000000080b00720c */ /* 0x000fc60003fc4070 */
[----:B------:R-:W-:-:S04]  /*3e90*/  IMAD.HI.U32 R18, R14, R16, RZ ;  /* 0x000000100e127227 */ /* 0x000fc800078e00ff */
[----:B------:R-:W-:Y:S01]  /*3ea0*/  @!P5 IMAD.IADD R9, R9, 0x1, -R11 ;  /* 0x000000010909d824 */ /* 0x000fe200078e0a0b */
[----:B------:R-:W-:Y:S01]  /*3eb0*/  ISETP.GT.U32.AND P5, PT, R11, R17, PT ;  /* 0x000000110b00720c */ /* 0x000fe20003fa4070 */
[----:B------:R-:W-:-:S04]  /*3ec0*/  IMAD.HI.U32 R10, R14, R15, RZ ;  /* 0x0000000f0e0a7227 */ /* 0x000fc800078e00ff */
[----:B------:R-:W-:Y:S02]  /*3ed0*/  IMAD.MOV R18, RZ, RZ, -R18 ;  /* 0x000000ffff127224 */ /* 0x000fe400078e0a12 */
[----:B------:R-:W-:Y:S02]  /*3ee0*/  IMAD.MOV R7, RZ, RZ, -R7 ;  /* 0x000000ffff077224 */ /* 0x000fe400078e0a07 */
[----:B------:R-:W-:Y:S02]  /*3ef0*/  IMAD.MOV R10, RZ, RZ, -R10 ;  /* 0x000000ffff0a7224 */ /* 0x000fe400078e0a0a */
[C---:B------:R-:W-:Y:S02]  /*3f00*/  IMAD R16, R11.reuse, R18, R16 ;  /* 0x000000120b107224 */ /* 0x040fe400078e0210 */
[----:B------:R-:W-:Y:S01]  /*3f10*/  IMAD R13, R11, R7, R13 ;  /* 0x000000070b0d7224 */ /* 0x000fe200078e020d */
[----:B------:R-:W-:Y:S01]  /*3f20*/  IABS R7, R23 ;  /* 0x0000001700077213 */ /* 0x000fe20000000000 */
[----:B0-----:R-:W-:-:S02]  /*3f30*/  IMAD.MOV.U32 R0, RZ, RZ, R9 ;  /* 0x000000ffff007224 */ /* 0x001fc400078e0009 */
[C---:B------:R-:W-:Y:S02]  /*3f40*/  IMAD R15, R11.reuse, R10, R15 ;  /* 0x0000000a0b0f7224 */ /* 0x040fe400078e020f */
[--C-:B------:R-:W-:Y:S01]  /*3f50*/  @!P6 IMAD.IADD R8, R8, 0x1, -R11.reuse ;  /* 0x000000010808e824 */ /* 0x100fe200078e0a0b */
[C---:B------:R-:W-:Y:S01]  /*3f60*/  ISETP.GT.U32.AND P6, PT, R11.reuse, R16, PT ;  /* 0x000000100b00720c */ /* 0x040fe20003fc4070 */
[----:B------:R-:W-:Y:S01]  /*3f70*/  @!P4 IMAD.MOV R0, RZ, RZ, -R0 ;  /* 0x000000ffff00c224 */ /* 0x000fe200078e0a00 */
[----:B------:R-:W-:Y:S01]  /*3f80*/  ISETP.GT.U32.AND P4, PT, R11, R13, PT ;  /* 0x0000000d0b00720c */ /* 0x000fe20003f84070 */
[----:B------:R-:W-:Y:S01]  /*3f90*/  @!P5 IMAD.IADD R17, R17, 0x1, -R11 ;  /* 0x000000011111d824 */ /* 0x000fe200078e0a0b */
[----:B------:R-:W-:Y:S01]  /*3fa0*/  ISETP.GT.U32.AND P5, PT, R11, R15, PT ;  /* 0x0000000f0b00720c */ /* 0x000fe20003fa4070 */
[----:B------:R-:W-:Y:S01]  /*3fb0*/  VIADD R20, R12, 0x1bc ;  /* 0x000001bc0c147836 */ /* 0x000fe20000000000 */
[----:B------:R0:W-:Y:S01]  /*3fc0*/  STL [R1+0x16c], R0 ;  /* 0x00016c0001007387 */ /* 0x0001e20000100800 */
[----:B------:R-:W-:-:S03]  /*3fd0*/  IMAD.HI.U32 R9, R14, R7, RZ ;  /* 0x000000070e097227 */ /* 0x000fc600078e00ff */
[----:B------:R-:W-:Y:S01]  /*3fe0*/  IABS R19, R20 ;  /* 0x0000001400137213 */ /* 0x000fe20000000000 */
[----:B------:R-:W-:Y:S02]  /*3ff0*/  IMAD.MOV R9, RZ, RZ, -R9 ;  /* 0x000000ffff097224 */ /* 0x000fe400078e0a09 */
[--C-:B------:R-:W-:Y:S02]  /*4000*/  @!P6 IMAD.IADD R16, R16, 0x1, -R11.reuse ;  /* 0x000000011010e824 */ /* 0x100fe400078e0a0b */
[--C-:B------:R-:W-:Y:S01]  /*4010*/  @!P4 IMAD.IADD R13, R13, 0x1, -R11.reuse ;  /* 0x000000010d0dc824 */ /* 0x100fe200078e0a0b */
[----:B------:R-:W-:Y:S01]  /*4020*/  ISETP.GT.U32.AND P4, PT, R11, R17, PT ;  /* 0x000000110b00720c */ /* 0x000fe20003f84070 */
[----:B------:R-:W-:Y:S01]  /*4030*/  @!P5 IMAD.IADD R15, R15, 0x1, -R11 ;  /* 0x000000010f0fd824 */ /* 0x000fe200078e0a0b */
[C---:B------:R-:W-:Y:S01]  /*4040*/  ISETP.GT.U32.AND P5, PT, R11.reuse, R16, PT ;  /* 0x000000100b00720c */ /* 0x040fe20003fa4070 */
[----:B0-----:R-:W-:Y:S01]  /*4050*/  IMAD.MOV.U32 R0, RZ, RZ, R8 ;  /* 0x000000ffff007224 */ /* 0x001fe200078e0008 */
[----:B------:R-:W-:Y:S01]  /*4060*/  ISETP.GT.U32.AND P6, PT, R11, R13, PT ;  /* 0x0000000d0b00720c */ /* 0x000fe20003fc4070 */
[----:B------:R-:W-:-:S04]  /*4070*/  IMAD.HI.U32 R8, R14, R19, RZ ;  /* 0x000000130e087227 */ /* 0x000fc800078e00ff */
[----:B------:R-:W-:Y:S02]  /*4080*/  IMAD.MOV R8, RZ, RZ, -R8 ;  /* 0x000000ffff087224 */ /* 0x000fe400078e0a08 */
[----:B------:R-:W-:Y:S01]  /*4090*/  @!P2 IMAD.MOV R0, RZ, RZ, -R0 ;  /* 0x000000ffff00a224 */ /* 0x000fe200078e0a00 */
[C---:B------:R-:W-:Y:S01]  /*40a0*/  ISETP.GT.U32.AND P2, PT, R11.reuse, R15, PT ;  /* 0x0000000f0b00720c */ /* 0x040fe20003f44070 */
[C---:B------:R-:W-:Y:S02]  /*40b0*/  IMAD R7, R11.reuse, R9, R7 ;  /* 0x000000090b077224 */ /* 0x040fe400078e0207 */
[----:B------:R-:W-:Y:S01]  /*40c0*/  IMAD R19, R11, R8, R19 ;  /* 0x000000080b137224 */ /* 0x000fe200078e0213 */
[----:B------:R0:W-:Y:S01]  /*40d0*/  STL [R1+0x174], R0 ;  /* 0x0001740001007387 */ /* 0x0001e20000100800 */
[--C-:B------:R-:W-:Y:S01]  /*40e0*/  @!P4 IMAD.IADD R17, R17, 0x1, -R11.reuse ;  /* 0x000000011111c824 */ /* 0x100fe200078e0a0b */
[C---:B------:R-:W-:Y:S01]  /*40f0*/  ISETP.GT.U32.AND P4, PT, R11.reuse, R7, PT ;  /* 0x000000070b00720c */ /* 0x040fe20003f84070 */
[----:B------:R-:W-:Y:S01]  /*4100*/  @!P5 IMAD.IADD R16, R16, 0x1, -R11 ;  /* 0x000000011010d824 */ /* 0x000fe200078e0a0b */
[----:B------:R-:W-:Y:S01]  /*4110*/  ISETP.GT.U32.AND P5, PT, R11, R19, PT ;  /* 0x000000130b00720c */ /* 0x000fe20003fa4070 */
[----:B------:R-:W-:-:S02]  /*4120*/  VIADD R8, R12, 0x1b6 ;  /* 0x000001b60c087836 */ /* 0x000fc40000000000 */
[C---:B------:R-:W-:Y:S02]  /*4130*/  VIADD R10, R12.reuse, 0x1ba ;  /* 0x000001ba0c0a7836 */ /* 0x040fe40000000000 */
[--C-:B------:R-:W-:Y:S01]  /*4140*/  @!P2 IMAD.IADD R15, R15, 0x1, -R11.reuse ;  /* 0x000000010f0fa824 */ /* 0x100fe200078e0a0b */
[----:B------:R-:W-:Y:S01]  /*4150*/  ISETP.GE.AND P2, PT, R23, RZ, PT ;  /* 0x000000ff1700720c */ /* 0x000fe20003f46270 */
[----:B------:R-:W-:Y:S01]  /*4160*/  VIADD R9, R12, 0x1b8 ;  /* 0x000001b80c097836 */ /* 0x000fe20000000000 */
[----:B------:R-:W-:Y:S01]  /*4170*/  IABS R23, R8 ;  /* 0x0000000800177213 */ /* 0x000fe20000000000 */
[--C-:B------:R-:W-:Y:S01]  /*4180*/  @!P6 IMAD.IADD R13, R13, 0x1, -R11.reuse ;  /* 0x000000010d0de824 */ /* 0x100fe200078e0a0b */
[----:B------:R-:W-:Y:S01]  /*4190*/  IABS R22, R10 ;  /* 0x0000000a00167213 */ /* 0x000fe20000000000 */
[--C-:B------:R-:W-:Y:S01]  /*41a0*/  @!P4 IMAD.IADD R7, R7, 0x1, -R11.reuse ;  /* 0x000000010707c824 */ /* 0x100fe200078e0a0b */
[----:B------:R-:W-:Y:S01]  /*41b0*/  ISETP.GE.AND P4, PT, R20, RZ, PT ;  /* 0x000000ff1400720c */ /* 0x000fe20003f86270 */
[----:B------:R-:W-:Y:S01]  /*41c0*/  @!P5 IMAD.IADD R19, R19, 0x1, -R11 ;  /* 0x000000011313d824 */ /* 0x000fe200078e0a0b */
[----:B------:R-:W-:Y:S01]  /*41d0*/  IABS R21, R9 ;  /* 0x0000000900157213 */ /* 0x000fe20000000000 */
[----:B------:R-:W-:Y:S01]  /*41e0*/  IMAD.MOV.U32 R20, RZ, RZ, R23 ;  /* 0x000000ffff147224 */ /* 0x000fe200078e0017 */
[----:B------:R-:W-:Y:S01]  /*41f0*/  ISETP.GE.AND P6, PT, R4, RZ, PT ;  /* 0x000000ff0400720c */ /* 0x000fe20003fc6270 */
[----:B------:R-:W-:Y:S01]  /*4200*/  IMAD.HI.U32 R18, R14, R22, RZ ;  /* 0x000000160e127227 */ /* 0x000fe200078e00ff */
[----:B------:R-:W-:-:S03]  /*4210*/  ISETP.GT.U32.AND P5, PT, R11, R19, PT ;  /* 0x000000130b00720c */ /* 0x000fc60003fa4070 */
[----:B------:R-:W-:Y:S02]  /*4220*/  IMAD.MOV.U32 R3, RZ, RZ, R17 ;  /* 0x000000ffff037224 */ /* 0x000fe400078e0011 */
[----:B------:R-:W-:-:S04]  /*4230*/  IMAD.HI.U32 R17, R14, R20, RZ ;  /* 0x000000140e117227 */ /* 0x000fc800078e00ff */
[----:B------:R-:W-:Y:S02]  /*4240*/  IMAD.MOV R18, RZ, RZ, -R18 ;  /* 0x000000ffff127224 */ /* 0x000fe400078e0a12 */
[----:B0-----:R-:W-:Y:S02]  /*4250*/  IMAD.MOV.U32 R0, RZ, RZ, R13 ;  /* 0x000000ffff007224 */ /* 0x001fe400078e000d */
[----:B------:R-:W-:Y:S02]  /*4260*/  IMAD.MOV R13, RZ, RZ, -R17 ;  /* 0x000000ffff0d7224 */ /* 0x000fe400078e0a11 */
[----:B------:R-:W-:Y:S01]  /*4270*/  @!P1 IMAD.MOV R3, RZ, RZ, -R3 ;  /* 0x000000ffff039224 */ /* 0x000fe200078e0a03 */
[C---:B------:R-:W-:Y:S01]  /*4280*/  ISETP.GT.U32.AND P1, PT, R11.reuse, R7, PT ;  /* 0x000000070b00720c */ /* 0x040fe20003f24070 */
[C---:B------:R-:W-:Y:S02]  /*4290*/  IMAD R22, R11.reuse, R18, R22 ;  /* 0x000000120b167224 */ /* 0x040fe400078e0216 */
[----:B------:R-:W-:Y:S01]  /*42a0*/  IMAD R20, R11, R13, R20 ;  /* 0x0000000d0b147224 */ /* 0x000fe200078e0214 */
[----:B------:R0:W-:Y:S01]  /*42b0*/  STL [R1+0x178], R3 ;  /* 0x0001780301007387 */ /* 0x0001e20000100800 */
[----:B------:R-:W-:-:S04]  /*42c0*/  IMAD.HI.U32 R4, R14, R21, RZ ;  /* 0x000000150e047227 */ /* 0x000fc800078e00ff */
[----:B------:R-:W-:Y:S01]  /*42d0*/  @!P3 IMAD.MOV R0, RZ, RZ, -R0 ;  /* 0x000000ffff00b224 */ /* 0x000fe200078e0a00 */
[----:B------:R-:W-:Y:S01]  /*42e0*/  ISETP.GT.U32.AND P3, PT, R11, R22, PT ;  /* 0x000000160b00720c */ /* 0x000fe20003f64070 */
[--C-:B------:R-:W-:Y:S01]  /*42f0*/  @!P5 IMAD.IADD R19, R19, 0x1, -R11.reuse ;  /* 0x000000011313d824 */ /* 0x100fe200078e0a0b */
[----:B------:R-:W-:Y:S01]  /*4300*/  ISETP.GT.U32.AND P5, PT, R11, R20, PT ;  /* 0x000000140b00720c */ /* 0x000fe20003fa4070 */
[----:B------:R-:W-:Y:S01]  /*4310*/  IMAD.MOV R4, RZ, RZ, -R4 ;  /* 0x000000ffff047224 */ /* 0x000fe200078e0a04 */
[----:B------:R1:W-:Y:S01]  /*4320*/  STL [R1+0x17c], R0 ;  /* 0x00017c0001007387 */ /* 0x0003e20000100800 */
[----:B------:R-:W-:Y:S01]  /*4330*/  @!P1 IMAD.IADD R7, R7, 0x1, -R11 ;  /* 0x0000000107079824 */ /* 0x000fe200078e0a0b */
[----:B------:R-:W-:Y:S01]  /*4340*/  ISETP.GE.AND P1, PT, R9, RZ, PT ;  /* 0x000000ff0900720c */ /* 0x000fe20003f26270 */
[----:B------:R-:W-:Y:S02]  /*4350*/  IMAD R21, R11, R4, R21 ;  /* 0x000000040b157224 */ /* 0x000fe400078e0215 */
[----:B------:R-:W-:-:S02]  /*4360*/  VIADD R9, R12, 0x1b2 ;  /* 0x000001b20c097836 */ /* 0x000fc40000000000 */
[----:B0-----:R-:W-:Y:S02]  /*4370*/  IMAD.MOV.U32 R3, RZ, RZ, R16 ;  /* 0x000000ffff037224 */ /* 0x001fe400078e0010 */
[----:B------:R-:W-:Y:S01]  /*4380*/  @!P3 IMAD.IADD R22, R22, 0x1, -R11 ;  /* 0x000000011616b824 */ /* 0x000fe200078e0a0b */
[----:B------:R-:W-:Y:S01]  /*4390*/  ISETP.GE.AND P3, PT, R8, RZ, PT ;  /* 0x000000ff0800720c */ /* 0x000fe20003f66270 */
[----:B-1----:R-:W-:Y:S01]  /*43a0*/  IMAD.MOV.U32 R0, RZ, RZ, R15 ;  /* 0x000000ffff007224 */ /* 0x002fe200078e000f */
[----:B------:R-:W-:Y:S01]  /*43b0*/  IABS R8, R9 ;  /* 0x0000000900087213 */ /* 0x000fe20000000000 */
[----:B------:R-:W-:Y:S02]  /*43c0*/  @!P5 IMAD.IADD R20, R20, 0x1, -R11 ;  /* 0x000000011414d824 */ /* 0x000fe400078e0a0b */
[----:B------:R-:W-:Y:S01]  /*43d0*/  @!P6 IMAD.MOV R0, RZ, RZ, -R0 ;  /* 0x000000ffff00e224 */ /* 0x000fe200078e0a00 */
[C---:B------:R-:W-:Y:S01]  /*43e0*/  ISETP.GT.U32.AND P6, PT, R11.reuse, R21, PT ;  /* 0x000000150b00720c */ /* 0x040fe20003fc4070 */
[----:B------:R-:W-:Y:S01]  /*43f0*/  VIADD R4, R12, 0x1b4 ;  /* 0x000001b40c047836 */ /* 0x000fe20000000000 */
[----:B------:R-:W-:Y:S01]  /*4400*/  ISETP.GT.U32.AND P5, PT, R11, R20, PT ;  /* 0x000000140b00720c */ /* 0x000fe20003fa4070 */
[----:B------:R-:W-:Y:S01]  /*4410*/  @!P0 IMAD.MOV R3, RZ, RZ, -R3 ;  /* 0x000000ffff038224 */ /* 0x000fe200078e0a03 */
[----:B------:R-:W-:Y:S01]  /*4420*/  ISETP.GE.AND P0, PT, R10, RZ, PT ;  /* 0x000000ff0a00720c */ /* 0x000fe20003f06270 */
[----:B------:R-:W-:Y:S01]  /*4430*/  IMAD.HI.U32 R10, R14, R8, RZ ;  /* 0x000000080e0a7227 */ /* 0x000fe200078e00ff */
[----:B------:R-:W-:-:S02]  /*4440*/  IABS R17, R4 ;  /* 0x0000000400117213 */ /* 0x000fc40000000000 */
[----:B------:R-:W-:Y:S01]  /*4450*/  STL [R1+0x180], R3 ;  /* 0x0001800301007387 */ /* 0x000fe20000100800 */
[----:B------:R-:W-:Y:S02]  /*4460*/  IMAD.MOV R10, RZ, RZ, -R10 ;  /* 0x000000ffff0a7224 */ /* 0x000fe400078e0a0a */
[----:B------:R-:W-:Y:S01]  /*4470*/  IMAD.HI.U32 R13, R14, R17, RZ ;  /* 0x000000110e0d7227 */ /* 0x000fe200078e00ff */
[----:B------:R0:W-:Y:S03]  /*4480*/  STL [R1+0x184], R0 ;  /* 0x0001840001007387 */ /* 0x0001e60000100800 */
[----:B------:R-:W-:Y:S01]  /*4490*/  @!P6 IMAD.IADD R21, R21, 0x1, -R11 ;  /* 0x000000011515e824 */ /* 0x000fe200078e0a0b */
[C---:B------:R-:W-:Y:S01]  /*44a0*/  ISETP.GT.U32.AND P6, PT, R11.reuse, R22, PT ;  /* 0x000000160b00720c */ /* 0x040fe20003fc4070 */
[----:B------:R-:W-:Y:S02]  /*44b0*/  IMAD R8, R11, R10, R8 ;  /* 0x0000000a0b087224 */ /* 0x000fe400078e0208 */
[----:B------:R-:W-:-:S02]  /*44c0*/  IMAD.MOV R13, RZ, RZ, -R13 ;  /* 0x000000ffff0d7224 */ /* 0x000fc400078e0a0d */
[----:B------:R-:W-:Y:S01]  /*44d0*/  @!P5 IMAD.IADD R20, R20, 0x1, -R11 ;  /* 0x000000011414d824 */ /* 0x000fe200078e0a0b */
[C---:B------:R-:W-:Y:S01]  /*44e0*/  ISETP.GT.U32.AND P5, PT, R11.reuse, R8, PT ;  /* 0x000000080b00720c */ /* 0x040fe20003fa4070 */
[----:B0-----:R-:W-:Y:S02]  /*44f0*/  IMAD.MOV.U32 R0, RZ, RZ, R7 ;  /* 0x000000ffff007224 */ /* 0x001fe400078e0007 */
[C---:B------:R-:W-:Y:S02]  /*4500*/  IMAD R17, R11.reuse, R13, R17 ;  /* 0x0000000d0b117224 */ /* 0x040fe400078e0211 */
[----:B------:R-:W-:Y:S01]  /*4510*/  @!P2 IMAD.MOV R0, RZ, RZ, -R0 ;  /* 0x000000ffff00a224 */ /* 0x000fe200078e0a00 */
[C---:B------:R-:W-:Y:S01]  /*4520*/  ISETP.GT.U32.AND P2, PT, R11.reuse, R21, PT ;  /* 0x000000150b00720c */ /* 0x040fe20003f44070 */
[----:B------:R-:W-:Y:S01]  /*4530*/  @!P6 IMAD.IADD R22, R22, 0x1, -R11 ;  /* 0x000000011616e824 */ /* 0x000fe200078e0a0b */
[----:B------:R-:W-:Y:S01]  /*4540*/  ISETP.GT.U32.AND P6, PT, R11, R17, PT ;  /* 0x000000110b00720c */ /* 0x000fe20003fc4070 */
[C---:B------:R-:W-:Y:S01]  /*4550*/  VIADD R10, R12.reuse, 0x1ac ;  /* 0x000001ac0c0a7836 */ /* 0x040fe20000000000 */
[----:B------:R0:W-:Y:S01]  /*4560*/  STL [R1+0x188], R0 ;  /* 0x0001880001007387 */ /* 0x0001e20000100800 */
[----:B------:R-:W-:-:S02]  /*4570*/  VIADD R15, R12, 0x1b0 ;  /* 0x000001b00c0f7836 */ /* 0x000fc40000000000 */
[----:B------:R-:W-:Y:S01]  /*4580*/  IMAD.MOV.U32 R3, RZ, RZ, R19 ;  /* 0x000000ffff037224 */ /* 0x000fe200078e0013 */
[----:B------:R-:W-:Y:S01]  /*4590*/  IABS R16, R10 ;  /* 0x0000000a00107213 */ /* 0x000fe20000000000 */
[----:B------:R-:W-:Y:S01]  /*45a0*/  @!P5 IMAD.IADD R8, R8, 0x1, -R11 ;  /* 0x000000010808d824 */ /* 0x000fe200078e0a0b */
[----:B------:R-:W-:Y:S01]  /*45b0*/  IABS R18, R15 ;  /* 0x0000000f00127213 */ /* 0x000fe20000000000 */
[----:B------:R-:W-:Y:S02]  /*45c0*/  @!P4 IMAD.MOV R3, RZ, RZ, -R3 ;  /* 0x000000ffff03c224 */ /* 0x000fe400078e0a03 */
[----:B------:R-:W-:Y:S01]  /*45d0*/  VIADD R7, R12, 0x1ae ;  /* 0x000001ae0c077836 */ /* 0x000fe20000000000 */
[----:B------:R-:W-:Y:S01]  /*45e0*/  ISETP.GT.U32.AND P4, PT, R11, R8, PT ;  /* 0x000000080b00720c */ /* 0x000fe20003f84070 */
[--C-:B------:R-:W-:Y:S01]  /*45f0*/  @!P2 IMAD.IADD R21, R21, 0x1, -R11.reuse ;  /* 0x000000011515a824 */ /* 0x100fe200078e0a0b */
[----:B------:R1:W-:Y:S01]  /*4600*/  STL [R1+0x18c], R3 ;  /* 0x00018c0301007387 */ /* 0x0003e20000100800 */
[----:B------:R-:W-:Y:S01]  /*4610*/  @!P6 IMAD.IADD R17, R17, 0x1, -R11 ;  /* 0x000000011111e824 */ /* 0x000fe200078e0a0b */
[----:B------:R-:W-:Y:S01]  /*4620*/  IABS R13, R7 ;  /* 0x00000007000d7213 */ /* 0x000fe20000000000 */
[----:B------:R-:W-:Y:S01]  /*4630*/  IMAD.HI.U32 R19, R14, R16, RZ ;  /* 0x000000100e137227 */ /* 0x000fe200078e00ff */
[----:B------:R-:W-:-:S02]  /*4640*/  ISETP.GE.AND P2, PT, R4, RZ, PT ;  /* 0x000000ff0400720c */ /* 0x000fc40003f46270 */
[----:B------:R-:W-:Y:S01]  /*4650*/  ISETP.GT.U32.AND P5, PT, R11, R17, PT ;  /* 0x000000110b00720c */ /* 0x000fe20003fa4070 */
[----:B0-----:R-:W-:Y:S01]  /*4660*/  IMAD.MOV.U32 R0, RZ, RZ, R22 ;  /* 0x000000ffff007224 */ /* 0x001fe200078e0016 */
[----:B------:R-:W-:Y:S01]  /*4670*/  ISETP.GE.AND P6, PT, R9, RZ, PT ;  /* 0x000000ff0900720c */ /* 0x000fe20003fc6270 */
[----:B------:R-:W-:-:S04]  /*4680*/  IMAD.HI.U32 R23, R14, R18, RZ ;  /* 0x000000120e177227 */ /* 0x000fc800078e00ff */
[----:B-1----:R-:W-:Y:S02]  /*4690*/  IMAD.MOV.U32 R3, RZ, RZ, R21 ;  /* 0x000000ffff037224 */ /* 0x002fe400078e0015 */
[----:B------:R-:W-:Y:S02]  /*46a0*/  IMAD.MOV R19, RZ, RZ, -R19 ;  /* 0x000000ffff137224 */ /* 0x000fe400078e0a13 */
[----:B------:R-:W-:Y:S02]  /*46b0*/  @!P0 IMAD.MOV R0, RZ, RZ, -R0 ;  /* 0x000000ffff008224 */ /* 0x000fe400078e0a00 */
[----:B------:R-:W-:Y:S02]  /*46c0*/  IMAD.MOV R23, RZ, RZ, -R23 ;  /* 0x000000ffff177224 */ /* 0x000fe400078e0a17 */
[----:B------:R-:W-:Y:S01]  /*46d0*/  @!P1 IMAD.MOV R3, RZ, RZ, -R3 ;  /* 0x000000ffff039224 */ /* 0x000fe200078e0a03 */
[----:B------:R-:W-:Y:S01]  /*46e0*/  ISETP.GE.AND P1, PT, R15, RZ, PT ;  /* 0x000000ff0f00720c */ /* 0x000fe20003f26270 */
[----:B------:R-:W-:Y:S01]  /*46f0*/  IMAD.HI.U32 R4, R14, R13, RZ ;  /* 0x0000000d0e047227 */ /* 0x000fe200078e00ff */
[----:B------:R0:W-:Y:S03]  /*4700*/  STL [R1+0x19c], R0 ;  /* 0x00019c0001007387 */ /* 0x0001e60000100800 */
[C---:B------:R-:W-:Y:S01]  /*4710*/  IMAD R15, R11.reuse, R19, R16 ;  /* 0x000000130b0f7224 */ /* 0x040fe200078e0210 */
[----:B------:R-:W-:Y:S01]  /*4720*/  STL [R1+0x1a0], R3 ;  /* 0x0001a00301007387 */ /* 0x000fe20000100800 */
[----:B------:R-:W-:-:S02]  /*4730*/  IMAD R18, R11, R23, R18 ;  /* 0x000000170b127224 */ /* 0x000fc400078e0212 */
[----:B------:R-:W-:Y:S02]  /*4740*/  IMAD.MOV R4, RZ, RZ, -R4 ;  /* 0x000000ffff047224 */ /* 0x000fe400078e0a04 */
[----:B------:R-:W-:Y:S01]  /*4750*/  @!P4 IMAD.IADD R8, R8, 0x1, -R11 ;  /* 0x000000010808c824 */ /* 0x000fe200078e0a0b */
[C---:B------:R-:W-:Y:S01]  /*4760*/  ISETP.GT.U32.AND P4, PT, R11.reuse, R15, PT ;  /* 0x0000000f0b00720c */ /* 0x040fe20003f84070 */
[----:B0-----:R-:W-:Y:S01]  /*4770*/  IMAD.MOV.U32 R0, RZ, RZ, R20 ;  /* 0x000000ffff007224 */ /* 0x001fe200078e0014 */
[C---:B------:R-:W-:Y:S01]  /*4780*/  ISETP.GT.U32.AND P0, PT, R11.reuse, R18, PT ;  /* 0x000000120b00720c */ /* 0x040fe20003f04070 */
[----:B------:R-:W-:Y:S02]  /*4790*/  IMAD R13, R11, R4, R13 ;  /* 0x000000040b0d7224 */ /* 0x000fe400078e020d */
[----:B------:R-:W-:Y:S02]  /*47a0*/  @!P3 IMAD.MOV R0, RZ, RZ, -R0 ;  /* 0x000000ffff00b224 */ /* 0x000fe400078e0a00 */
[----:B------:R-:W-:Y:S01]  /*47b0*/  @!P5 IMAD.IADD R17, R17, 0x1, -R11 ;  /* 0x000000011111d824 */ /* 0x000fe200078e0a0b */
[----:B------:R-:W-:Y:S01]  /*47c0*/  ISETP.GT.U32.AND P3, PT, R11, R13, PT ;  /* 0x0000000d0b00720c */ /* 0x000fe20003f64070 */
[C---:B------:R-:W-:Y:S01]  /*47d0*/  VIADD R9, R12.reuse, 0x1aa ;  /* 0x000001aa0c097836 */ /* 0x040fe20000000000 */
[----:B------:R0:W-:Y:S01]  /*47e0*/  STL [R1+0x1a4], R0 ;  /* 0x0001a40001007387 */ /* 0x0001e20000100800 */
[----:B------:R-:W-:Y:S01]  /*47f0*/  ISETP.GE.AND P5, PT, R7, RZ, PT ;  /* 0x000000ff0700720c */ /* 0x000fe20003fa6270 */
[----:B------:R-:W-:-:S02]  /*4800*/  VIADD R7, R12, 0x1a8 ;  /* 0x000001a80c077836 */ /* 0x000fc40000000000 */
[--C-:B------:R-:W-:Y:S01]  /*4810*/  @!P4 IMAD.IADD R15, R15, 0x1, -R11.reuse ;  /* 0x000000010f0fc824 */ /* 0x100fe200078e0a0b */
[----:B------:R-:W-:Y:S01]  /*4820*/  IABS R4, R9 ;  /* 0x0000000900047213 */ /* 0x000fe20000000000 */
[----:B------:R-:W-:Y:S01]  /*4830*/  @!P0 IMAD.IADD R18, R18, 0x1, -R11 ;  /* 0x0000000112128824 */ /* 0x000fe200078e0a0b */
[----:B------:R-:W-:Y:S01]  /*4840*/  ISETP.GE.AND P0, PT, R10, RZ, PT ;  /* 0x000000ff0a00720c */ /* 0x000fe20003f06270 */
[----:B------:R-:W-:Y:S01]  /*4850*/  VIADD R10, R12, 0x1a6 ;  /* 0x000001a60c0a7836 */ /* 0x000fe20000000000 */
[----:B------:R-:W-:Y:S01]  /*4860*/  ISETP.GT.U32.AND P4, PT, R11, R15, PT ;  /* 0x0000000f0b00720c */ /* 0x000fe20003f84070 */
[----:B0-----:R-:W-:Y:S01]  /*4870*/  IMAD.MOV.U32 R0, RZ, RZ, R17 ;  /* 0x000000ffff007224 */ /* 0x001fe200078e0011 */
[----:B------:R-:W-:Y:S01]  /*4880*/  IABS R17, R7 ;  /* 0x0000000700117213 */ /* 0x000fe20000000000 */
[----:B------:R-:W-:-:S04]  /*4890*/  IMAD.HI.U32 R16, R14, R4, RZ ;  /* 0x000000040e107227 */ /* 0x000fc800078e00ff */
[----:B------:R-:W-:Y:S01]  /*48a0*/  @!P2 IMAD.MOV R0, RZ, RZ, -R0 ;  /* 0x000000ffff00a224 */ /* 0x000fe200078e0a00 */
[----:B------:R-:W-:Y:S01]  /*48b0*/  ISETP.GT.U32.AND P2, PT, R11, R18, PT ;  /* 0x000000120b00720c */ /* 0x000fe20003f44070 */
[--C-:B------:R-:W-:Y:S02]  /*48c0*/  @!P3 IMAD.IADD R13, R13, 0x1, -R11.reuse ;  /* 0x000000010d0db824 */ /* 0x100fe400078e0a0b */
[----:B------:R-:W-:Y:S01]  /*48d0*/  IMAD.MOV R16, RZ, RZ, -R16 ;  /* 0x000000ffff107224 */ /* 0x000fe200078e0a10 */
[----:B------:R0:W-:Y:S01]  /*48e0*/  STL [R1+0x1a8], R0 ;  /* 0x0001a80001007387 */ /* 0x0001e20000100800 */
[----:B------:R-:W-:Y:S01]  /*48f0*/  @!P4 IMAD.IADD R15, R15, 0x1, -R11 ;  /* 0x000000010f0fc824 */ /* 0x000fe200078e0a0b */
[C---:B------:R-:W-:Y:S01]  /*4900*/  ISETP.GT.U32.AND P3, PT, R11.reuse, R13, PT ;  /* 0x0000000d0b00720c */ /* 0x040fe20003f64070 */
[----:B------:R-:W-:Y:S01]  /*4910*/  IMAD R4, R11, R16, R4 ;  /* 0x000000100b047224 */ /* 0x000fe200078e0204 */
[----:B------:R-:W-:Y:S01]  /*4920*/  IABS R16, R10 ;  /* 0x0000000a00107213 */ /* 0x000fe20000000000 */
[----:B------:R-:W-:-:S02]  /*4930*/  VIADD R23, R12, 0x180 ;  /* 0x000001800c177836 */ /* 0x000fc40000000000 */
[----:B------:R-:W-:Y:S02]  /*4940*/  VIADD R6, R12, 0x10 ;  /* 0x000000100c067836 */ /* 0x000fe40000000000 */
[----:B------:R-:W-:Y:S01]  /*4950*/  @!P2 IMAD.IADD R18, R18, 0x1, -R11 ;  /* 0x000000011212a824 */ /* 0x000fe200078e0a0b */
[----:B------:R-:W-:Y:S01]  /*4960*/  ISETP.GT.U32.AND P2, PT, R11, R4, PT ;  /* 0x000000040b00720c */ /* 0x000fe20003f44070 */
[----:B0-----:R-:W-:Y:S01]  /*4970*/  IMAD.MOV.U32 R0, RZ, RZ, R8 ;  /* 0x000000ffff007224 */ /* 0x001fe200078e0008 */
[----:B------:R-:W-:Y:S01]  /*4980*/  IABS R24, R23 ;  /* 0x0000001700187213 */ /* 0x000fe20000000000 */
[----:B------:R-:W-:-:S04]  /*4990*/  IMAD.HI.U32 R8, R14, R17, RZ ;  /* 0x000000110e087227 */ /* 0x000fc800078e00ff */
[----:B------:R-:W-:Y:S02]  /*49a0*/  IMAD.MOV R8, RZ, RZ, -R8 ;  /* 0x000000ffff087224 */ /* 0x000fe400078e0a08 */
[----:B------:R-:W-:Y:S01]  /*49b0*/  @!P3 IMAD.IADD R13, R13, 0x1, -R11 ;  /* 0x000000010d0db824 */ /* 0x000fe200078e0a0b */
[----:B------:R-:W-:Y:S01]  /*49c0*/  ISETP.GE.AND P3, PT, R7, RZ, PT ;  /* 0x000000ff0700720c */ /* 0x000fe20003f66270 */
[----:B------:R-:W-:Y:S02]  /*49d0*/  IMAD R17, R11, R8, R17 ;  /* 0x000000080b117224 */ /* 0x000fe400078e0211 */
[----:B------:R-:W-:Y:S01]  /*49e0*/  @!P6 IMAD.MOV R0, RZ, RZ, -R0 ;  /* 0x000000ffff00e224 */ /* 0x000fe200078e0a00 */
[----:B------:R-:W-:Y:S01]  /*49f0*/  ISETP.GE.AND P6, PT, R9, RZ, PT ;  /* 0x000000ff0900720c */ /* 0x000fe20003fc6270 */
[----:B------:R-:W-:Y:S01]  /*4a00*/  VIADD R7, R12, 0x1a4 ;  /* 0x000001a40c077836 */ /* 0x000fe20000000000 */
[----:B------:R-:W-:Y:S01]  /*4a10*/  ISETP.GT.U32.AND P4, PT, R11, R17, PT ;  /* 0x000000110b00720c */ /* 0x000fe20003f84070 */
[----:B------:R-:W-:Y:S01]  /*4a20*/  IMAD.HI.U32 R20, R14, R16, RZ ;  /* 0x000000100e147227 */ /* 0x000fe200078e00ff */
[----:B------:R0:W-:Y:S02]  /*4a30*/  STL [R1+0x1ac], R0 ;  /* 0x0001ac0001007387 */ /* 0x0001e40000100800 */
[----:B------:R-:W-:Y:S01]  /*4a40*/  IABS R9, R7 ;  /* 0x0000000700097213 */ /* 0x000fe20000000000 */
[----:B------:R-:W-:-:S02]  /*4a50*/  IMAD.MOV R20, RZ, RZ, -R20 ;  /* 0x000000ffff147224 */ /* 0x000fc400078e0a14 */
[----:B------:R-:W-:Y:S01]  /*4a60*/  @!P2 IMAD.IADD R4, R4, 0x1, -R11 ;  /* 0x000000010404a824 */ /* 0x000fe200078e0a0b */
[----:B------:R-:W-:Y:S01]  /*4a70*/  ISETP.GE.AND P2, PT, R10, RZ, PT ;  /* 0x000000ff0a00720c */ /* 0x000fe20003f46270 */
[----:B------:R-:W-:Y:S02]  /*4a80*/  IMAD R16, R11, R20, R16 ;  /* 0x000000140b107224 */ /* 0x000fe400078e0210 */
[----:B------:R-:W-:Y:S02]  /*4a90*/  IMAD.MOV.U32 R3, RZ, RZ, R13 ;  /* 0x000000ffff037224 */ /* 0x000fe400078e000d */
[----:B------:R-:W-:Y:S02]  /*4aa0*/  @!P4 IMAD.IADD R17, R17, 0x1, -R11 ;  /* 0x000000011111c824 */ /* 0x000fe400078e0a0b */
[----:B0-----:R-:W-:Y:S02]  /*4ab0*/  IMAD.MOV.U32 R0, RZ, RZ, R18 ;  /* 0x000000ffff007224 */ /* 0x001fe400078e0012 */
[----:B------:R-:W-:Y:S01]  /*4ac0*/  VIADD R8, R12, 0x1a2 ;  /* 0x000001a20c087836 */ /* 0x000fe20000000000 */
[C---:B------:R-:W-:Y:S01]  /*4ad0*/  ISETP.GT.U32.AND P4, PT, R11.reuse, R17, PT ;  /* 0x000000110b00720c */ /* 0x040fe20003f84070 */
[----:B------:R-:W-:Y:S01]  /*4ae0*/  @!P1 IMAD.MOV R0, RZ, RZ, -R0 ;  /* 0x000000ffff009224 */ /* 0x000fe200078e0a00 */
[----:B------:R-:W-:Y:S01]  /*4af0*/  ISETP.GT.U32.AND P1, PT, R11, R4, PT ;  /* 0x000000040b00720c */ /* 0x000fe20003f24070 */
[----:B------:R-:W-:Y:S01]  /*4b00*/  IMAD.HI.U32 R10, R14, R9, RZ ;  /* 0x000000090e0a7227 */ /* 0x000fe200078e00ff */
[----:B------:R-:W-:-:S02]  /*4b10*/  IABS R19, R8 ;  /* 0x0000000800137213 */ /* 0x000fc40000000000 */
[----:B------:R0:W-:Y:S01]  /*4b20*/  STL [R1+0x1b0], R0 ;  /* 0x0001b00001007387 */ /* 0x0001e20000100800 */
[----:B------:R-:W-:Y:S01]  /*4b30*/  @!P5 IMAD.MOV R3, RZ, RZ, -R3 ;  /* 0x000000ffff03d224 */ /* 0x000fe200078e0a03 */
[C---:B------:R-:W-:Y:S01]  /*4b40*/  ISETP.GT.U32.AND P5, PT, R11.reuse, R16, PT ;  /* 0x000000100b00720c */ /* 0x040fe20003fa4070 */
[----:B------:R-:W-:Y:S02]  /*4b50*/  IMAD.MOV R10, RZ, RZ, -R10 ;  /* 0x000000ffff0a7224 */ /* 0x000fe400078e0a0a */
[----:B------:R-:W-:Y:S01]  /*4b60*/  IMAD.HI.U32 R13, R14, R19, RZ ;  /* 0x000000130e0d7227 */ /* 0x000fe200078e00ff */
[----:B------:R1:W-:Y:S03]  /*4b70*/  STL [R1+0x1b4], R3 ;  /* 0x0001b40301007387 */ /* 0x0003e60000100800 */
[----:B------:R-:W-:Y:S02]  /*4b80*/  IMAD R9, R11, R10, R9 ;  /* 0x0000000a0b097224 */ /* 0x000fe400078e0209 */
[----:B------:R-:W-:-:S02]  /*4b90*/  @!P4 IMAD.IADD R17, R17, 0x1, -R11 ;  /* 0x000000011111c824 */ /* 0x000fc400078e0a0b */
[----:B------:R-:W-:Y:S01]  /*4ba0*/  IMAD.MOV R13, RZ, RZ, -R13 ;  /* 0x000000ffff0d7224 */ /* 0x000fe200078e0a0d */
[C---:B------:R-:W-:Y:S01]  /*4bb0*/  ISETP.GT.U32.AND P4, PT, R11.reuse, R9, PT ;  /* 0x000000090b00720c */ /* 0x040fe20003f84070 */
[--C-:B------:R-:W-:Y:S01]  /*4bc0*/  @!P1 IMAD.IADD R4, R4, 0x1, -R11.reuse ;  /* 0x0000000104049824 */ /* 0x100fe200078e0a0b */
[----:B------:R-:W-:Y:S01]  /*4bd0*/  ISETP.GE.AND P1, PT, R8, RZ, PT ;  /* 0x000000ff0800720c */ /* 0x000fe20003f26270 */
[----:B------:R-:W-:Y:S02]  /*4be0*/  @!P5 IMAD.IADD R16, R16, 0x1, -R11 ;  /* 0x000000011010d824 */ /* 0x000fe400078e0a0b */
[----:B0-----:R-:W-:Y:S02]  /*4bf0*/  IMAD.MOV.U32 R0, RZ, RZ, R15 ;  /* 0x000000ffff007224 */ /* 0x001fe400078e000f */
[C---:B------:R-:W-:Y:S01]  /*4c00*/  IMAD R19, R11.reuse, R13, R19 ;  /* 0x0000000d0b137224 */ /* 0x040fe200078e0213 */
[----:B------:R-:W-:Y:S01]  /*4c10*/  ISETP.GT.U32.AND P5, PT, R11, R16, PT ;  /* 0x000000100b00720c */ /* 0x000fe20003fa4070 */
[----:B-1----:R-:W-:-:S02]  /*4c20*/  IMAD.MOV.U32 R3, RZ, RZ, R4 ;  /* 0x000000ffff037224 */ /* 0x002fc400078e0004 */
[----:B------:R-:W-:Y:S01]  /*4c30*/  @!P0 IMAD.MOV R0, RZ, RZ, -R0 ;  /* 0x000000ffff008224 */ /* 0x000fe200078e0a00 */
[----:B------:R-:W-:Y:S01]  /*4c40*/  ISETP.GE.AND P0, PT, R7, RZ, PT ;  /* 0x000000ff0700720c */ /* 0x000fe20003f06270 */
[----:B------:R-:W-:Y:S01]  /*4c50*/  @!P6 IMAD.MOV R3, RZ, RZ, -R3 ;  /* 0x000000ffff03e224 */ /* 0x000fe200078e0a03 */
[----:B------:R-:W-:Y:S01]  /*4c60*/  ISETP.GT.U32.AND P6, PT, R11, R19, PT ;  /* 0x000000130b00720c */ /* 0x000fe20003fc4070 */
[--C-:B------:R-:W-:Y:S01]  /*4c70*/  @!P4 IMAD.IADD R9, R9, 0x1, -R11.reuse ;  /* 0x000000010909c824 */ /* 0x100fe200078e0a0b */
[----:B------:R0:W-:Y:S01]  /*4c80*/  STL [R1+0x1b8], R0 ;  /* 0x0001b80001007387 */ /* 0x0001e20000100800 */
[C---:B------:R-:W-:Y:S02]  /*4c90*/  VIADD R15, R12.reuse, 0x1a0 ;  /* 0x000001a00c0f7836 */ /* 0x040fe40000000000 */
[----:B------:R-:W-:Y:S01]  /*4ca0*/  VIADD R13, R12, 0x19e ;  /* 0x0000019e0c0d7836 */ /* 0x000fe20000000000 */
[----:B------:R-:W-:Y:S01]  /*4cb0*/  ISETP.GT.U32.AND P4, PT, R11, R9, PT ;  /* 0x000000090b00720c */ /* 0x000fe20003f84070 */
[----:B------:R-:W-:Y:S01]  /*4cc0*/  @!P5 IMAD.IADD R16, R16, 0x1, -R11 ;  /* 0x000000011010d824 */ /* 0x000fe200078e0a0b */
[----:B------:R-:W-:Y:S01]  /*4cd0*/  IABS R8, R15 ;  /* 0x0000000f00087213 */ /* 0x000fe20000000000 */
[----:B------:R-:W-:Y:S01]  /*4ce0*/  STL [R1+0x1bc], R3 ;  /* 0x0001bc0301007387 */ /* 0x000fe20000100800 */
[----:B------:R-:W-:Y:S01]  /*4cf0*/  IABS R10, R13 ;  /* 0x0000000d000a7213 */ /* 0x000fe20000000000 */
[----:B------:R-:W-:Y:S01]  /*4d00*/  VIADD R7, R12, 0x19c ;  /* 0x0000019c0c077836 */ /* 0x000fe20000000000 */
[----:B------:R-:W-:Y:S01]  /*4d10*/  ISETP.GE.AND P5, PT, R13, RZ, PT ;  /* 0x000000ff0d00720c */ /* 0x000fe20003fa6270 */
[----:B0-----:R-:W-:-:S02]  /*4d20*/  IMAD.MOV.U32 R0, RZ, RZ, R17 ;  /* 0x000000ffff007224 */ /* 0x001fc400078e0011 */
[----:B------:R-:W-:Y:S01]  /*4d30*/  @!P6 IMAD.IADD R19, R19, 0x1, -R11 ;  /* 0x000000011313e824 */ /* 0x000fe200078e0a0b */
[----:B------:R-:W-:Y:S01]  /*4d40*/  IABS R4, R7 ;  /* 0x0000000700047213 */ /* 0x000fe20000000000 */
[----:B------:R-:W-:Y:S01]  /*4d50*/  @!P3 IMAD.MOV R0, RZ, RZ, -R0 ;  /* 0x000000ffff00b224 */ /* 0x000fe200078e0a00 */
[----:B------:R-:W-:Y:S01]  /*4d60*/  ISETP.GE.AND P3, PT, R15, RZ, PT ;  /* 0x000000ff0f00720c */ /* 0x000fe20003f66270 */
[C---:B------:R-:W-:Y:S01]  /*4d70*/  IMAD.HI.U32 R17, R14.reuse, R8, RZ ;  /* 0x000000080e117227 */ /* 0x040fe200078e00ff */
[----:B------:R-:W-:Y:S02]  /*4d80*/  ISETP.GT.U32.AND P6, PT, R11, R19, PT ;  /* 0x000000130b00720c */ /* 0x000fe40003fc4070 */
[----:B------:R0:W-:Y:S01]  /*4d90*/  STL [R1+0x1c4], R0 ;  /* 0x0001c40001007387 */ /* 0x0001e20000100800 */
[----:B------:R-:W-:-:S04]  /*4da0*/  IMAD.HI.U32 R13, R14, R10, RZ ;  /* 0x0000000a0e0d7227 */ /* 0x000fc800078e00ff */
[----:B------:R-:W-:Y:S02]  /*4db0*/  IMAD.MOV R17, RZ, RZ, -R17 ;  /* 0x000000ffff117224 */ /* 0x000fe400078e0a11 */
[----:B------:R-:W-:Y:S02]  /*4dc0*/  IMAD.MOV R13, RZ, RZ, -R13 ;  /* 0x000000ffff0d7224 */ /* 0x000fe400078e0a0d */
[----:B------:R-:W-:Y:S02]  /*4dd0*/  @!P4 IMAD.IADD R9, R9, 0x1, -R11 ;  /* 0x000000010909c824 */ /* 0x000fe400078e0a0b */
[----:B0-----:R-:W-:Y:S02]  /*4de0*/  IMAD.MOV.U32 R0, RZ, RZ, R16 ;  /* 0x000000ffff007224 */ /* 0x001fe400078e0010 */
[----:B------:R-:W-:Y:S02]  /*4df0*/  IMAD R8, R11, R17, R8 ;  /* 0x000000110b087224 */ /* 0x000fe400078e0208 */
[----:B------:R-:W-:Y:S01]  /*4e00*/  @!P2 IMAD.MOV R0, RZ, RZ, -R0 ;  /* 0x000000ffff00a224 */ /* 0x000fe200078e0a00 */
[----:B------:R-:W-:Y:S01]  /*4e10*/  ISETP.GE.AND P2, PT, R7, RZ, PT ;  /* 0x000000ff0700720c */ /* 0x000fe20003f46270 */
[C---:B------:R-:W-:Y:S01]  /*4e20*/  IMAD R7, R11.reuse, R13, R10 ;  /* 0x0000000d0b077224 */ /* 0x040fe200078e020a */
[----:B------:R-:W-:Y:S01]  /*4e30*/  ISETP.GT.U32.AND P4, PT, R11, R8, PT ;  /* 0x000000080b00720c */ /* 0x000fe20003f84070 */
[----:B------:R-:W-:Y:S01]  /*4e40*/  IMAD.HI.U32 R15, R14, R4, RZ ;  /* 0x000000040e0f7227 */ /* 0x000fe200078e00ff */
[----:B------:R0:W-:Y:S03]  /*4e50*/  STL [R1+0x1c8], R0 ;  /* 0x0001c80001007387 */ /* 0x0001e60000100800 */
[----:B------:R-:W-:-:S02]  /*4e60*/  IMAD.MOV R15, RZ, RZ, -R15 ;  /* 0x000000ffff0f7224 */ /* 0x000fc400078e0a0f */
[----:B------:R-:W-:Y:S02]  /*4e70*/  @!P6 IMAD.IADD R19, R19, 0x1, -R11 ;  /* 0x000000011313e824 */ /* 0x000fe400078e0a0b */
[----:B------:R-:W-:Y:S02]  /*4e80*/  IMAD R4, R11, R15, R4 ;  /* 0x0000000f0b047224 */ /* 0x000fe400078e0204 */
[----:B------:R-:W-:Y:S02]  /*4e90*/  VIADD R15, R12, 0x19a ;  /* 0x0000019a0c0f7836 */ /* 0x000fe40000000000 */
[----:B0-----:R-:W-:Y:S02]  /*4ea0*/  IMAD.MOV.U32 R0, RZ, RZ, R9 ;  /* 0x000000ffff007224 */ /* 0x001fe400078e0009 */
[----:B------:R-:W-:Y:S01]  /*4eb0*/  @!P4 IMAD.IADD R8, R8, 0x1, -R11 ;  /* 0x000000010808c824 */ /* 0x000fe200078e0a0b */
[----:B------:R-:W-:Y:S01]  /*4ec0*/  ISETP.GE.AND P6, PT, R15, RZ, PT ;  /* 0x000000ff0f00720c */ /* 0x000fe20003fc6270 */
[----:B------:R-:W-:Y:S01]  /*4ed0*/  @!P0 IMAD.MOV R0, RZ, RZ, -R0 ;  /* 0x000000ffff008224 */ /* 0x000fe200078e0a00 */
[C---:B------:R-:W-:Y:S01]  /*4ee0*/  ISETP.GT.U32.AND P0, PT, R11.reuse, R7, PT ;  /* 0x000000070b00720c */ /* 0x040fe20003f04070 */
[C---:B------:R-:W-:Y:S01]  /*4ef0*/  VIADD R13, R12.reuse, 0x194 ;  /* 0x000001940c0d7836 */ /* 0x040fe20000000000 */
[----:B------:R-:W-:Y:S01]  /*4f00*/  ISETP.GT.U32.AND P4, PT, R11, R8, PT ;  /* 0x000000080b00720c */ /* 0x000fe20003f84070 */
[C---:B------:R-:W-:Y:S01]  /*4f10*/  VIADD R9, R12.reuse, 0x198 ;  /* 0x000001980c097836 */ /* 0x040fe20000000000 */
[----:B------:R0:W-:Y:S01]  /*4f20*/  STL [R1+0x1cc], R0 ;  /* 0x0001cc0001007387 */ /* 0x0001e20000100800 */
[----:B------:R-:W-:Y:S01]  /*4f30*/  IABS R15, R15 ;  /* 0x0000000f000f7213 */ /* 0x000fe20000000000 */
[----:B------:R-:W-:Y:S01]  /*4f40*/  VIADD R10, R12, 0x196 ;  /* 0x000001960c0a7836 */ /* 0x000fe20000000000 */
[----:B------:R-:W-:Y:S01]  /*4f50*/  IABS R18, R13 ;  /* 0x0000000d00127213 */ /* 0x000fe20000000000 */
[----:B------:R-:W-:Y:S01]  /*4f60*/  IMAD.HI.U32 R27, R14, R24, RZ ;  /* 0x000000180e1b7227 */ /* 0x000fe200078e00ff */
[----:B------:R-:W-:-:S02]  /*4f70*/  IABS R16, R9 ;  /* 0x0000000900107213 */ /* 0x000fc40000000000 */
[----:B------:R-:W-:Y:S01]  /*4f80*/  IABS R17, R10 ;  /* 0x0000000a00117213 */ /* 0x000fe20000000000 */
[----:B------:R-:W-:Y:S02]  /*4f90*/  IMAD.MOV R27, RZ, RZ, -R27 ;  /* 0x000000ffff1b7224 */ /* 0x000fe400078e0a1b */
[----:B0-----:R-:W-:Y:S02]  /*4fa0*/  IMAD.MOV.U32 R0, RZ, RZ, R19 ;  /* 0x000000ffff007224 */ /* 0x001fe400078e0013 */
[----:B------:R-:W-:Y:S02]  /*4fb0*/  @!P0 IMAD.IADD R7, R7, 0x1, -R11 ;  /* 0x0000000107078824 */ /* 0x000fe400078e0a0b */
[----:B------:R-:W-:Y:S01]  /*4fc0*/  @!P1 IMAD.MOV R0, RZ, RZ, -R0 ;  /* 0x000000ffff009224 */ /* 0x000fe200078e0a00 */
[C---:B------:R-:W-:Y:S01]  /*4fd0*/  ISETP.GT.U32.AND P1, PT, R11.reuse, R4, PT ;  /* 0x000000040b00720c */ /* 0x040fe20003f24070 */
[----:B------:R-:W-:Y:S01]  /*4fe0*/  IMAD.HI.U32 R19, R14, R15, RZ ;  /* 0x0000000f0e137227 */ /* 0x000fe200078e00ff */
[----:B------:R-:W-:-:S02]  /*4ff0*/  ISETP.GT.U32.AND P0, PT, R11, R7, PT ;  /* 0x000000070b00720c */ /* 0x000fc40003f04070 */
[----:B------:R0:W-:Y:S01]  /*5000*/  STL [R1+0x1d0], R0 ;  /* 0x0001d00001007387 */ /* 0x0001e20000100800 */
[----:B------:R-:W-:Y:S01]  /*5010*/  @!P4 IMAD.IADD R8, R8, 0x1, -R11 ;  /* 0x000000010808c824 */ /* 0x000fe200078e0a0b */
[----:B------:R-:W-:Y:S01]  /*5020*/  ISETP.GE.AND P4, PT, R9, RZ, PT ;  /* 0x000000ff0900720c */ /* 0x000fe20003f86270 */
[----:B------:R-:W-:Y:S02]  /*5030*/  IMAD.MOV R19, RZ, RZ, -R19 ;  /* 0x000000ffff137224 */ /* 0x000fe400078e0a13 */
[----:B------:R-:W-:Y:S02]  /*5040*/  IMAD.MOV.U32 R3, RZ, RZ, R8 ;  /* 0x000000ffff037224 */ /* 0x000fe400078e0008 */
[----:B------:R-:W-:Y:S02]  /*5050*/  IMAD R15, R11, R19, R15 ;  /* 0x000000130b0f7224 */ /* 0x000fe400078e020f */
[--C-:B------:R-:W-:Y:S02]  /*5060*/  @!P1 IMAD.IADD R4, R4, 0x1, -R11.reuse ;  /* 0x0000000104049824 */ /* 0x100fe400078e0a0b */
[----:B------:R-:W-:Y:S01]  /*5070*/  @!P0 IMAD.IADD R7, R7, 0x1, -R11 ;  /* 0x0000000107078824 */ /* 0x000fe200078e0a0b */
[C---:B------:R-:W-:Y:S01]  /*5080*/  ISETP.GT.U32.AND P0, PT, R11.reuse, R15, PT ;  /* 0x0000000f0b00720c */ /* 0x040fe20003f04070 */
[----:B------:R-:W-:Y:S01]  /*5090*/  IMAD.HI.U32 R9, R14, R18, RZ ;  /* 0x000000120e097227 */ /* 0x000fe200078e00ff */
[----:B------:R-:W-:-:S03]  /*50a0*/  ISETP.GT.U32.AND P1, PT, R11, R4, PT ;  /* 0x000000040b00720c */ /* 0x000fc60003f24070 */
[----:B0-----:R-:W-:Y:S02]  /*50b0*/  IMAD.MOV.U32 R0, RZ, RZ, R7 ;  /* 0x000000ffff007224 */ /* 0x001fe400078e0007 */
[----:B------:R-:W-:Y:S02]  /*50c0*/  @!P3 IMAD.MOV R3, RZ, RZ, -R3 ;  /* 0x000000ffff03b224 */ /* 0x000fe400078e0a03 */
[----:B------:R-:W-:-:S03]  /*50d0*/  IMAD.HI.U32 R20, R14, R16, RZ ;  /* 0x000000100e147227 */ /* 0x000fc600078e00ff */
[----:B------:R-:W-:Y:S01]  /*50e0*/  STL [R1+0x1d4], R3 ;  /* 0x0001d40301007387 */ /* 0x000fe20000100800 */
[----:B------:R-:W-:Y:S01]  /*50f0*/  @!P5 IMAD.MOV R0, RZ, RZ, -R0 ;  /* 0x000000ffff00d224 */ /* 0x000fe200078e0a00 */
[----:B------:R-:W-:Y:S01]  /*5100*/  ISETP.GE.AND P5, PT, R10, RZ, PT ;  /* 0x000000ff0a00720c */ /* 0x000fe20003fa6270 */
[----:B------:R-:W-:Y:S02]  /*5110*/  IMAD.MOV R8, RZ, RZ, -R9 ;  /* 0x000000ffff087224 */ /* 0x000fe400078e0a09 */
[----:B------:R-:W-:Y:S01]  /*5120*/  @!P1 IMAD.IADD R4, R4, 0x1, -R11 ;  /* 0x0000000104049824 */ /* 0x000fe200078e0a0b */
[----:B------:R0:W-:Y:S01]  /*5130*/  STL [R1+0x1dc], R0 ;  /* 0x0001dc0001007387 */ /* 0x0001e20000100800 */
[----:B------:R-:W-:Y:S02]  /*5140*/  IMAD.MOV R20, RZ, RZ, -R20 ;  /* 0x000000ffff147224 */ /* 0x000fe400078e0a14 */
[C---:B------:R-:W-:Y:S02]  /*5150*/  IMAD R18, R11.reuse, R8, R18 ;  /* 0x000000080b127224 */ /* 0x040fe400078e0212 */
[----:B------:R-:W-:-:S02]  /*5160*/  IMAD R20, R11, R20, R16 ;  /* 0x000000140b147224 */ /* 0x000fc400078e0210 */
[----:B------:R-:W-:-:S03]  /*5170*/  IMAD.HI.U32 R21, R14, R17, RZ ;  /* 0x000000110e157227 */ /* 0x000fc600078e00ff */
[C---:B------:R-:W-:Y:S01]  /*5180*/  ISETP.GT.U32.AND P3, PT, R11.reuse, R20, PT ;  /* 0x000000140b00720c */ /* 0x040fe20003f64070 */
[----:B0-----:R-:W-:Y:S02]  /*5190*/  IMAD.MOV.U32 R0, RZ, RZ, R4 ;  /* 0x000000ffff007224 */ /* 0x001fe400078e0004 */
[----:B------:R-:W-:Y:S02]  /*51a0*/  VIADD R7, R12, 0x192 ;  /* 0x000001920c077836 */ /* 0x000fe40000000000 */
[----:B------:R-:W-:Y:S01]  /*51b0*/  @!P2 IMAD.MOV R0, RZ, RZ, -R0 ;  /* 0x000000ffff00a224 */ /* 0x000fe200078e0a00 */
[----:B------:R-:W-:Y:S01]  /*51c0*/  ISETP.GT.U32.AND P2, PT, R11, R18, PT ;  /* 0x000000120b00720c */ /* 0x000fe20003f44070 */
[----:B------:R-:W-:Y:S01]  /*51d0*/  IMAD.MOV R21, RZ, RZ, -R21 ;  /* 0x000000ffff157224 */ /* 0x000fe200078e0a15 */
[----:B------:R-:W-:Y:S01]  /*51e0*/  IABS R16, R7 ;  /* 0x0000000700107213 */ /* 0x000fe20000000000 */
[----:B------:R-:W-:Y:S01]  /*51f0*/  @!P0 IMAD.IADD R15, R15, 0x1, -R11 ;  /* 0x000000010f0f8824 */ /* 0x000fe200078e0a0b */
[----:B------:R0:W-:Y:S01]  /*5200*/  STL [R1+0x1e0], R0 ;  /* 0x0001e00001007387 */ /* 0x0001e20000100800 */
[----:B------:R-:W-:-:S02]  /*5210*/  IMAD R17, R11, R21, R17 ;  /* 0x000000150b117224 */ /* 0x000fc400078e0211 */
[----:B------:R-:W-:Y:S01]  /*5220*/  VIADD R8, R12, 0x190 ;  /* 0x000001900c087836 */ /* 0x000fe20000000000 */
[C---:B------:R-:W-:Y:S01]  /*5230*/  ISETP.GT.U32.AND P0, PT, R11.reuse, R15, PT ;  /* 0x0000000f0b00720c */ /* 0x040fe20003f04070 */
[----:B------:R-:W-:Y:S01]  /*5240*/  IMAD.HI.U32 R10, R14, R16, RZ ;  /* 0x000000100e0a7227 */ /* 0x000fe200078e00ff */
[C---:B------:R-:W-:Y:S02]  /*5250*/  ISETP.GT.U32.AND P1, PT, R11.reuse, R17, PT ;  /* 0x000000110b00720c */ /* 0x040fe40003f24070 */
[----:B------:R-:W-:Y:S01]  /*5260*/  IABS R4, R8 ;  /* 0x0000000800047213 */ /* 0x000fe20000000000 */
[--C-:B------:R-:W-:Y:S02]  /*5270*/  @!P2 IMAD.IADD R18, R18, 0x1, -R11.reuse ;  /* 0x000000011212a824 */ /* 0x100fe400078e0a0b */
[----:B------:R-:W-:Y:S02]  /*5280*/  IMAD.MOV R10, RZ, RZ, -R10 ;  /* 0x000000ffff0a7224 */ /* 0x000fe400078e0a0a */
[----:B------:R-:W-:Y:S01]  /*5290*/  @!P3 IMAD.IADD R20, R20, 0x1, -R11 ;  /* 0x000000011414b824 */ /* 0x000fe200078e0a0b */
[C---:B------:R-:W-:Y:S01]  /*52a0*/  ISETP.GT.U32.AND P2, PT, R11.reuse, R18, PT ;  /* 0x000000120b00720c */ /* 0x040fe20003f44070 */
[----:B------:R-:W-:-:S02]  /*52b0*/  IMAD R16, R11, R10, R16 ;  /* 0x0000000a0b107224 */ /* 0x000fc400078e0210 */
[----:B------:R-:W-:Y:S01]  /*52c0*/  IMAD.HI.U32 R10, R14, R4, RZ ;  /* 0x000000040e0a7227 */ /* 0x000fe200078e00ff */
[----:B------:R-:W-:-:S03]  /*52d0*/  ISETP.GT.U32.AND P3, PT, R11, R20, PT ;  /* 0x000000140b00720c */ /* 0x000fc60003f64070 */
[--C-:B------:R-:W-:Y:S01]  /*52e0*/  @!P0 IMAD.IADD R15, R15, 0x1, -R11.reuse ;  /* 0x000000010f0f8824 */ /* 0x100fe200078e0a0b */
[----:B------:R-:W-:Y:S01]  /*52f0*/  ISETP.GE.AND P0, PT, R13, RZ, PT ;  /* 0x000000ff0d00720c */ /* 0x000fe20003f06270 */
[----:B------:R-:W-:Y:S02]  /*5300*/  IMAD.MOV R10, RZ, RZ, -R10 ;  /* 0x000000ffff0a7224 */ /* 0x000fe400078e0a0a */
[----:B------:R-:W-:Y:S02]  /*5310*/  @!P1 IMAD.IADD R17, R17, 0x1, -R11 ;  /* 0x0000000111119824 */ /* 0x000fe400078e0a0b */
[----:B------:R-:W-:Y:S02]  /*5320*/  IMAD.MOV.U32 R3, RZ, RZ, R15 ;  /* 0x000000ffff037224 */ /* 0x000fe400078e000f */
[C---:B------:R-:W-:Y:S01]  /*5330*/  IMAD R15, R11.reuse, R10, R4 ;  /* 0x0000000a0b0f7224 */ /* 0x040fe200078e0204 */
[----:B------:R-:W-:Y:S01]  /*5340*/  ISETP.GT.U32.AND P1, PT, R11, R17, PT ;  /* 0x000000110b00720c */ /* 0x000fe20003f24070 */
[----:B------:R-:W-:-:S02]  /*5350*/  @!P2 IMAD.IADD R18, R18, 0x1, -R11 ;  /* 0x000000011212a824 */ /* 0x000fc400078e0a0b */
[----:B------:R-:W-:Y:S01]  /*5360*/  VIADD R9, R12, 0x18e ;  /* 0x0000018e0c097836 */ /* 0x000fe20000000000 */
[C---:B------:R-:W-:Y:S01]  /*5370*/  ISETP.GT.U32.AND P2, PT, R11.reuse, R15, PT ;  /* 0x0000000f0b00720c */ /* 0x040fe20003f44070 */
[----:B------:R-:W-:Y:S01]  /*5380*/  @!P3 IMAD.IADD R20, R20, 0x1, -R11 ;  /* 0x000000011414b824 */ /* 0x000fe200078e0a0b */
[----:B------:R-:W-:Y:S01]  /*5390*/  ISETP.GT.U32.AND P3, PT, R11, R16, PT ;  /* 0x000000100b00720c */ /* 0x000fe20003f64070 */
[----:B------:R-:W-:Y:S01]  /*53a0*/  VIADD R4, R12, 0x18c ;  /* 0x0000018c0c047836 */ /* 0x000fe20000000000 */
[----:B------:R-:W-:Y:S01]  /*53b0*/  IABS R21, R9 ;  /* 0x0000000900157213 */ /* 0x000fe20000000000 */
[----:B0-----:R-:W-:Y:S02]  /*53c0*/  IMAD.MOV.U32 R0, RZ, RZ, R20 ;  /* 0x000000ffff007224 */ /* 0x001fe400078e0014 */
[----:B------:R-:W-:Y:S01]  /*53d0*/  @!P6 IMAD.MOV R3, RZ, RZ, -R3 ;  /* 0x000000ffff03e224 */ /* 0x000fe200078e0a03 */
[----:B------:R-:W-:Y:S01]  /*53e0*/  ISETP.GE.AND P6, PT, R7, RZ, PT ;  /* 0x000000ff0700720c */ /* 0x000fe20003fc6270 */
[----:B------:R-:W-:-:S03]  /*53f0*/  IMAD.HI.U32 R13, R14, R21, RZ ;  /* 0x000000150e0d7227 */ /* 0x000fc600078e00ff */
[----:B------:R0:W-:Y:S01]  /*5400*/  STL [R1+0x1e4], R3 ;  /* 0x0001e40301007387 */ /* 0x0001e20000100800 */
[--C-:B------:R-:W-:Y:S01]  /*5410*/  @!P1 IMAD.IADD R17, R17, 0x1, -R11.reuse ;  /* 0x0000000111119824 */ /* 0x100fe200078e0a0b */
[----:B------:R-:W-:Y:S01]  /*5420*/  ISETP.GE.AND P1, PT, R9, RZ, PT ;  /* 0x000000ff0900720c */ /* 0x000fe20003f26270 */
[----:B------:R-:W-:Y:S01]  /*5430*/  @!P2 IMAD.IADD R15, R15, 0x1, -R11 ;  /* 0x000000010f0fa824 */ /* 0x000fe200078e0a0b */
[----:B------:R-:W-:Y:S01]  /*5440*/  IABS R9, R4 ;  /* 0x0000000400097213 */ /* 0x000fe20000000000 */
[----:B------:R-:W-:Y:S02]  /*5450*/  IMAD.MOV R13, RZ, RZ, -R13 ;  /* 0x000000ffff0d7224 */ /* 0x000fe400078e0a0d */
[----:B------:R-:W-:Y:S01]  /*5460*/  @!P3 IMAD.IADD R16, R16, 0x1, -R11 ;  /* 0x000000011010b824 */ /* 0x000fe200078e0a0b */
[C---:B------:R-:W-:Y:S01]  /*5470*/  ISETP.GT.U32.AND P2, PT, R11.reuse, R15, PT ;  /* 0x0000000f0b00720c */ /* 0x040fe20003f44070 */
[----:B------:R-:W-:Y:S01]  /*5480*/  @!P4 IMAD.MOV R0, RZ, RZ, -R0 ;  /* 0x000000ffff00c224 */ /* 0x000fe200078e0a00 */
[----:B------:R-:W-:Y:S01]  /*5490*/  ISETP.GE.AND P4, PT, R8, RZ, PT ;  /* 0x000000ff0800720c */ /* 0x000fe20003f86270 */
[C---:B------:R-:W-:Y:S01]  /*54a0*/  IMAD R21, R11.reuse, R13, R21 ;  /* 0x0000000d0b157224 */ /* 0x040fe200078e0215 */
[----:B------:R-:W-:Y:S01]  /*54b0*/  ISETP.GT.U32.AND P3, PT, R11, R16, PT ;  /* 0x000000100b00720c */ /* 0x000fe20003f64070 */
[----:B------:R-:W-:Y:S01]  /*54c0*/  VIADD R7, R12, 0x18a ;  /* 0x0000018a0c077836 */ /* 0x000fe20000000000 */
[----:B------:R1:W-:Y:S01]  /*54d0*/  STL [R1+0x1e8], R0 ;  /* 0x0001e80001007387 */ /* 0x0003e20000100800 */
[----:B------:R-:W-:-:S03]  /*54e0*/  IMAD.HI.U32 R13, R14, R9, RZ ;  /* 0x000000090e0d7227 */ /* 0x000fc600078e00ff */
[----:B------:R-:W-:Y:S01]  /*54f0*/  IABS R19, R7 ;  /* 0x0000000700137213 */ /* 0x000fe20000000000 */
[----:B------:R-:W-:Y:S02]  /*5500*/  IMAD.MOV R13, RZ, RZ, -R13 ;  /* 0x000000ffff0d7224 */ /* 0x000fe400078e0a0d */
[----:B0-----:R-:W-:Y:S02]  /*5510*/  IMAD.MOV.U32 R3, RZ, RZ, R17 ;  /* 0x000000ffff037224 */ /* 0x001fe400078e0011 */
[----:B------:R-:W-:Y:S02]  /*5520*/  IMAD R9, R11, R13, R9 ;  /* 0x0000000d0b097224 */ /* 0x000fe400078e0209 */
[----:B-1----:R-:W-:Y:S02]  /*5530*/  IMAD.MOV.U32 R0, RZ, RZ, R18 ;  /* 0x000000ffff007224 */ /* 0x002fe400078e0012 */
[----:B------:R-:W-:Y:S01]  /*5540*/  @!P5 IMAD.MOV R3, RZ, RZ, -R3 ;  /* 0x000000ffff03d224 */ /* 0x000fe200078e0a03 */
[----:B------:R-:W-:Y:S01]  /*5550*/  ISETP.GE.AND P5, PT, R4, RZ, PT ;  /* 0x000000ff0400720c */ /* 0x000fe20003fa6270 */
[----:B------:R-:W-:Y:S01]  /*5560*/  @!P0 IMAD.MOV R0, RZ, RZ, -R0 ;  /* 0x000000ffff008224 */ /* 0x000fe200078e0a00 */
[----:B------:R-:W-:Y:S01]  /*5570*/  ISETP.GE.AND P0, PT, R7, RZ, PT ;  /* 0x000000ff0700720c */ /* 0x000fe20003f06270 */
[----:B------:R-:W-:Y:S01]  /*5580*/  IMAD.HI.U32 R7, R14, R19, RZ ;  /* 0x000000130e077227 */ /* 0x000fe200078e00ff */
[----:B------:R0:W-:Y:S03]  /*5590*/  STL [R1+0x1ec], R3 ;  /* 0x0001ec0301007387 */ /* 0x0001e60000100800 */
[--C-:B------:R-:W-:Y:S01]  /*55a0*/  @!P2 IMAD.IADD R15, R15, 0x1, -R11.reuse ;  /* 0x000000010f0fa824 */ /* 0x100fe200078e0a0b */
[C---:B------:R-:W-:Y:S01]  /*55b0*/  ISETP.GT.U32.AND P2, PT, R11.reuse, R9, PT ;  /* 0x000000090b00720c */ /* 0x040fe20003f44070 */
[----:B------:R-:W-:Y:S01]  /*55c0*/  @!P3 IMAD.IADD R16, R16, 0x1, -R11 ;  /* 0x000000011010b824 */ /* 0x000fe200078e0a0b */
[----:B------:R-:W-:Y:S01]  /*55d0*/  ISETP.GT.U32.AND P3, PT, R11, R21, PT ;  /* 0x000000150b00720c */ /* 0x000fe20003f64070 */
[----:B------:R-:W-:Y:S01]  /*55e0*/  IMAD.MOV R7, RZ, RZ, -R7 ;  /* 0x000000ffff077224 */ /* 0x000fe200078e0a07 */
[----:B------:R1:W-:Y:S01]  /*55f0*/  STL [R1+0x1f0], R0 ;  /* 0x0001f00001007387 */ /* 0x0003e20000100800 */
[----:B------:R-:W-:-:S02]  /*5600*/  VIADD R4, R12, 0x188 ;  /* 0x000001880c047836 */ /* 0x000fc40000000000 */
[C---:B------:R-:W-:Y:S02]  /*5610*/  IMAD R19, R11.reuse, R7, R19 ;  /* 0x000000070b137224 */ /* 0x040fe400078e0213 */
[----:B0-----:R-:W-:Y:S01]  /*5620*/  IMAD.MOV.U32 R3, RZ, RZ, R16 ;  /* 0x000000ffff037224 */ /* 0x001fe200078e0010 */
[----:B------:R-:W-:Y:S01]  /*5630*/  IABS R8, R4 ;  /* 0x0000000400087213 */ /* 0x000fe20000000000 */
[----:B------:R-:W-:Y:S02]  /*5640*/  VIADD R10, R12, 0x186 ;  /* 0x000001860c0a7836 */ /* 0x000fe40000000000 */
[----:B------:R-:W-:Y:S01]  /*5650*/  @!P6 IMAD.MOV R3, RZ, RZ, -R3 ;  /* 0x000000ffff03e224 */ /* 0x000fe200078e0a03 */
[----:B------:R-:W-:Y:S01]  /*5660*/  ISETP.GT.U32.AND P6, PT, R11, R19, PT ;  /* 0x000000130b00720c */ /* 0x000fe20003fc4070 */
[----:B------:R-:W-:Y:S01]  /*5670*/  @!P2 IMAD.IADD R9, R9, 0x1, -R11 ;  /* 0x000000010909a824 */ /* 0x000fe200078e0a0b */
[----:B------:R-:W-:Y:S01]  /*5680*/  IABS R17, R10 ;  /* 0x0000000a00117213 */ /* 0x000fe20000000000 */
[----:B------:R-:W-:Y:S01]  /*5690*/  IMAD.HI.U32 R13, R14, R8, RZ ;  /* 0x000000080e0d7227 */ /* 0x000fe200078e00ff */
[----:B------:R-:W-:Y:S02]  /*56a0*/  STL [R1+0x1f4], R3 ;  /* 0x0001f40301007387 */ /* 0x000fe40000100800 */
[----:B------:R-:W-:Y:S01]  /*56b0*/  ISETP.GT.U32.AND P2, PT, R11, R9, PT ;  /* 0x000000090b00720c */ /* 0x000fe20003f44070 */
[----:B-1----:R-:W-:-:S02]  /*56c0*/  IMAD.MOV.U32 R0, RZ, RZ, R15 ;  /* 0x000000ffff007224 */ /* 0x002fc400078e000f */
[----:B------:R-:W-:Y:S02]  /*56d0*/  IMAD.MOV R13, RZ, RZ, -R13 ;  /* 0x000000ffff0d7224 */ /* 0x000fe400078e0a0d */
[----:B------:R-:W-:Y:S02]  /*56e0*/  VIADD R20, R12, 0x184 ;  /* 0x000001840c147836 */ /* 0x000fe40000000000 */
[----:B------:R-:W-:Y:S02]  /*56f0*/  @!P6 IMAD.IADD R19, R19, 0x1, -R11 ;  /* 0x000000011313e824 */ /* 0x000fe400078e0a0b */
[----:B------:R-:W-:-:S03]  /*5700*/  IMAD.HI.U32 R7, R14, R17, RZ ;  /* 0x000000110e077227 */ /* 0x000fc600078e00ff */
[----:B------:R-:W-:Y:S01]  /*5710*/  ISETP.GT.U32.AND P6, PT, R11, R19, PT ;  /* 0x000000130b00720c */ /* 0x000fe20003fc4070 */
[----:B------:R-:W-:Y:S02]  /*5720*/  @!P3 IMAD.IADD R21, R21, 0x1, -R11 ;  /* 0x000000011515b824 */ /* 0x000fe400078e0a0b */
[----:B------:R-:W-:Y:S01]  /*5730*/  @!P4 IMAD.MOV R0, RZ, RZ, -R0 ;  /* 0x000000ffff00c224 */ /* 0x000fe200078e0a00 */
[----:B------:R-:W-:Y:S01]  /*5740*/  ISETP.GE.AND P4, PT, R4, RZ, PT ;  /* 0x000000ff0400720c */ /* 0x000fe20003f86270 */
[C---:B------:R-:W-:Y:S01]  /*5750*/  IMAD R4, R11.reuse, R13, R8 ;  /* 0x0000000d0b047224 */ /* 0x040fe200078e0208 */
[----:B------:R-:W-:Y:S01]  /*5760*/  IABS R13, R20 ;  /* 0x00000014000d7213 */ /* 0x000fe20000000000 */
[----:B------:R-:W-:Y:S01]  /*5770*/  IMAD.MOV R7, RZ, RZ, -R7 ;  /* 0x000000ffff077224 */ /* 0x000fe200078e0a07 */
[----:B------:R-:W-:Y:S01]  /*5780*/  ISETP.GT.U32.AND P3, PT, R11, R21, PT ;  /* 0x000000150b00720c */ /* 0x000fe20003f64070 */
[----:B------:R-:W-:Y:S01]  /*5790*/  @!P2 IMAD.IADD R9, R9, 0x1, -R11 ;  /* 0x000000010909a824 */ /* 0x000fe200078e0a0b */
[C---:B------:R-:W-:Y:S01]  /*57a0*/  ISETP.GT.U32.AND P2, PT, R11.reuse, R4, PT ;  /* 0x000000040b00720c */ /* 0x040fe20003f44070 */
[----:B------:R-:W-:Y:S01]  /*57b0*/  IMAD R17, R11, R7, R17 ;  /* 0x000000070b117224 */ /* 0x000fe200078e0211 */
[----:B------:R0:W-:Y:S01]  /*57c0*/  STL [R1+0x1f8], R0 ;  /* 0x0001f80001007387 */ /* 0x0001e20000100800 */
[----:B------:R-:W-:-:S02]  /*57d0*/  VIADD R7, R12, 0x182 ;  /* 0x000001820c077836 */ /* 0x000fc40000000000 */
[----:B------:R-:W-:-:S03]  /*57e0*/  IMAD.HI.U32 R18, R14, R13, RZ ;  /* 0x0000000d0e127227 */ /* 0x000fc600078e00ff */
[----:B------:R-:W-:Y:S01]  /*57f0*/  IABS R26, R7 ;  /* 0x00000007001a7213 */ /* 0x000fe20000000000 */
[----:B------:R-:W-:Y:S02]  /*5800*/  IMAD.MOV R18, RZ, RZ, -R18 ;  /* 0x000000ffff127224 */ /* 0x000fe400078e0a12 */
[----:B------:R-:W-:Y:S01]  /*5810*/  @!P6 IMAD.IADD R19, R19, 0x1, -R11 ;  /* 0x000000011313e824 */ /* 0x000fe200078e0a0b */
[C---:B------:R-:W-:Y:S01]  /*5820*/  ISETP.GT.U32.AND P6, PT, R11.reuse, R17, PT ;  /* 0x000000110b00720c */ /* 0x040fe20003fc4070 */
[----:B------:R-:W-:Y:S02]  /*5830*/  IMAD R13, R11, R18, R13 ;  /* 0x000000120b0d7224 */ /* 0x000fe400078e020d */
[----:B------:R-:W-:Y:S01]  /*5840*/  @!P3 IMAD.IADD R21, R21, 0x1, -R11 ;  /* 0x000000011515b824 */ /* 0x000fe200078e0a0b */
[----:B------:R-:W-:Y:S01]  /*5850*/  ISETP.GE.AND P3, PT, R10, RZ, PT ;  /* 0x000000ff0a00720c */ /* 0x000fe20003f66270 */
[----:B------:R-:W-:-:S04]  /*5860*/  IMAD.HI.U32 R25, R14, R26, RZ ;  /* 0x0000001a0e197227 */ /* 0x000fc800078e00ff */
[----:B------:R-:W-:Y:S01]  /*5870*/  @!P2 IMAD.IADD R4, R4, 0x1, -R11 ;  /* 0x000000010404a824 */ /* 0x000fe200078e0a0b */
[C---:B------:R-:W-:Y:S01]  /*5880*/  ISETP.GT.U32.AND P2, PT, R11.reuse, R13, PT ;  /* 0x0000000d0b00720c */ /* 0x040fe20003f44070 */
[----:B------:R-:W-:Y:S02]  /*5890*/  IMAD.MOV R25, RZ, RZ, -R25 ;  /* 0x000000ffff197224 */ /* 0x000fe400078e0a19 */
[----:B0-----:R-:W-:Y:S02]  /*58a0*/  IMAD.MOV.U32 R0, RZ, RZ, R21 ;  /* 0x000000ffff007224 */ /* 0x001fe400078e0015 */
[C---:B------:R-:W-:Y:S02]  /*58b0*/  VIADD R8, R12.reuse, 0x17e ;  /* 0x0000017e0c087836 */ /* 0x040fe40000000000 */
[----:B------:R-:W-:Y:S02]  /*58c0*/  IMAD R25, R11, R25, R26 ;  /* 0x000000190b197224 */ /* 0x000fe400078e021a */
[----:B------:R-:W-:Y:S01]  /*58d0*/  @!P1 IMAD.MOV R0, RZ, RZ, -R0 ;  /* 0x000000ffff009224 */ /* 0x000fe200078e0a00 */
[----:B------:R-:W-:Y:S01]  /*58e0*/  IABS R10, R8 ;  /* 0x00000008000a7213 */ /* 0x000fe20000000000 */
[--C-:B------:R-:W-:Y:S01]  /*58f0*/  @!P6 IMAD.IADD R17, R17, 0x1, -R11.reuse ;  /* 0x000000011111e824 */ /* 0x100fe200078e0a0b */
[----:B------:R-:W-:Y:S01]  /*5900*/  ISETP.GT.U32.AND P6, PT, R11, R25, PT ;  /* 0x000000190b00720c */ /* 0x000fe20003fc4070 */
[----:B------:R-:W-:Y:S01]  /*5910*/  @!P2 IMAD.IADD R13, R13, 0x1, -R11 ;  /* 0x000000010d0da824 */ /* 0x000fe200078e0a0b */
[----:B------:R0:W-:Y:S01]  /*5920*/  STL [R1+0x1fc], R0 ;  /* 0x0001fc0001007387 */ /* 0x0001e20000100800 */
[C---:B------:R-:W-:Y:S01]  /*5930*/  ISETP.GT.U32.AND P2, PT, R11.reuse, R4, PT ;  /* 0x000000040b00720c */ /* 0x040fe20003f44070 */
[----:B------:R-:W-:Y:S01]  /*5940*/  VIADD R16, R12, 0x17c ;  /* 0x0000017c0c107836 */ /* 0x000fe20000000000 */
[----:B------:R-:W-:Y:S01]  /*5950*/  ISETP.GT.U32.AND P1, PT, R11, R17, PT ;  /* 0x000000110b00720c */ /* 0x000fe20003f24070 */
[----:B------:R-:W-:-:S03]  /*5960*/  IMAD.HI.U32 R22, R14, R10, RZ ;  /* 0x0000000a0e167227 */ /* 0x000fc600078e00ff */
[----:B------:R-:W-:Y:S01]  /*5970*/  IABS R15, R16 ;  /* 0x00000010000f7213 */ /* 0x000fe20000000000 */
[----:B------:R-:W-:Y:S02]  /*5980*/  IMAD.MOV R22, RZ, RZ, -R22 ;  /* 0x000000ffff167224 */ /* 0x000fe400078e0a16 */
[----:B0-----:R-:W-:Y:S02]  /*5990*/  IMAD.MOV.U32 R0, RZ, RZ, R9 ;  /* 0x000000ffff007224 */ /* 0x001fe400078e0009 */
[C---:B------:R-:W-:Y:S02]  /*59a0*/  IMAD R24, R11.reuse, R27, R24 ;  /* 0x0000001b0b187224 */ /* 0x040fe400078e0218 */
[----:B------:R-:W-:Y:S02]  /*59b0*/  @!P5 IMAD.MOV R0, RZ, RZ, -R0 ;  /* 0x000000ffff00d224 */ /* 0x000fe400078e0a00 */
[----:B------:R-:W-:Y:S02]  /*59c0*/  IMAD R10, R11, R22, R10 ;  /* 0x000000160b0a7224 */ /* 0x000fe400078e020a */
[----:B------:R-:W-:Y:S01]  /*59d0*/  @!P6 IMAD.IADD R25, R25, 0x1, -R11 ;  /* 0x000000011919e824 */ /* 0x000fe200078e0a0b */
[----:B------:R0:W-:Y:S01]  /*59e0*/  STL [R1+0x200], R0 ;  /* 0x0002000001007387 */ /* 0x0001e20000100800 */
[----:B------:R-:W-:Y:S01]  /*59f0*/  ISETP.GT.U32.AND P6, PT, R11, R13, PT ;  /* 0x0000000d0b00720c */ /* 0x000fe20003fc4070 */
[----:B------:R-:W-:-:S02]  /*5a00*/  IMAD.HI.U32 R18, R14, R15, RZ ;  /* 0x0000000f0e127227 */ /* 0x000fc400078e00ff */
[C---:B------:R-:W-:Y:S02]  /*5a10*/  ISETP.GT.U32.AND P5, PT, R11.reuse, R25, PT ;  /* 0x000000190b00720c */ /* 0x040fe40003fa4070 */
[----:B------:R-:W-:Y:S01]  /*5a20*/  @!P2 IMAD.IADD R4, R4, 0x1, -R11 ;  /* 0x000000010404a824 */ /* 0x000fe200078e0a0b */
[C---:B------:R-:W-:Y:S01]  /*5a30*/  ISETP.GT.U32.AND P2, PT, R11.reuse, R10, PT ;  /* 0x0000000a0b00720c */ /* 0x040fe20003f44070 */
[----:B------:R-:W-:Y:S02]  /*5a40*/  IMAD.MOV R18, RZ, RZ, -R18 ;  /* 0x000000ffff127224 */ /* 0x000fe400078e0a12 */
[----:B0-----:R-:W-:Y:S02]  /*5a50*/  IMAD.MOV.U32 R0, RZ, RZ, R19 ;  /* 0x000000ffff007224 */ /* 0x001fe400078e0013 */
[C---:B------:R-:W-:Y:S02]  /*5a60*/  VIADD R22, R12.reuse, 0x17a ;  /* 0x0000017a0c167836 */ /* 0x040fe40000000000 */
[----:B------:R-:W-:Y:S01]  /*5a70*/  @!P0 IMAD.MOV R0, RZ, RZ, -R0 ;  /* 0x000000ffff008224 */ /* 0x000fe200078e0a00 */
[C---:B------:R-:W-:Y:S01]  /*5a80*/  ISETP.GT.U32.AND P0, PT, R11.reuse, R24, PT ;  /* 0x000000180b00720c */ /* 0x040fe20003f04070 */
[----:B------:R-:W-:Y:S01]  /*5a90*/  IMAD R15, R11, R18, R15 ;  /* 0x000000120b0f7224 */ /* 0x000fe200078e020f */
[----:B------:R-:W-:Y:S01]  /*5aa0*/  IABS R18, R22 ;  /* 0x0000001600127213 */ /* 0x000fe20000000000 */
[----:B------:R-:W-:Y:S01]  /*5ab0*/  VIADD R21, R12, 0x178 ;  /* 0x000001780c157836 */ /* 0x000fe20000000000 */
[----:B------:R0:W-:Y:S01]  /*5ac0*/  STL [R1+0x204], R0 ;  /* 0x0002040001007387 */ /* 0x0001e20000100800 */
[--C-:B------:R-:W-:Y:S01]  /*5ad0*/  @!P1 IMAD.IADD R17, R17, 0x1, -R11.reuse ;  /* 0x0000000111119824 */ /* 0x100fe200078e0a0b */
[----:B------:R-:W-:Y:S01]  /*5ae0*/  ISETP.GE.AND P1, PT, R20, RZ, PT ;  /* 0x000000ff1400720c */ /* 0x000fe20003f26270 */
[--C-:B------:R-:W-:Y:S01]  /*5af0*/  @!P6 IMAD.IADD R13, R13, 0x1, -R11.reuse ;  /* 0x000000010d0de824 */ /* 0x100fe200078e0a0b */
[----:B------:R-:W-:Y:S01]  /*5b00*/  ISETP.GT.U32.AND P6, PT, R11, R15, PT ;  /* 0x0000000f0b00720c */ /* 0x000fe20003fc4070 */
[----:B------:R-:W-:Y:S01]  /*5b10*/  IMAD.MOV.U32 R3, RZ, RZ, R4 ;  /* 0x000000ffff037224 */ /* 0x000fe200078e0004 */
[----:B------:R-:W-:Y:S01]  /*5b20*/  IABS R9, R21 ;  /* 0x0000001500097213 */ /* 0x000fe20000000000 */
[--C-:B------:R-:W-:Y:S01]  /*5b30*/  @!P2 IMAD.IADD R10, R10, 0x1, -R11.reuse ;  /* 0x000000010a0aa824 */ /* 0x100fe200078e0a0b */
[----:B------:R-:W-:Y:S01]  /*5b40*/  ISETP.GE.AND P2, PT, R8, RZ, PT ;  /* 0x000000ff0800720c */ /* 0x000fe20003f46270 */
[----:B------:R-:W-:Y:S01]  /*5b50*/  @!P0 IMAD.IADD R24, R24, 0x1, -R11 ;  /* 0x0000000118188824 */ /* 0x000fe200078e0a0b */
[----:B------:R-:W-:Y:S01]  /*5b60*/  ISETP.GE.AND P0, PT, R23, RZ, PT ;  /* 0x000000ff1700720c */ /* 0x000fe20003f06270 */
[----:B0-----:R-:W-:-:S02]  /*5b70*/  IMAD.MOV.U32 R0, RZ, RZ, R17 ;  /* 0x000000ffff007224 */ /* 0x001fc400078e0011 */
[----:B------:R-:W-:-:S04]  /*5b80*/  IMAD.HI.U32 R19, R14, R18, RZ ;  /* 0x000000120e137227 */ /* 0x000fc800078e00ff */
[----:B------:R-:W-:Y:S01]  /*5b90*/  @!P5 IMAD.IADD R25, R25, 0x1, -R11 ;  /* 0x000000011919d824 */ /* 0x000fe200078e0a0b */
[----:B------:R-:W-:Y:S01]  /*5ba0*/  ISETP.GE.AND P5, PT, R7, RZ, PT ;  /* 0x000000ff0700720c */ /* 0x000fe20003fa6270 */
[----:B------:R-:W-:Y:S01]  /*5bb0*/  @!P4 IMAD.MOV R3, RZ, RZ, -R3 ;  /* 0x000000ffff03c224 */ /* 0x000fe200078e0a03 */
[----:B------:R-:W-:Y:S01]  /*5bc0*/  ISETP.GT.U32.AND P4, PT, R11, R24, PT ;  /* 0x000000180b00720c */ /* 0x000fe20003f84070 */
[----:B------:R-:W-:-:S03]  /*5bd0*/  IMAD.HI.U32 R20, R14, R9, RZ ;  /* 0x000000090e147227 */ /* 0x000fc600078e00ff */
[----:B------:R0:W-:Y:S01]  /*5be0*/  STL [R1+0x20c], R3 ;  /* 0x00020c0301007387 */ /* 0x0001e20000100800 */
[----:B------:R-:W-:Y:S01]  /*5bf0*/  @!P3 IMAD.MOV R0, RZ, RZ, -R0 ;  /* 0x000000ffff00b224 */ /* 0x000fe200078e0a00 */
[C---:B------:R-:W-:Y:S01]  /*5c00*/  ISETP.GT.U32.AND P3, PT, R11.reuse, R10, PT ;  /* 0x0000000a0b00720c */ /* 0x040fe20003f64070 */
[----:B------:R-:W-:Y:S02]  /*5c10*/  IMAD.MOV R19, RZ, RZ, -R19 ;  /* 0x000000ffff137224 */ /* 0x000fe400078e0a13 */
[----:B------:R-:W-:Y:S01]  /*5c20*/  IMAD.MOV R20, RZ, RZ, -R20 ;  /* 0x000000ffff147224 */ /* 0x000fe200078e0a14 */
[----:B------:R1:W-:Y:S01]  /*5c30*/  STL [R1+0x210], R0 ;  /* 0x0002100001007387 */ /* 0x0003e20000100800 */
[----:B------:R-:W-:Y:S02]  /*5c40*/  IMAD R19, R11, R19, R18 ;  /* 0x000000130b137224 */ /* 0x000fe400078e0212 */
[----:B------:R-:W-:Y:S02]  /*5c50*/  @!P6 IMAD.IADD R15, R15, 0x1, -R11 ;  /* 0x000000010f0fe824 */ /* 0x000fe400078e0a0b */
[----:B0-----:R-:W-:-:S02]  /*5c60*/  IMAD.MOV.U32 R3, RZ, RZ, R13 ;  /* 0x000000ffff037224 */ /* 0x001fc400078e000d */
[C---:B------:R-:W-:Y:S01]  /*5c70*/  IMAD R9, R11.reuse, R20, R9 ;  /* 0x000000140b097224 */ /* 0x040fe200078e0209 */
[C---:B------:R-:W-:Y:S01]  /*5c80*/  ISETP.GT.U32.AND P6, PT, R11.reuse, R15, PT ;  /* 0x0000000f0b00720c */ /* 0x040fe20003fc4070 */
[----:B------:R-:W-:Y:S02]  /*5c90*/  VIADD R4, R12, 0x176 ;  /* 0x000001760c047836 */ /* 0x000fe40000000000 */
[----:B-1----:R-:W-:Y:S02]  /*5ca0*/  IMAD.MOV.U32 R0, RZ, RZ, R25 ;  /* 0x000000ffff007224 */ /* 0x002fe400078e0019 */
[----:B------:R-:W-:Y:S01]  /*5cb0*/  @!P1 IMAD.MOV R3, RZ, RZ, -R3 ;  /* 0x000000ffff039224 */ /* 0x000fe200078e0a03 */
[C---:B------:R-:W-:Y:S01]  /*5cc0*/  ISETP.GT.U32.AND P1, PT, R11.reuse, R19, PT ;  /* 0x000000130b00720c */ /* 0x040fe20003f24070 */
[----:B------:R-:W-:Y:S01]  /*5cd0*/  @!P5 IMAD.MOV R0, RZ, RZ, -R0 ;  /* 0x000000ffff00d224 */ /* 0x000fe200078e0a00 */
[----:B------:R-:W-:Y:S01]  /*5ce0*/  IABS R18, R4 ;  /* 0x0000000400127213 */ /* 0x000fe20000000000 */
[--C-:B------:R-:W-:Y:S01]  /*5cf0*/  @!P4 IMAD.IADD R24, R24, 0x1, -R11.reuse ;  /* 0x000000011818c824 */ /* 0x100fe200078e0a0b */
[----:B------:R-:W-:Y:S01]  /*5d00*/  ISETP.GT.U32.AND P4, PT, R11, R9, PT ;  /* 0x000000090b00720c */ /* 0x000fe20003f84070 */
[----:B------:R-:W-:Y:S01]  /*5d10*/  @!P3 IMAD.IADD R10, R10, 0x1, -R11 ;  /* 0x000000010a0ab824 */ /* 0x000fe200078e0a0b */
[----:B------:R0:W-:Y:S01]  /*5d20*/  STL [R1+0x214], R3 ;  /* 0x0002140301007387 */ /* 0x0001e20000100800 */
[----:B------:R-:W-:Y:S01]  /*5d30*/  ISETP.GE.AND P5, PT, R16, RZ, PT ;  /* 0x000000ff1000720c */ /* 0x000fe20003fa6270 */
[----:B------:R-:W-:Y:S01]  /*5d40*/  IMAD.HI.U32 R13, R14, R18, RZ ;  /* 0x000000120e0d7227 */ /* 0x000fe200078e00ff */
[----:B------:R-:W-:Y:S01]  /*5d50*/  ISETP.GE.AND P3, PT, R22, RZ, PT ;  /* 0x000000ff1600720c */ /* 0x000fe20003f66270 */
[----:B------:R1:W-:Y:S02]  /*5d60*/  STL [R1+0x220], R0 ;  /* 0x0002200001007387 */ /* 0x0003e40000100800 */
[----:B------:R-:W-:-:S02]  /*5d70*/  VIADD R7, R12, 0x174 ;  /* 0x000001740c077836 */ /* 0x000fc40000000000 */
[--C-:B------:R-:W-:Y:S01]  /*5d80*/  @!P6 IMAD.IADD R15, R15, 0x1, -R11.reuse ;  /* 0x000000010f0fe824 */ /* 0x100fe200078e0a0b */
[----:B------:R-:W-:Y:S01]  /*5d90*/  ISETP.GE.AND P6, PT, R21, RZ, PT ;  /* 0x000000ff1500720c */ /* 0x000fe20003fc6270 */
[----:B0-----:R-:W-:Y:S01]  /*5da0*/  IMAD.MOV.U32 R3, RZ, RZ, R24 ;  /* 0x000000ffff037224 */ /* 0x001fe200078e0018 */
[----:B------:R-:W-:Y:S01]  /*5db0*/  IABS R8, R7 ;  /* 0x0000000700087213 */ /* 0x000fe20000000000 */
[----:B------:R-:W-:Y:S01]  /*5dc0*/  @!P1 IMAD.IADD R19, R19, 0x1, -R11 ;  /* 0x0000000113139824 */ /* 0x000fe200078e0a0b */
[----:B------:R-:W-:Y:S01]  /*5dd0*/  ISETP.GE.AND P1, PT, R4, RZ, PT ;  /* 0x000000ff0400720c */ /* 0x000fe20003f26270 */
[----:B-1----:R-:W-:Y:S02]  /*5de0*/  IMAD.MOV.U32 R0, RZ, RZ, R10 ;  /* 0x000000ffff007224 */ /* 0x002fe400078e000a */
[----:B------:R-:W-:Y:S01]  /*5df0*/  @!P0 IMAD.MOV R3, RZ, RZ, -R3 ;  /* 0x000000ffff038224 */ /* 0x000fe200078e0a03 */
[----:B------:R-:W-:Y:S01]  /*5e00*/  ISETP.GT.U32.AND P0, PT, R11, R19, PT ;  /* 0x000000130b00720c */ /* 0x000fe20003f04070 */
[----:B------:R-:W-:Y:S01]  /*5e10*/  @!P2 IMAD.MOV R0, RZ, RZ, -R0 ;  /* 0x000000ffff00a224 */ /* 0x000fe200078e0a00 */
[----:B------:R-:W-:Y:S01]  /*5e20*/  ISETP.GE.AND P2, PT, R7, RZ, PT ;  /* 0x000000ff0700720c */ /* 0x000fe20003f46270 */
[----:B------:R-:W-:Y:S01]  /*5e30*/  IMAD.MOV R13, RZ, RZ, -R13 ;  /* 0x000000ffff0d7224 */ /* 0x000fe200078e0a0d */
[----:B------:R-:W-:Y:S01]  /*5e40*/  STL [R1+0x22c], R3 ;  /* 0x00022c0301007387 */ /* 0x000fe20000100800 */
[----:B------:R-:W-:-:S02]  /*5e50*/  @!P4 IMAD.IADD R9, R9, 0x1, -R11 ;  /* 0x000000010909c824 */ /* 0x000fc400078e0a0b */
[C---:B------:R-:W-:Y:S01]  /*5e60*/  IMAD R18, R11.reuse, R13, R18 ;  /* 0x0000000d0b127224 */ /* 0x040fe200078e0212 */
[----:B------:R0:W-:Y:S01]  /*5e70*/  STL [R1+0x290], R0 ;  /* 0x0002900001007387 */ /* 0x0001e20000100800 */
[----:B------:R-:W-:Y:S01]  /*5e80*/  IMAD.HI.U32 R4, R14, R8, RZ ;  /* 0x000000080e047227 */ /* 0x000fe200078e00ff */
[----:B------:R-:W-:-:S03]  /*5e90*/  ISETP.GT.U32.AND P4, PT, R11, R9, PT ;  /* 0x000000090b00720c */ /* 0x000fc60003f84070 */
[----:B------:R-:W-:Y:S02]  /*5ea0*/  IMAD.MOV R4, RZ, RZ, -R4 ;  /* 0x000000ffff047224 */ /* 0x000fe400078e0a04 */
[C---:B------:R-:W-:Y:S02]  /*5eb0*/  VIADD R7, R12.reuse, 0x172 ;  /* 0x000001720c077836 */ /* 0x040fe40000000000 */
[----:B------:R-:W-:Y:S02]  /*5ec0*/  IMAD R21, R11, R4, R8 ;  /* 0x000000040b157224 */ /* 0x000fe400078e0208 */
[----:B0-----:R-:W-:Y:S02]  /*5ed0*/  IMAD.MOV.U32 R0, RZ, RZ, R15 ;  /* 0x000000ffff007224 */ /* 0x001fe400078e000f */
[--C-:B------:R-:W-:Y:S01]  /*5ee0*/  @!P0 IMAD.IADD R19, R19, 0x1, -R11.reuse ;  /* 0x0000000113138824 */ /* 0x100fe200078e0a0b */
[----:B------:R-:W-:Y:S01]  /*5ef0*/  ISETP.GE.AND P0, PT, R7, RZ, PT ;  /* 0x000000ff0700720c */ /* 0x000fe20003f06270 */
[----:B------:R-:W-:Y:S01]  /*5f00*/  @!P5 IMAD.MOV R0, RZ, RZ, -R0 ;  /* 0x000000ffff00d224 */ /* 0x000fe200078e0a00 */
[----:B------:R-:W-:Y:S01]  /*5f10*/  ISETP.GT.U32.AND P5, PT, R11, R18, PT ;  /* 0x000000120b00720c */ /* 0x000fe20003fa4070 */
[----:B------:R-:W-:Y:S01]  /*5f20*/  @!P4 IMAD.IADD R9, R9, 0x1, -R11 ;  /* 0x000000010909c824 */ /* 0x000fe200078e0a0b */
[----:B------:R-:W-:Y:S01]  /*5f30*/  ISETP.GT.U32.AND P4, PT, R11, R21, PT ;  /* 0x000000150b00720c */ /* 0x000fe20003f84070 */
[C---:B------:R-:W-:Y:S01]  /*5f40*/  VIADD R4, R12.reuse, 0x16e ;  /* 0x0000016e0c047836 */ /* 0x040fe20000000000 */
[----:B------:R0:W-:Y:S01]  /*5f50*/  STL [R1+0x298], R0 ;  /* 0x0002980001007387 */ /* 0x0001e20000100800 */
[----:B------:R-:W-:Y:S01]  /*5f60*/  IABS R7, R7 ;  /* 0x0000000700077213 */ /* 0x000fe20000000000 */
[----:B------:R-:W-:-:S02]  /*5f70*/  VIADD R10, R12, 0x170 ;  /* 0x000001700c0a7836 */ /* 0x000fc40000000000 */
[----:B------:R-:W-:Y:S02]  /*5f80*/  IABS R15, R4 ;  /* 0x00000004000f7213 */ /* 0x000fe40000000000 */
[----:B------:R-:W-:Y:S01]  /*5f90*/  IMAD.HI.U32 R16, R14, R7, RZ ;  /* 0x000000070e107227 */ /* 0x000fe200078e00ff */
[----:B------:R-:W-:-:S03]  /*5fa0*/  IABS R8, R10 ;  /* 0x0000000a00087213 */ /* 0x000fc60000000000 */
[----:B0-----:R-:W-:Y:S02]  /*5fb0*/  IMAD.MOV.U32 R0, RZ, RZ, R19 ;  /* 0x000000ffff007224 */ /* 0x001fe400078e0013 */
[--C-:B------:R-:W-:Y:S01]  /*5fc0*/  @!P5 IMAD.IADD R18, R18, 0x1, -R11.reuse ;  /* 0x000000011212d824 */ /* 0x100fe200078e0a0b */
[----:B------:R-:W-:Y:S01]  /*5fd0*/  ISETP.GE.AND P5, PT, R10, RZ, PT ;  /* 0x000000ff0a00720c */ /* 0x000fe20003fa6270 */
[----:B------:R-:W-:Y:S02]  /*5fe0*/  @!P3 IMAD.MOV R0, RZ, RZ, -R0 ;  /* 0x000000ffff00b224 */ /* 0x000fe400078e0a00 */
[----:B------:R-:W-:Y:S01]  /*5ff0*/  IMAD.MOV R16, RZ, RZ, -R16 ;  /* 0x000000ffff107224 */ /* 0x000fe200078e0a10 */
[----:B------:R-:W-:Y:S01]  /*6000*/  ISETP.GT.U32.AND P3, PT, R11, R18, PT ;  /* 0x000000120b00720c */ /* 0x000fe20003f64070 */
[----:B------:R-:W-:Y:S01]  /*6010*/  @!P4 IMAD.IADD R21, R21, 0x1, -R11 ;  /* 0x000000011515c824 */ /* 0x000fe200078e0a0b */
[----:B------:R0:W-:Y:S01]  /*6020*/  STL [R1+0x29c], R0 ;  /* 0x00029c0001007387 */ /* 0x0001e20000100800 */
[----:B------:R-:W-:-:S02]  /*6030*/  IMAD R19, R11, R16, R7 ;  /* 0x000000100b137224 */ /* 0x000fc400078e0207 */
[----:B------:R-:W-:Y:S01]  /*6040*/  IMAD.HI.U32 R10, R14, R15, RZ ;  /* 0x0000000f0e0a7227 */ /* 0x000fe200078e00ff */
[----:B------:R-:W-:-:S03]  /*6050*/  ISETP.GT.U32.AND P4, PT, R11, R21, PT ;  /* 0x000000150b00720c */ /* 0x000fc60003f84070 */
[----:B------:R-:W-:-:S04]  /*6060*/  IMAD.HI.U32 R13, R14, R8, RZ ;  /* 0x000000080e0d7227 */ /* 0x000fc800078e00ff */
[----:B0-----:R-:W-:Y:S02]  /*6070*/  IMAD.MOV.U32 R0, RZ, RZ, R9 ;  /* 0x000000ffff007224 */ /* 0x001fe400078e0009 */
[----:B------:R-:W-:Y:S01]  /*6080*/  @!P3 IMAD.IADD R18, R18, 0x1, -R11 ;  /* 0x000000011212b824 */ /* 0x000fe200078e0a0b */
[C---:B------:R-:W-:Y:S01]  /*6090*/  ISETP.GT.U32.AND P3, PT, R11.reuse, R19, PT ;  /* 0x000000130b00720c */ /* 0x040fe20003f64070 */
[----:B------:R-:W-:Y:S01]  /*60a0*/  @!P6 IMAD.MOV R0, RZ, RZ, -R0 ;  /* 0x000000ffff00e224 */ /* 0x000fe200078e0a00 */
[----:B------:R-:W-:Y:S01]  /*60b0*/  ISETP.GE.AND P6, PT, R4, RZ, PT ;  /* 0x000000ff0400720c */ /* 0x000fe20003fc6270 */
[----:B------:R-:W-:Y:S02]  /*60c0*/  IMAD.MOV R10, RZ, RZ, -R10 ;  /* 0x000000ffff0a7224 */ /* 0x000fe400078e0a0a */
[----:B------:R-:W-:Y:S01]  /*60d0*/  IMAD.MOV R13, RZ, RZ, -R13 ;  /* 0x000000ffff0d7224 */ /* 0x000fe200078e0a0d */
[----:B------:R0:W-:Y:S01]  /*60e0*/  STL [R1+0x2a4], R0 ;  /* 0x0002a40001007387 */ /* 0x0001e20000100800 */
[----:B------:R-:W-:-:S02]  /*60f0*/  IMAD R15, R11, R10, R15 ;  /* 0x0000000a0b0f7224 */ /* 0x000fc400078e020f */
[----:B------:R-:W-:Y:S02]  /*6100*/  IMAD R8, R11, R13, R8 ;  /* 0x0000000d0b087224 */ /* 0x000fe400078e0208 */
[C---:B------:R-:W-:Y:S02]  /*6110*/  VIADD R4, R12.reuse, 0x16c ;  /* 0x0000016c0c047836 */ /* 0x040fe40000000000 */
[--C-:B------:R-:W-:Y:S01]  /*6120*/  @!P4 IMAD.IADD R21, R21, 0x1, -R11.reuse ;  /* 0x000000011515c824 */ /* 0x100fe200078e0a0b */
[----:B------:R-:W-:Y:S01]  /*6130*/  ISETP.GT.U32.AND P4, PT, R11, R8, PT ;  /* 0x000000080b00720c */ /* 0x000fe20003f84070 */
[----:B------:R-:W-:Y:S01]  /*6140*/  @!P3 IMAD.IADD R19, R19, 0x1, -R11 ;  /* 0x000000011313b824 */ /* 0x000fe200078e0a0b */
[----:B------:R-:W-:Y:S01]  /*6150*/  IABS R10, R4 ;  /* 0x00000004000a7213 */ /* 0x000fe20000000000 */
        /* <DEDUP_REMOVED lines=8> */
[----:B------:R-:W-:Y:S02]  /*61e0*/  IMAD.MOV R18, RZ, RZ, -R18 ;  /* 0x000000ffff127224 */ /* 0x000fe400078e0a12 */
[--C-:B------:R-:W-:Y:S02]  /*61f0*/  @!P4 IMAD.IADD R8, R8, 0x1, -R11.reuse ;  /* 0x000000010808c824 */ /* 0x100fe400078e0a0b */
[C---:B------:R-:W-:Y:S02]  /*6200*/  VIADD R16, R12.reuse, 0x16a ;  /* 0x0000016a0c107836 */ /* 0x040fe40000000000 */
[----:B------:R-:W-:Y:S01]  /*6210*/  VIADD R7, R12, 0x166 ;  /* 0x000001660c077836 */ /* 0x000fe20000000000 */
[----:B------:R-:W-:Y:S01]  /*6220*/  ISETP.GT.U32.AND P4, PT, R11, R8, PT ;  /* 0x000000080b00720c */ /* 0x000fe20003f84070 */
[----:B------:R-:W-:Y:S01]  /*6230*/  @!P1 IMAD.IADD R15, R15, 0x1, -R11 ;  /* 0x000000010f0f9824 */ /* 0x000fe200078e0a0b */
[----:B------:R-:W-:Y:S01]  /*6240*/  IABS R20, R16 ;  /* 0x0000001000147213 */ /* 0x000fe20000000000 */
[----:B0-----:R-:W-:Y:S01]  /*6250*/  IMAD.MOV.U32 R0, RZ, RZ, R21 ;  /* 0x000000ffff007224 */ /* 0x001fe200078e0015 */
[----:B------:R-:W-:Y:S01]  /*6260*/  IABS R9, R7 ;  /* 0x0000000700097213 */ /* 0x000fe20000000000 */
[----:B------:R-:W-:Y:S01]  /*6270*/  @!P3 IMAD.IADD R19, R19, 0x1, -R11 ;  /* 0x000000011313b824 */ /* 0x000fe200078e0a0b */
[C---:B------:R-:W-:Y:S01]  /*6280*/  ISETP.GT.U32.AND P1, PT, R11.reuse, R15, PT ;  /* 0x0000000f0b00720c */ /* 0x040fe20003f24070 */
[----:B------:R-:W-:Y:S01]  /*6290*/  @!P2 IMAD.MOV R0, RZ, RZ, -R0 ;  /* 0x000000ffff00a224 */ /* 0x000fe200078e0a00 */
[----:B------:R-:W-:Y:S01]  /*62a0*/  ISETP.GE.AND P2, PT, R4, RZ, PT ;  /* 0x000000ff0400720c */ /* 0x000fe20003f46270 */
[----:B------:R-:W-:-:S02]  /*62b0*/  IMAD R4, R11, R18, R10 ;  /* 0x000000120b047224 */ /* 0x000fc400078e020a */
[C---:B------:R-:W-:Y:S01]  /*62c0*/  IMAD.HI.U32 R10, R14.reuse, R17, RZ ;  /* 0x000000110e0a7227 */ /* 0x040fe200078e00ff */
[----:B------:R0:W-:Y:S02]  /*62d0*/  STL [R1+0x2ac], R0 ;  /* 0x0002ac0001007387 */ /* 0x0001e40000100800 */
[----:B------:R-:W-:Y:S01]  /*62e0*/  ISETP.GT.U32.AND P3, PT, R11, R4, PT ;  /* 0x000000040b00720c */ /* 0x000fe20003f64070 */
[----:B------:R-:W-:-:S04]  /*62f0*/  IMAD.HI.U32 R21, R14, R20, RZ ;  /* 0x000000140e157227 */ /* 0x000fc800078e00ff */
[----:B------:R-:W-:-:S04]  /*6300*/  IMAD.HI.U32 R18, R14, R9, RZ ;  /* 0x000000090e127227 */ /* 0x000fc800078e00ff */
[----:B0-----:R-:W-:Y:S02]  /*6310*/  IMAD.MOV.U32 R0, RZ, RZ, R19 ;  /* 0x000000ffff007224 */ /* 0x001fe400078e0013 */
[----:B------:R-:W-:Y:S02]  /*6320*/  IMAD.MOV R10, RZ, RZ, -R10 ;  /* 0x000000ffff0a7224 */ /* 0x000fe400078e0a0a */
[----:B------:R-:W-:Y:S02]  /*6330*/  @!P0 IMAD.MOV R0, RZ, RZ, -R0 ;  /* 0x000000ffff008224 */ /* 0x000fe400078e0a00 */
[----:B------:R-:W-:Y:S02]  /*6340*/  IMAD.MOV R21, RZ, RZ, -R21 ;  /* 0x000000ffff157224 */ /* 0x000fe400078e0a15 */
[----:B------:R-:W-:Y:S01]  /*6350*/  IMAD.MOV R18, RZ, RZ, -R18 ;  /* 0x000000ffff127224 */ /* 0x000fe200078e0a12 */
[----:B------:R0:W-:Y:S01]  /*6360*/  STL [R1+0x2b0], R0 ;  /* 0x0002b00001007387 */ /* 0x0001e20000100800 */
[----:B------:R-:W-:-:S02]  /*6370*/  IMAD R17, R11, R10, R17 ;  /* 0x0000000a0b117224 */ /* 0x000fc400078e0211 */
[--C-:B------:R-:W-:Y:S02]  /*6380*/  @!P1 IMAD.IADD R15, R15, 0x1, -R11.reuse ;  /* 0x000000010f0f9824 */ /* 0x100fe400078e0a0b */
[----:B------:R-:W-:Y:S01]  /*6390*/  VIADD R10, R12, 0x164 ;  /* 0x000001640c0a7836 */ /* 0x000fe20000000000 */
[C---:B------:R-:W-:Y:S01]  /*63a0*/  ISETP.GT.U32.AND P1, PT, R11.reuse, R17, PT ;  /* 0x000000110b00720c */ /* 0x040fe20003f24070 */
[----:B------:R-:W-:Y:S01]  /*63b0*/  @!P4 IMAD.IADD R8, R8, 0x1, -R11 ;  /* 0x000000010808c824 */ /* 0x000fe200078e0a0b */
[----:B------:R-:W-:Y:S01]  /*63c0*/  ISETP.GE.AND P4, PT, R16, RZ, PT ;  /* 0x000000ff1000720c */ /* 0x000fe20003f86270 */
[C---:B------:R-:W-:Y:S02]  /*63d0*/  IMAD R16, R11.reuse, R21, R20 ;  /* 0x000000150b107224 */ /* 0x040fe400078e0214 */
[C---:B------:R-:W-:Y:S01]  /*63e0*/  IMAD R9, R11.reuse, R18, R9 ;  /* 0x000000120b097224 */ /* 0x040fe200078e0209 */
[----:B------:R-:W-:Y:S01]  /*63f0*/  IABS R18, R10 ;  /* 0x0000000a00127213 */ /* 0x000fe20000000000 */
[----:B0-----:R-:W-:Y:S01]  /*6400*/  IMAD.MOV.U32 R0, RZ, RZ, R15 ;  /* 0x000000ffff007224 */ /* 0x001fe200078e000f */
[----:B------:R-:W-:Y:S01]  /*6410*/  ISETP.GT.U32.AND P0, PT, R11, R16, PT ;  /* 0x000000100b00720c */ /* 0x000fe20003f04070 */
[----:B------:R-:W-:-:S02]  /*6420*/  @!P3 IMAD.IADD R4, R4, 0x1, -R11 ;  /* 0x000000010404b824 */ /* 0x000fc400078e0a0b */
[----:B------:R-:W-:Y:S01]  /*6430*/  @!P6 IMAD.MOV R0, RZ, RZ, -R0 ;  /* 0x000000ffff00e224 */ /* 0x000fe200078e0a00 */
[C---:B------:R-:W-:Y:S01]  /*6440*/  ISETP.GT.U32.AND P6, PT, R11.reuse, R9, PT ;  /* 0x000000090b00720c */ /* 0x040fe20003fc4070 */
[----:B------:R-:W-:Y:S01]  /*6450*/  IMAD.MOV.U32 R3, RZ, RZ, R8 ;  /* 0x000000ffff037224 */ /* 0x000fe200078e0008 */
[----:B------:R-:W-:Y:S01]  /*6460*/  ISETP.GT.U32.AND P3, PT, R11, R4, PT ;  /* 0x000000040b00720c */ /* 0x000fe20003f64070 */
[----:B------:R-:W-:Y:S02]  /*6470*/  IMAD.MOV.U32 R8, RZ, RZ, R18 ;  /* 0x000000ffff087224 */ /* 0x000fe400078e0012 */
[----:B------:R-:W-:Y:S01]  /*6480*/  @!P5 IMAD.MOV R3, RZ, RZ, -R3 ;  /* 0x000000ffff03d224 */ /* 0x000fe200078e0a03 */
[----:B------:R-:W-:Y:S01]  /*6490*/  ISETP.GE.AND P5, PT, R13, RZ, PT ;  /* 0x000000ff0d00720c */ /* 0x000fe20003fa6270 */
[----:B------:R-:W-:Y:S02]  /*64a0*/  VIADD R15, R12, 0x162 ;  /* 0x000001620c0f7836 */ /* 0x000fe40000000000 */
[----:B------:R-:W-:Y:S01]  /*64b0*/  IMAD.HI.U32 R13, R14, R8, RZ ;  /* 0x000000080e0d7227 */ /* 0x000fe200078e00ff */
[----:B------:R-:W-:Y:S02]  /*64c0*/  STL [R1+0x2b4], R3 ;  /* 0x0002b40301007387 */ /* 0x000fe40000100800 */
[----:B------:R-:W-:Y:S01]  /*64d0*/  IABS R18, R15 ;  /* 0x0000000f00127213 */ /* 0x000fe20000000000 */
[----:B------:R-:W-:Y:S01]  /*64e0*/  @!P1 IMAD.IADD R17, R17, 0x1, -R11 ;  /* 0x0000000111119824 */ /* 0x000fe200078e0a0b */
[----:B------:R0:W-:Y:S01]  /*64f0*/  STL [R1+0x2dc], R0 ;  /* 0x0002dc0001007387 */ /* 0x0001e20000100800 */
[----:B------:R-:W-:-:S02]  /*6500*/  IMAD.MOV R13, RZ, RZ, -R13 ;  /* 0x000000ffff0d7224 */ /* 0x000fc400078e0a0d */
[--C-:B------:R-:W-:Y:S01]  /*6510*/  @!P0 IMAD.IADD R16, R16, 0x1, -R11.reuse ;  /* 0x0000000110108824 */ /* 0x100fe200078e0a0b */
[----:B------:R-:W-:Y:S01]  /*6520*/  ISETP.GE.AND P0, PT, R10, RZ, PT ;  /* 0x000000ff0a00720c */ /* 0x000fe20003f06270 */
[--C-:B------:R-:W-:Y:S01]  /*6530*/  @!P6 IMAD.IADD R9, R9, 0x1, -R11.reuse ;  /* 0x000000010909e824 */ /* 0x100fe200078e0a0b */
[C---:B------:R-:W-:Y:S01]  /*6540*/  ISETP.GT.U32.AND P6, PT, R11.reuse, R17, PT ;  /* 0x000000110b00720c */ /* 0x040fe20003fc4070 */
[----:B------:R-:W-:Y:S01]  /*6550*/  @!P3 IMAD.IADD R4, R4, 0x1, -R11 ;  /* 0x000000010404b824 */ /* 0x000fe200078e0a0b */
[C---:B------:R-:W-:Y:S01]  /*6560*/  ISETP.GT.U32.AND P1, PT, R11.reuse, R16, PT ;  /* 0x000000100b00720c */ /* 0x040fe20003f24070 */
[----:B------:R-:W-:Y:S01]  /*6570*/  IMAD R8, R11, R13, R8 ;  /* 0x0000000d0b087224 */ /* 0x000fe200078e0208 */
[----:B------:R-:W-:Y:S01]  /*6580*/  ISETP.GE.AND P3, PT, R7, RZ, PT ;  /* 0x000000ff0700720c */ /* 0x000fe20003f66270 */
[----:B------:R-:W-:-:S04]  /*6590*/  IMAD.HI.U32 R13, R14, R18, RZ ;  /* 0x000000120e0d7227 */ /* 0x000fc800078e00ff */
[----:B0-----:R-:W-:Y:S02]  /*65a0*/  IMAD.MOV.U32 R0, RZ, RZ, R4 ;  /* 0x000000ffff007224 */ /* 0x001fe400078e0004 */
[----:B------:R-:W-:Y:S02]  /*65b0*/  IMAD.MOV R13, RZ, RZ, -R13 ;  /* 0x000000ffff0d7224 */ /* 0x000fe400078e0a0d */
[----:B------:R-:W-:Y:S01]  /*65c0*/  @!P2 IMAD.MOV R0, RZ, RZ, -R0 ;  /* 0x000000ffff00a224 */ /* 0x000fe200078e0a00 */
[C---:B------:R-:W-:Y:S01]  /*65d0*/  ISETP.GT.U32.AND P2, PT, R11.reuse, R9, PT ;  /* 0x000000090b00720c */ /* 0x040fe20003f44070 */
[----:B------:R-:W-:Y:S02]  /*65e0*/  IMAD R18, R11, R13, R18 ;  /* 0x0000000d0b127224 */ /* 0x000fe400078e0212 */
[----:B------:R-:W-:Y:S01]  /*65f0*/  @!P6 IMAD.IADD R17, R17, 0x1, -R11 ;  /* 0x000000011111e824 */ /* 0x000fe200078e0a0b */
[----:B------:R0:W-:Y:S01]  /*6600*/  STL [R1+0x2e0], R0 ;  /* 0x0002e00001007387 */ /* 0x0001e20000100800 */
[C---:B------:R-:W-:Y:S01]  /*6610*/  VIADD R10, R12.reuse, 0x15c ;  /* 0x0000015c0c0a7836 */ /* 0x040fe20000000000 */
[----:B------:R-:W-:Y:S01]  /*6620*/  ISETP.GT.U32.AND P6, PT, R11, R18, PT ;  /* 0x000000120b00720c */ /* 0x000fe20003fc4070 */
[----:B------:R-:W-:-:S02]  /*6630*/  VIADD R7, R12, 0x160 ;  /* 0x000001600c077836 */ /* 0x000fc40000000000 */
[--C-:B------:R-:W-:Y:S01]  /*6640*/  @!P1 IMAD.IADD R16, R16, 0x1, -R11.reuse ;  /* 0x0000000110109824 */ /* 0x100fe200078e0a0b */
[----:B------:R-:W-:Y:S01]  /*6650*/  ISETP.GT.U32.AND P1, PT, R11, R8, PT ;  /* 0x000000080b00720c */ /* 0x000fe20003f24070 */
[----:B------:R-:W-:Y:S01]  /*6660*/  VIADD R4, R12, 0x15e ;  /* 0x0000015e0c047836 */ /* 0x000fe20000000000 */
[----:B------:R-:W-:Y:S01]  /*6670*/  IABS R20, R10 ;  /* 0x0000000a00147213 */ /* 0x000fe20000000000 */
[----:B------:R-:W-:Y:S01]  /*6680*/  @!P2 IMAD.IADD R9, R9, 0x1, -R11 ;  /* 0x000000010909a824 */ /* 0x000fe200078e0a0b */
[----:B------:R-:W-:Y:S01]  /*6690*/  IABS R19, R7 ;  /* 0x0000000700137213 */ /* 0x000fe20000000000 */
[----:B0-----:R-:W-:Y:S01]  /*66a0*/  IMAD.MOV.U32 R0, RZ, RZ, R16 ;  /* 0x000000ffff007224 */ /* 0x001fe200078e0010 */
[----:B------:R-:W-:Y:S01]  /*66b0*/  ISETP.GE.AND P2, PT, R15, RZ, PT ;  /* 0x000000ff0f00720c */ /* 0x000fe20003f46270 */
[----:B------:R-:W-:Y:S01]  /*66c0*/  IMAD.MOV.U32 R15, RZ, RZ, R20 ;  /* 0x000000ffff0f7224 */ /* 0x000fe200078e0014 */
[----:B------:R-:W-:Y:S01]  /*66d0*/  IABS R13, R4 ;  /* 0x00000004000d7213 */ /* 0x000fe20000000000 */
[----:B------:R-:W-:-:S04]  /*66e0*/  IMAD.HI.U32 R20, R14, R19, RZ ;  /* 0x000000130e147227 */ /* 0x000fc800078e00ff */
[----:B------:R-:W-:Y:S02]  /*66f0*/  @!P6 IMAD.IADD R18, R18, 0x1, -R11 ;  /* 0x000000011212e824 */ /* 0x000fe400078e0a0b */
[----:B------:R-:W-:-:S03]  /*6700*/  IMAD.HI.U32 R21, R14, R13, RZ ;  /* 0x0000000d0e157227 */ /* 0x000fc600078e00ff */
[----:B------:R-:W-:Y:S01]  /*6710*/  ISETP.GT.U32.AND P6, PT, R11, R18, PT ;  /* 0x000000120b00720c */ /* 0x000fe20003fc4070 */
[----:B------:R-:W-:Y:S02]  /*6720*/  IMAD.MOV R20, RZ, RZ, -R20 ;  /* 0x000000ffff147224 */ /* 0x000fe400078e0a14 */
[----:B------:R-:W-:Y:S01]  /*6730*/  @!P1 IMAD.IADD R8, R8, 0x1, -R11 ;  /* 0x0000000108089824 */ /* 0x000fe200078e0a0b */
[----:B------:R-:W-:Y:S01]  /*6740*/  ISETP.GE.AND P1, PT, R7, RZ, PT ;  /* 0x000000ff0700720c */ /* 0x000fe20003f26270 */
[----:B------:R-:W-:Y:S02]  /*6750*/  @!P4 IMAD.MOV R0, RZ, RZ, -R0 ;  /* 0x000000ffff00c224 */ /* 0x000fe400078e0a00 */
[----:B------:R-:W-:Y:S01]  /*6760*/  IMAD.HI.U32 R7, R14, R15, RZ ;  /* 0x0000000f0e077227 */ /* 0x000fe200078e00ff */
[----:B------:R-:W-:Y:S02]  /*6770*/  ISETP.GT.U32.AND P4, PT, R11, R8, PT ;  /* 0x000000080b00720c */ /* 0x000fe40003f84070 */
[----:B------:R0:W-:Y:S01]  /*6780*/  STL [R1+0x2f0], R0 ;  /* 0x0002f00001007387 */ /* 0x0001e20000100800 */
[----:B------:R-:W-:-:S02]  /*6790*/  IMAD.MOV R16, RZ, RZ, -R21 ;  /* 0x000000ffff107224 */ /* 0x000fc400078e0a15 */
[C---:B------:R-:W-:Y:S02]  /*67a0*/  IMAD R19, R11.reuse, R20, R19 ;  /* 0x000000140b137224 */ /* 0x040fe400078e0213 */
[----:B------:R-:W-:Y:S02]  /*67b0*/  IMAD.MOV.U32 R3, RZ, RZ, R17 ;  /* 0x000000ffff037224 */ /* 0x000fe400078e0011 */
[----:B------:R-:W-:Y:S02]  /*67c0*/  IMAD.MOV R7, RZ, RZ, -R7 ;  /* 0x000000ffff077224 */ /* 0x000fe400078e0a07 */
[C---:B------:R-:W-:Y:S02]  /*67d0*/  IMAD R13, R11.reuse, R16, R13 ;  /* 0x000000100b0d7224 */ /* 0x040fe400078e020d */
[----:B0-----:R-:W-:Y:S02]  /*67e0*/  IMAD.MOV.U32 R0, RZ, RZ, R9 ;  /* 0x000000ffff007224 */ /* 0x001fe400078e0009 */
[----:B------:R-:W-:Y:S01]  /*67f0*/  @!P5 IMAD.MOV R3, RZ, RZ, -R3 ;  /* 0x000000ffff03d224 */ /* 0x000fe200078e0a03 */
[C---:B------:R-:W-:Y:S01]  /*6800*/  ISETP.GT.U32.AND P5, PT, R11.reuse, R19, PT ;  /* 0x000000130b00720c */ /* 0x040fe20003fa4070 */
[----:B------:R-:W-:-:S02]  /*6810*/  IMAD R15, R11, R7, R15 ;  /* 0x000000070b0f7224 */ /* 0x000fc400078e020f */
[----:B------:R-:W-:Y:S01]  /*6820*/  @!P3 IMAD.MOV R0, RZ, RZ, -R0 ;  /* 0x000000ffff00b224 */ /* 0x000fe200078e0a00 */
[C---:B------:R-:W-:Y:S01]  /*6830*/  ISETP.GT.U32.AND P3, PT, R11.reuse, R13, PT ;  /* 0x0000000d0b00720c */ /* 0x040fe20003f64070 */
[--C-:B------:R-:W-:Y:S01]  /*6840*/  @!P6 IMAD.IADD R18, R18, 0x1, -R11.reuse ;  /* 0x000000011212e824 */ /* 0x100fe200078e0a0b */
[----:B------:R-:W-:Y:S01]  /*6850*/  ISETP.GT.U32.AND P6, PT, R11, R15, PT ;  /* 0x0000000f0b00720c */ /* 0x000fe20003fc4070 */
[----:B------:R-:W-:Y:S01]  /*6860*/  VIADD R20, R12, 0x15a ;  /* 0x0000015a0c147836 */ /* 0x000fe20000000000 */
[----:B------:R-:W-:Y:S01]  /*6870*/  STL [R1+0x2f4], R3 ;  /* 0x0002f40301007387 */ /* 0x000fe20000100800 */
[--C-:B------:R-:W-:Y:S01]  /*6880*/  @!P4 IMAD.IADD R8, R8, 0x1, -R11.reuse ;  /* 0x000000010808c824 */ /* 0x100fe200078e0a0b */
[----:B------:R-:W-:Y:S01]  /*6890*/  ISETP.GE.AND P4, PT, R4, RZ, PT ;  /* 0x000000ff0400720c */ /* 0x000fe20003f86270 */
[----:B------:R-:W-:Y:S01]  /*68a0*/  VIADD R4, R12, 0x158 ;  /* 0x000001580c047836 */ /* 0x000fe20000000000 */
[----:B------:R-:W-:Y:S01]  /*68b0*/  IABS R7, R20 ;  /* 0x0000001400077213 */ /* 0x000fe20000000000 */
[--C-:B------:R-:W-:Y:S01]  /*68c0*/  @!P5 IMAD.IADD R19, R19, 0x1, -R11.reuse ;  /* 0x000000011313d824 */ /* 0x100fe200078e0a0b */
[----:B------:R-:W-:Y:S01]  /*68d0*/  ISETP.GE.AND P5, PT, R10, RZ, PT ;  /* 0x000000ff0a00720c */ /* 0x000fe20003fa6270 */
[----:B------:R0:W-:Y:S01]  /*68e0*/  STL [R1+0x2f8], R0 ;  /* 0x0002f80001007387 */ /* 0x0001e20000100800 */
[----:B------:R-:W-:Y:S01]  /*68f0*/  IABS R9, R4 ;  /* 0x0000000400097213 */ /* 0x000fe20000000000 */
[----:B------:R-:W-:Y:S01]  /*6900*/  @!P3 IMAD.IADD R13, R13, 0x1, -R11 ;  /* 0x000000010d0db824 */ /* 0x000fe200078e0a0b */
[----:B------:R-:W-:Y:S01]  /*6910*/  ISETP.GT.U32.AND P3, PT, R11, R19, PT ;  /* 0x000000130b00720c */ /* 0x000fe20003f64070 */
[----:B------:R-:W-:-:S04]  /*6920*/  IMAD.HI.U32 R10, R14, R7, RZ ;  /* 0x000000070e0a7227 */ /* 0x000fc800078e00ff */
[----:B------:R-:W-:Y:S01]  /*6930*/  @!P6 IMAD.IADD R15, R15, 0x1, -R11 ;  /* 0x000000010f0fe824 */ /* 0x000fe200078e0a0b */
[----:B------:R-:W-:Y:S01]  /*6940*/  ISETP.GT.U32.AND P6, PT, R11, R13, PT ;  /* 0x0000000d0b00720c */ /* 0x000fe20003fc4070 */
[----:B0-----:R-:W-:Y:S02]  /*6950*/  IMAD.MOV.U32 R0, RZ, RZ, R8 ;  /* 0x000000ffff007224 */ /* 0x001fe400078e0008 */
[----:B------:R-:W-:Y:S02]  /*6960*/  IMAD.MOV R10, RZ, RZ, -R10 ;  /* 0x000000ffff0a7224 */ /* 0x000fe400078e0a0a */
[----:B------:R-:W-:-:S04]  /*6970*/  IMAD.HI.U32 R8, R14, R9, RZ ;  /* 0x000000090e087227 */ /* 0x000fc800078e00ff */
[----:B------:R-:W-:Y:S02]  /*6980*/  IMAD R7, R11, R10, R7 ;  /* 0x0000000a0b077224 */ /* 0x000fe400078e0207 */
[----:B------:R-:W-:Y:S02]  /*6990*/  IMAD.MOV R8, RZ, RZ, -R8 ;  /* 0x000000ffff087224 */ /* 0x000fe400078e0a08 */
[----:B------:R-:W-:Y:S01]  /*69a0*/  @!P3 IMAD.IADD R19, R19, 0x1, -R11 ;  /* 0x000000011313b824 */ /* 0x000fe200078e0a0b */
[C---:B------:R-:W-:Y:S01]  /*69b0*/  ISETP.GT.U32.AND P3, PT, R11.reuse, R7, PT ;  /* 0x000000070b00720c */ /* 0x040fe20003f64070 */
[----:B------:R-:W-:Y:S02]  /*69c0*/  IMAD R9, R11, R8, R9 ;  /* 0x000000080b097224 */ /* 0x000fe400078e0209 */
[--C-:B------:R-:W-:Y:S02]  /*69d0*/  @!P6 IMAD.IADD R13, R13, 0x1, -R11.reuse ;  /* 0x000000010d0de824 */ /* 0x100fe400078e0a0b */
[C---:B------:R-:W-:Y:S01]  /*69e0*/  VIADD R16, R12.reuse, 0x156 ;  /* 0x000001560c107836 */ /* 0x040fe20000000000 */
[C---:B------:R-:W-:Y:S01]  /*69f0*/  ISETP.GT.U32.AND P6, PT, R11.reuse, R9, PT ;  /* 0x000000090b00720c */ /* 0x040fe20003fc4070 */
[----:B------:R-:W-:Y:S01]  /*6a00*/  @!P0 IMAD.MOV R0, RZ, RZ, -R0 ;  /* 0x000000ffff008224 */ /* 0x000fe200078e0a00 */
[----:B------:R-:W-:Y:S01]  /*6a10*/  ISETP.GT.U32.AND P0, PT, R11, R15, PT ;  /* 0x0000000f0b00720c */ /* 0x000fe20003f04070 */
[----:B------:R-:W-:Y:S01]  /*6a20*/  VIADD R10, R12, 0x154 ;  /* 0x000001540c0a7836 */ /* 0x000fe20000000000 */
[----:B------:R-:W-:Y:S01]  /*6a30*/  IABS R22, R16 ;  /* 0x0000001000167213 */ /* 0x000fe20000000000 */
[----:B------:R-:W-:Y:S01]  /*6a40*/  IMAD.MOV.U32 R3, RZ, RZ, R18 ;  /* 0x000000ffff037224 */ /* 0x000fe200078e0012 */
[----:B------:R0:W-:Y:S01]  /*6a50*/  STL [R1+0x2fc], R0 ;  /* 0x0002fc0001007387 */ /* 0x0001e20000100800 */
[----:B------:R-:W-:Y:S01]  /*6a60*/  @!P3 IMAD.IADD R7, R7, 0x1, -R11 ;  /* 0x000000010707b824 */ /* 0x000fe200078e0a0b */
[----:B------:R-:W-:Y:S01]  /*6a70*/  IABS R8, R10 ;  /* 0x0000000a00087213 */ /* 0x000fe20000000000 */
[----:B------:R-:W-:Y:S01]  /*6a80*/  IMAD.HI.U32 R23, R14, R22, RZ ;  /* 0x000000160e177227 */ /* 0x000fe200078e00ff */
[----:B------:R-:W-:-:S03]  /*6a90*/  ISETP.GE.AND P3, PT, R4, RZ, PT ;  /* 0x000000ff0400720c */ /* 0x000fc60003f66270 */
[----:B------:R-:W-:Y:S01]  /*6aa0*/  @!P6 IMAD.IADD R9, R9, 0x1, -R11 ;  /* 0x000000010909e824 */ /* 0x000fe200078e0a0b */
[----:B------:R-:W-:Y:S01]  /*6ab0*/  ISETP.GT.U32.AND P6, PT, R11, R7, PT ;  /* 0x000000070b00720c */ /* 0x000fe20003fc4070 */
[----:B------:R-:W-:Y:S02]  /*6ac0*/  IMAD.MOV R23, RZ, RZ, -R23 ;  /* 0x000000ffff177224 */ /* 0x000fe400078e0a17 */
[----:B0-----:R-:W-:Y:S02]  /*6ad0*/  IMAD.MOV.U32 R0, RZ, RZ, R19 ;  /* 0x000000ffff007224 */ /* 0x001fe400078e0013 */
[----:B------:R-:W-:-:S04]  /*6ae0*/  IMAD.HI.U32 R21, R14, R8, RZ ;  /* 0x000000080e157227 */ /* 0x000fc800078e00ff */
[----:B------:R-:W-:Y:S01]  /*6af0*/  @!P2 IMAD.MOV R3, RZ, RZ, -R3 ;  /* 0x000000ffff03a224 */ /* 0x000fe200078e0a03 */
[----:B------:R-:W-:Y:S01]  /*6b00*/  ISETP.GT.U32.AND P2, PT, R11, R9, PT ;  /* 0x000000090b00720c */ /* 0x000fe20003f44070 */
[----:B------:R-:W-:Y:S02]  /*6b10*/  @!P1 IMAD.MOV R0, RZ, RZ, -R0 ;  /* 0x000000ffff009224 */ /* 0x000fe400078e0a00 */
[----:B------:R-:W-:Y:S01]  /*6b20*/  @!P0 IMAD.IADD R15, R15, 0x1, -R11 ;  /* 0x000000010f0f8824 */ /* 0x000fe200078e0a0b */
[----:B------:R0:W-:Y:S01]  /*6b30*/  STL [R1+0x300], R3 ;  /* 0x0003000301007387 */ /* 0x0001e20000100800 */
[----:B------:R-:W-:Y:S01]  /*6b40*/  IMAD R4, R11, R23, R22 ;  /* 0x000000170b047224 */ /* 0x000fe200078e0216 */
[----:B------:R-:W-:Y:S01]  /*6b50*/  ISETP.GE.AND P0, PT, R20, RZ, PT ;  /* 0x000000ff1400720c */ /* 0x000fe20003f06270 */
[----:B------:R-:W-:Y:S01]  /*6b60*/  IMAD.MOV R21, RZ, RZ, -R21 ;  /* 0x000000ffff157224 */ /* 0x000fe200078e0a15 */
[----:B------:R1:W-:Y:S01]  /*6b70*/  STL [R1+0x304], R0 ;  /* 0x0003040001007387 */ /* 0x0003e20000100800 */
[----:B------:R-:W-:Y:S01]  /*6b80*/  @!P6 IMAD.IADD R7, R7, 0x1, -R11 ;  /* 0x000000010707e824 */ /* 0x000fe200078e0a0b */
[----:B------:R-:W-:Y:S01]  /*6b90*/  ISETP.GT.U32.AND P1, PT, R11, R4, PT ;  /* 0x000000040b00720c */ /* 0x000fe20003f24070 */
[----:B------:R-:W-:-:S02]  /*6ba0*/  VIADD R17, R12, 0x152 ;  /* 0x000001520c117836 */ /* 0x000fc40000000000 */
[----:B------:R-:W-:Y:S02]  /*6bb0*/  @!P2 IMAD.IADD R9, R9, 0x1, -R11 ;  /* 0x000000010909a824 */ /* 0x000fe400078e0a0b */
[----:B0-----:R-:W-:Y:S01]  /*6bc0*/  IMAD.MOV.U32 R3, RZ, RZ, R13 ;  /* 0x000000ffff037224 */ /* 0x001fe200078e000d */
[----:B------:R-:W-:Y:S01]  /*6bd0*/  IABS R20, R17 ;  /* 0x0000001100147213 */ /* 0x000fe20000000000 */
[----:B-1----:R-:W-:Y:S01]  /*6be0*/  IMAD.MOV.U32 R0, RZ, RZ, R15 ;  /* 0x000000ffff007224 */ /* 0x002fe200078e000f */
[----:B------:R-:W-:Y:S01]  /*6bf0*/  ISETP.GE.AND P2, PT, R17, RZ, PT ;  /* 0x000000ff1100720c */ /* 0x000fe20003f46270 */
[C---:B------:R-:W-:Y:S02]  /*6c00*/  IMAD R15, R11.reuse, R21, R8 ;  /* 0x000000150b0f7224 */ /* 0x040fe400078e0208 */
[----:B------:R-:W-:Y:S01]  /*6c10*/  @!P4 IMAD.MOV R3, RZ, RZ, -R3 ;  /* 0x000000ffff03c224 */ /* 0x000fe200078e0a03 */
[----:B------:R-:W-:Y:S01]  /*6c20*/  ISETP.GE.AND P4, PT, R16, RZ, PT ;  /* 0x000000ff1000720c */ /* 0x000fe20003f86270 */
[----:B------:R-:W-:Y:S01]  /*6c30*/  @!P5 IMAD.MOV R0, RZ, RZ, -R0 ;  /* 0x000000ffff00d224 */ /* 0x000fe200078e0a00 */
[----:B------:R-:W-:Y:S01]  /*6c40*/  ISETP.GT.U32.AND P6, PT, R11, R15, PT ;  /* 0x0000000f0b00720c */ /* 0x000fe20003fc4070 */
[----:B------:R-:W-:Y:S01]  /*6c50*/  VIADD R8, R12, 0x150 ;  /* 0x000001500c087836 */ /* 0x000fe20000000000 */
[----:B------:R-:W-:Y:S01]  /*6c60*/  STL [R1+0x308], R3 ;  /* 0x0003080301007387 */ /* 0x000fe20000100800 */
[----:B------:R-:W-:Y:S01]  /*6c70*/  @!P1 IMAD.IADD R4, R4, 0x1, -R11 ;  /* 0x0000000104049824 */ /* 0x000fe200078e0a0b */
[----:B------:R-:W-:Y:S01]  /*6c80*/  ISETP.GE.AND P5, PT, R10, RZ, PT ;  /* 0x000000ff0a00720c */ /* 0x000fe20003fa6270 */
[----:B------:R-:W-:Y:S01]  /*6c90*/  IMAD.HI.U32 R13, R14, R20, RZ ;  /* 0x000000140e0d7227 */ /* 0x000fe200078e00ff */
[----:B------:R0:W-:Y:S01]  /*6ca0*/  STL [R1+0x30c], R0 ;  /* 0x00030c0001007387 */ /* 0x0001e20000100800 */
[----:B------:R-:W-:-:S02]  /*6cb0*/  IABS R22, R8 ;  /* 0x0000000800167213 */ /* 0x000fc40000000000 */
[----:B------:R-:W-:Y:S01]  /*6cc0*/  IMAD.MOV R13, RZ, RZ, -R13 ;  /* 0x000000ffff0d7224 */ /* 0x000fe200078e0a0d */
[----:B------:R-:W-:Y:S01]  /*6cd0*/  ISETP.GE.AND P1, PT, R8, RZ, PT ;  /* 0x000000ff0800720c */ /* 0x000fe20003f26270 */
[----:B------:R-:W-:Y:S02]  /*6ce0*/  VIADD R10, R12, 0x14c ;  /* 0x0000014c0c0a7836 */ /* 0x000fe40000000000 */
[----:B------:R-:W-:Y:S01]  /*6cf0*/  @!P6 IMAD.IADD R15, R15, 0x1, -R11 ;  /* 0x000000010f0fe824 */ /* 0x000fe200078e0a0b */
[C---:B------:R-:W-:Y:S01]  /*6d00*/  ISETP.GT.U32.AND P6, PT, R11.reuse, R4, PT ;  /* 0x000000040b00720c */ /* 0x040fe20003fc4070 */
[----:B------:R-:W-:Y:S01]  /*6d10*/  IMAD R23, R11, R13, R20 ;  /* 0x0000000d0b177224 */ /* 0x000fe200078e0214 */
[----:B------:R-:W-:Y:S01]  /*6d20*/  IABS R21, R10 ;  /* 0x0000000a00157213 */ /* 0x000fe20000000000 */
[----:B0-----:R-:W-:Y:S02]  /*6d30*/  IMAD.MOV.U32 R0, RZ, RZ, R7 ;  /* 0x000000ffff007224 */ /* 0x001fe400078e0007 */
[----:B------:R-:W-:-:S04]  /*6d40*/  IMAD.HI.U32 R7, R14, R22, RZ ;  /* 0x000000160e077227 */ /* 0x000fc800078e00ff */
[----:B------:R-:W-:Y:S01]  /*6d50*/  @!P0 IMAD.MOV R0, RZ, RZ, -R0 ;  /* 0x000000ffff008224 */ /* 0x000fe200078e0a00 */
[C---:B------:R-:W-:Y:S01]  /*6d60*/  ISETP.GT.U32.AND P0, PT, R11.reuse, R15, PT ;  /* 0x0000000f0b00720c */ /* 0x040fe20003f04070 */
[----:B------:R-:W-:Y:S02]  /*6d70*/  IMAD.MOV R7, RZ, RZ, -R7 ;  /* 0x000000ffff077224 */ /* 0x000fe400078e0a07 */
[--C-:B------:R-:W-:Y:S01]  /*6d80*/  @!P6 IMAD.IADD R4, R4, 0x1, -R11.reuse ;  /* 0x000000010404e824 */ /* 0x100fe200078e0a0b */
[----:B------:R0:W-:Y:S01]  /*6d90*/  STL [R1+0x310], R0 ;  /* 0x0003100001007387 */ /* 0x0001e20000100800 */
[C---:B------:R-:W-:Y:S02]  /*6da0*/  IMAD R22, R11.reuse, R7, R22 ;  /* 0x000000070b167224 */ /* 0x040fe400078e0216 */
[C---:B------:R-:W-:Y:S02]  /*6db0*/  VIADD R13, R12.reuse, 0x14e ;  /* 0x0000014e0c0d7836 */ /* 0x040fe40000000000 */
[C---:B------:R-:W-:Y:S01]  /*6dc0*/  VIADD R8, R12.reuse, 0x14a ;  /* 0x0000014a0c087836 */ /* 0x040fe20000000000 */
[----:B------:R-:W-:Y:S01]  /*6dd0*/  ISETP.GT.U32.AND P6, PT, R11, R22, PT ;  /* 0x000000160b00720c */ /* 0x000fe20003fc4070 */
[----:B------:R-:W-:Y:S01]  /*6de0*/  VIADD R17, R12, 0x142 ;  /* 0x000001420c117836 */ /* 0x000fe20000000000 */
[----:B------:R-:W-:Y:S01]  /*6df0*/  IABS R18, R13 ;  /* 0x0000000d00127213 */ /* 0x000fe20000000000 */
[----:B------:R-:W-:Y:S01]  /*6e00*/  @!P0 IMAD.IADD R15, R15, 0x1, -R11 ;  /* 0x000000010f0f8824 */ /* 0x000fe200078e0a0b */
[----:B------:R-:W-:Y:S01]  /*6e10*/  ISETP.GE.AND P0, PT, R13, RZ, PT ;  /* 0x000000ff0d00720c */ /* 0x000fe20003f06270 */
[----:B0-----:R-:W-:Y:S01]  /*6e20*/  IMAD.MOV.U32 R0, RZ, RZ, R9 ;  /* 0x000000ffff007224 */ /* 0x001fe200078e0009 */
[----:B------:R-:W-:Y:S01]  /*6e30*/  IABS R20, R8 ;  /* 0x0000000800147213 */ /* 0x000fe20000000000 */
[----:B------:R-:W-:-:S04]  /*6e40*/  IMAD.HI.U32 R7, R14, R18, RZ ;  /* 0x000000120e077227 */ /* 0x000fc800078e00ff */
[----:B------:R-:W-:Y:S01]  /*6e50*/  @!P3 IMAD.MOV R0, RZ, RZ, -R0 ;  /* 0x000000ffff00b224 */ /* 0x000fe200078e0a00 */
[----:B------:R-:W-:Y:S01]  /*6e60*/  ISETP.GT.U32.AND P3, PT, R11, R23, PT ;  /* 0x000000170b00720c */ /* 0x000fe20003f64070 */
[----:B------:R-:W-:Y:S02]  /*6e70*/  @!P6 IMAD.IADD R22, R22, 0x1, -R11 ;  /* 0x000000011616e824 */ /* 0x000fe400078e0a0b */
[----:B------:R-:W-:Y:S01]  /*6e80*/  IMAD.HI.U32 R9, R14, R21, RZ ;  /* 0x000000150e097227 */ /* 0x000fe200078e00ff */
[----:B------:R0:W-:Y:S03]  /*6e90*/  STL [R1+0x314], R0 ;  /* 0x0003140001007387 */ /* 0x0001e60000100800 */
[----:B------:R-:W-:Y:S02]  /*6ea0*/  IMAD.MOV R13, RZ, RZ, -R7 ;  /* 0x000000ffff0d7224 */ /* 0x000fe400078e0a07 */
[----:B------:R-:W-:-:S02]  /*6eb0*/  IMAD.MOV R9, RZ, RZ, -R9 ;  /* 0x000000ffff097224 */ /* 0x000fc400078e0a09 */
[----:B------:R-:W-:Y:S02]  /*6ec0*/  IMAD R18, R11, R13, R18 ;  /* 0x0000000d0b127224 */ /* 0x000fe400078e0212 */
[----:B------:R-:W-:Y:S01]  /*6ed0*/  @!P3 IMAD.IADD R23, R23, 0x1, -R11 ;  /* 0x000000011717b824 */ /* 0x000fe200078e0a0b */
[----:B------:R-:W-:Y:S01]  /*6ee0*/  ISETP.GE.AND P3, PT, R10, RZ, PT ;  /* 0x000000ff0a00720c */ /* 0x000fe20003f66270 */
[----:B0-----:R-:W-:Y:S02]  /*6ef0*/  IMAD.MOV.U32 R0, RZ, RZ, R4 ;  /* 0x000000ffff007224 */ /* 0x001fe400078e0004 */
[C---:B------:R-:W-:Y:S01]  /*6f00*/  IMAD R21, R11.reuse, R9, R21 ;  /* 0x000000090b157224 */ /* 0x040fe200078e0215 */
[C---:B------:R-:W-:Y:S01]  /*6f10*/  ISETP.GT.U32.AND P6, PT, R11.reuse, R23, PT ;  /* 0x000000170b00720c */ /* 0x040fe20003fc4070 */
[----:B------:R-:W-:Y:S01]  /*6f20*/  @!P4 IMAD.MOV R0, RZ, RZ, -R0 ;  /* 0x000000ffff00c224 */ /* 0x000fe200078e0a00 */
[----:B------:R-:W-:Y:S01]  /*6f30*/  ISETP.GT.U32.AND P4, PT, R11, R22, PT ;  /* 0x000000160b00720c */ /* 0x000fe20003f84070 */
[----:B------:R-:W-:Y:S01]  /*6f40*/  IMAD.HI.U32 R7, R14, R20, RZ ;  /* 0x000000140e077227 */ /* 0x000fe200078e00ff */
[----:B------:R-:W-:-:S02]  /*6f50*/  IABS R9, R17 ;  /* 0x0000001100097213 */ /* 0x000fc40000000000 */
[----:B------:R0:W-:Y:S01]  /*6f60*/  STL [R1+0x318], R0 ;  /* 0x0003180001007387 */ /* 0x0001e20000100800 */
[----:B------:R-:W-:Y:S02]  /*6f70*/  IMAD.MOV R7, RZ, RZ, -R7 ;  /* 0x000000ffff077224 */ /* 0x000fe400078e0a07 */
[----:B------:R-:W-:Y:S02]  /*6f80*/  VIADD R13, R12, 0x148 ;  /* 0x000001480c0d7836 */ /* 0x000fe40000000000 */
[----:B------:R-:W-:Y:S02]  /*6f90*/  IMAD R20, R11, R7, R20 ;  /* 0x000000070b147224 */ /* 0x000fe400078e0214 */
[--C-:B------:R-:W-:Y:S01]  /*6fa0*/  @!P6 IMAD.IADD R23, R23, 0x1, -R11.reuse ;  /* 0x000000011717e824 */ /* 0x100fe200078e0a0b */
[C---:B------:R-:W-:Y:S01]  /*6fb0*/  ISETP.GT.U32.AND P6, PT, R11.reuse, R21, PT ;  /* 0x000000150b00720c */ /* 0x040fe20003fc4070 */
[----:B------:R-:W-:Y:S01]  /*6fc0*/  @!P4 IMAD.IADD R22, R22, 0x1, -R11 ;  /* 0x000000011616c824 */ /* 0x000fe200078e0a0b */
[----:B------:R-:W-:Y:S01]  /*6fd0*/  IABS R16, R13 ;  /* 0x0000000d00107213 */ /* 0x000fe20000000000 */
[----:B0-----:R-:W-:Y:S01]  /*6fe0*/  IMAD.MOV.U32 R0, RZ, RZ, R15 ;  /* 0x000000ffff007224 */ /* 0x001fe200078e000f */
[----:B------:R-:W-:Y:S01]  /*6ff0*/  ISETP.GT.U32.AND P4, PT, R11, R20, PT ;  /* 0x000000140b00720c */ /* 0x000fe20003f84070 */
[----:B------:R-:W-:-:S02]  /*7000*/  VIADD R7, R12, 0x146 ;  /* 0x000001460c077836 */ /* 0x000fc40000000000 */
[----:B------:R-:W-:Y:S01]  /*7010*/  @!P5 IMAD.MOV R0, RZ, RZ, -R0 ;  /* 0x000000ffff00d224 */ /* 0x000fe200078e0a00 */
[----:B------:R-:W-:Y:S01]  /*7020*/  ISETP.GT.U32.AND P5, PT, R11, R18, PT ;  /* 0x000000120b00720c */ /* 0x000fe20003fa4070 */
[----:B------:R-:W-:Y:S01]  /*7030*/  IMAD.HI.U32 R19, R14, R16, RZ ;  /* 0x000000100e137227 */ /* 0x000fe200078e00ff */
[----:B------:R-:W-:Y:S02]  /*7040*/  IABS R4, R7 ;  /* 0x0000000700047213 */ /* 0x000fe40000000000 */
[----:B------:R0:W-:Y:S01]  /*7050*/  STL [R1+0x324], R0 ;  /* 0x0003240001007387 */ /* 0x0001e20000100800 */
[----:B------:R-:W-:Y:S02]  /*7060*/  @!P6 IMAD.IADD R21, R21, 0x1, -R11 ;  /* 0x000000011515e824 */ /* 0x000fe400078e0a0b */
[----:B------:R-:W-:Y:S02]  /*7070*/  IMAD.MOV R19, RZ, RZ, -R19 ;  /* 0x000000ffff137224 */ /* 0x000fe400078e0a13 */
[----:B------:R-:W-:Y:S01]  /*7080*/  @!P4 IMAD.IADD R20, R20, 0x1, -R11 ;  /* 0x000000011414c824 */ /* 0x000fe200078e0a0b */
[C---:B------:R-:W-:Y:S01]  /*7090*/  ISETP.GT.U32.AND P4, PT, R11.reuse, R21, PT ;  /* 0x000000150b00720c */ /* 0x040fe20003f84070 */
[----:B------:R-:W-:-:S02]  /*70a0*/  IMAD R16, R11, R19, R16 ;  /* 0x000000130b107224 */ /* 0x000fc400078e0210 */
[----:B------:R-:W-:Y:S01]  /*70b0*/  @!P5 IMAD.IADD R18, R18, 0x1, -R11 ;  /* 0x000000011212d824 */ /* 0x000fe200078e0a0b */
[----:B------:R-:W-:Y:S01]  /*70c0*/  ISETP.GE.AND P5, PT, R8, RZ, PT ;  /* 0x000000ff0800720c */ /* 0x000fe20003fa6270 */
[----:B------:R-:W-:-:S03]  /*70d0*/  IMAD.HI.U32 R8, R14, R4, RZ ;  /* 0x000000040e087227 */ /* 0x000fc600078e00ff */
[C---:B------:R-:W-:Y:S01]  /*70e0*/  ISETP.GT.U32.AND P6, PT, R11.reuse, R18, PT ;  /* 0x000000120b00720c */ /* 0x040fe20003fc4070 */
[----:B------:R-:W-:Y:S02]  /*70f0*/  IMAD.MOV.U32 R3, RZ, RZ, R23 ;  /* 0x000000ffff037224 */ /* 0x000fe400078e0017 */
[----:B------:R-:W-:Y:S02]  /*7100*/  IMAD.MOV R8, RZ, RZ, -R8 ;  /* 0x000000ffff087224 */ /* 0x000fe400078e0a08 */
[----:B0-----:R-:W-:Y:S02]  /*7110*/  IMAD.MOV.U32 R0, RZ, RZ, R22 ;  /* 0x000000ffff007224 */ /* 0x001fe400078e0016 */
[----:B------:R-:W-:Y:S01]  /*7120*/  @!P2 IMAD.MOV R3, RZ, RZ, -R3 ;  /* 0x000000ffff03a224 */ /* 0x000fe200078e0a03 */
[----:B------:R-:W-:Y:S01]  /*7130*/  ISETP.GT.U32.AND P2, PT, R11, R20, PT ;  /* 0x000000140b00720c */ /* 0x000fe20003f44070 */
[----:B------:R-:W-:Y:S01]  /*7140*/  @!P1 IMAD.MOV R0, RZ, RZ, -R0 ;  /* 0x000000ffff009224 */ /* 0x000fe200078e0a00 */
[----:B------:R-:W-:Y:S01]  /*7150*/  ISETP.GE.AND P1, PT, R13, RZ, PT ;  /* 0x000000ff0d00720c */ /* 0x000fe20003f26270 */
[C---:B------:R-:W-:Y:S01]  /*7160*/  IMAD R4, R11.reuse, R8, R4 ;  /* 0x000000080b047224 */ /* 0x040fe200078e0204 */
[----:B------:R0:W-:Y:S01]  /*7170*/  STL [R1+0x344], R3 ;  /* 0x0003440301007387 */ /* 0x0001e20000100800 */
[----:B------:R-:W-:Y:S01]  /*7180*/  @!P6 IMAD.IADD R18, R18, 0x1, -R11 ;  /* 0x000000011212e824 */ /* 0x000fe200078e0a0b */
[----:B------:R-:W-:Y:S01]  /*7190*/  ISETP.GT.U32.AND P6, PT, R11, R16, PT ;  /* 0x000000100b00720c */ /* 0x000fe20003fc4070 */
[----:B------:R-:W-:Y:S01]  /*71a0*/  IMAD.HI.U32 R13, R14, R9, RZ ;  /* 0x000000090e0d7227 */ /* 0x000fe200078e00ff */
[----:B------:R1:W-:Y:S03]  /*71b0*/  STL [R1+0x350], R0 ;  /* 0x0003500001007387 */ /* 0x0003e60000100800 */
[----:B------:R-:W-:-:S02]  /*71c0*/  VIADD R15, R12, 0x144 ;  /* 0x000001440c0f7836 */ /* 0x000fc40000000000 */
[----:B------:R-:W-:Y:S01]  /*71d0*/  @!P4 IMAD.IADD R21, R21, 0x1, -R11 ;  /* 0x000000011515c824 */ /* 0x000fe200078e0a0b */
[C---:B------:R-:W-:Y:S01]  /*71e0*/  ISETP.GT.U32.AND P4, PT, R11.reuse, R4, PT ;  /* 0x000000040b00720c */ /* 0x040fe20003f84070 */
[----:B------:R-:W-:Y:S01]  /*71f0*/  IMAD.MOV R13, RZ, RZ, -R13 ;  /* 0x000000ffff0d7224 */ /* 0x000fe200078e0a0d */
[----:B------:R-:W-:Y:S01]  /*7200*/  IABS R10, R15 ;  /* 0x0000000f000a7213 */ /* 0x000fe20000000000 */
[----:B0-----:R-:W-:Y:S02]  /*7210*/  IMAD.MOV.U32 R3, RZ, RZ, R21 ;  /* 0x000000ffff037224 */ /* 0x001fe400078e0015 */
[----:B------:R-:W-:Y:S02]  /*7220*/  @!P6 IMAD.IADD R16, R16, 0x1, -R11 ;  /* 0x000000011010e824 */ /* 0x000fe400078e0a0b */
[----:B-1----:R-:W-:Y:S02]  /*7230*/  IMAD.MOV.U32 R0, RZ, RZ, R18 ;  /* 0x000000ffff007224 */ /* 0x002fe400078e0012 */
[----:B------:R-:W-:-:S02]  /*7240*/  IMAD R9, R11, R13, R9 ;  /* 0x0000000d0b097224 */ /* 0x000fc400078e0209 */
[----:B------:R-:W-:Y:S01]  /*7250*/  @!P0 IMAD.MOV R0, RZ, RZ, -R0 ;  /* 0x000000ffff008224 */ /* 0x000fe200078e0a00 */
[----:B------:R-:W-:Y:S01]  /*7260*/  ISETP.GT.U32.AND P0, PT, R11, R16, PT ;  /* 0x000000100b00720c */ /* 0x000fe20003f04070 */
[----:B------:R-:W-:-:S03]  /*7270*/  IMAD.HI.U32 R19, R14, R10, RZ ;  /* 0x0000000a0e137227 */ /* 0x000fc600078e00ff */
[----:B------:R0:W-:Y:S01]  /*7280*/  STL [R1+0x380], R0 ;  /* 0x0003800001007387 */ /* 0x0001e20000100800 */
[----:B------:R-:W-:Y:S02]  /*7290*/  VIADD R8, R12, 0x140 ;  /* 0x000001400c087836 */ /* 0x000fe40000000000 */
[----:B------:R-:W-:Y:S01]  /*72a0*/  @!P2 IMAD.IADD R20, R20, 0x1, -R11 ;  /* 0x000000011414a824 */ /* 0x000fe200078e0a0b */
[----:B------:R-:W-:Y:S01]  /*72b0*/  ISETP.GE.AND P2, PT, R7, RZ, PT ;  /* 0x000000ff0700720c */ /* 0x000fe20003f46270 */
[----:B------:R-:W-:Y:S01]  /*72c0*/  @!P3 IMAD.MOV R3, RZ, RZ, -R3 ;  /* 0x000000ffff03b224 */ /* 0x000fe200078e0a03 */
[----:B------:R-:W-:Y:S01]  /*72d0*/  ISETP.GT.U32.AND P3, PT, R11, R9, PT ;  /* 0x000000090b00720c */ /* 0x000fe20003f64070 */
[----:B------:R-:W-:Y:S01]  /*72e0*/  IMAD.MOV R19, RZ, RZ, -R19 ;  /* 0x000000ffff137224 */ /* 0x000fe200078e0a13 */
[----:B------:R-:W-:Y:S01]  /*72f0*/  IABS R7, R8 ;  /* 0x0000000800077213 */ /* 0x000fe20000000000 */
[----:B------:R-:W-:Y:S01]  /*7300*/  @!P4 IMAD.IADD R4, R4, 0x1, -R11 ;  /* 0x000000010404c824 */ /* 0x000fe200078e0a0b */
[----:B------:R-:W-:Y:S01]  /*7310*/  STL [R1+0x37c], R3 ;  /* 0x00037c0301007387 */ /* 0x000fe20000100800 */
[----:B0-----:R-:W-:-:S02]  /*7320*/  IMAD.MOV.U32 R0, RZ, RZ, R20 ;  /* 0x000000ffff007224 */ /* 0x001fc400078e0014 */
[----:B------:R-:W-:Y:S01]  /*7330*/  VIADD R13, R12, 0x13e ;  /* 0x0000013e0c0d7836 */ /* 0x000fe20000000000 */
[C---:B------:R-:W-:Y:S01]  /*7340*/  ISETP.GT.U32.AND P4, PT, R11.reuse, R4, PT ;  /* 0x000000040b00720c */ /* 0x040fe20003f84070 */
[C---:B------:R-:W-:Y:S02]  /*7350*/  IMAD R10, R11.reuse, R19, R10 ;  /* 0x000000130b0a7224 */ /* 0x040fe400078e020a */
[----:B------:R-:W-:Y:S01]  /*7360*/  @!P5 IMAD.MOV R0, RZ, RZ, -R0 ;  /* 0x000000ffff00d224 */ /* 0x000fe200078e0a00 */
[----:B------:R-:W-:Y:S01]  /*7370*/  IABS R19, R13 ;  /* 0x0000000d00137213 */ /* 0x000fe20000000000 */
[----:B------:R-:W-:Y:S01]  /*7380*/  IMAD.HI.U32 R18, R14, R7, RZ ;  /* 0x000000070e127227 */ /* 0x000fe200078e00ff */
[----:B------:R-:W-:Y:S02]  /*7390*/  ISETP.GT.U32.AND P6, PT, R11, R10, PT ;  /* 0x0000000a0b00720c */ /* 0x000fe40003fc4070 */
[----:B------:R0:W-:Y:S01]  /*73a0*/  STL [R1+0x384], R0 ;  /* 0x0003840001007387 */ /* 0x0001e20000100800 */
[--C-:B------:R-:W-:Y:S01]  /*73b0*/  @!P0 IMAD.IADD R16, R16, 0x1, -R11.reuse ;  /* 0x0000000110108824 */ /* 0x100fe200078e0a0b */
[----:B------:R-:W-:Y:S01]  /*73c0*/  ISETP.GE.AND P5, PT, R15, RZ, PT ;  /* 0x000000ff0f00720c */ /* 0x000fe20003fa6270 */
[----:B------:R-:W-:Y:S01]  /*73d0*/  IMAD.MOV R18, RZ, RZ, -R18 ;  /* 0x000000ffff127224 */ /* 0x000fe200078e0a12 */
[----:B------:R-:W-:Y:S01]  /*73e0*/  ISETP.GE.AND P0, PT, R17, RZ, PT ;  /* 0x000000ff1100720c */ /* 0x000fe20003f06270 */
[----:B------:R-:W-:Y:S01]  /*73f0*/  @!P3 IMAD.IADD R9, R9, 0x1, -R11 ;  /* 0x000000010909b824 */ /* 0x000fe200078e0a0b */
[----:B------:R-:W-:Y:S01]  /*7400*/  ISETP.GE.AND P3, PT, R8, RZ, PT ;  /* 0x000000ff0800720c */ /* 0x000fe20003f66270 */
[----:B------:R-:W-:-:S02]  /*7410*/  IMAD.MOV.U32 R15, RZ, RZ, R19 ;  /* 0x000000ffff0f7224 */ /* 0x000fc400078e0013 */
[----:B------:R-:W-:Y:S02]  /*7420*/  IMAD R7, R11, R18, R7 ;  /* 0x000000120b077224 */ /* 0x000fe400078e0207 */
[----:B0-----:R-:W-:Y:S02]  /*7430*/  IMAD.MOV.U32 R0, RZ, RZ, R16 ;  /* 0x000000ffff007224 */ /* 0x001fe400078e0010 */
[----:B------:R-:W-:-:S04]  /*7440*/  IMAD.HI.U32 R17, R14, R15, RZ ;  /* 0x0000000f0e117227 */ /* 0x000fc800078e00ff */
[----:B------:R-:W-:Y:S01]  /*7450*/  @!P1 IMAD.MOV R0, RZ, RZ, -R0 ;  /* 0x000000ffff009224 */ /* 0x000fe200078e0a00 */
[C---:B------:R-:W-:Y:S01]  /*7460*/  ISETP.GT.U32.AND P1, PT, R11.reuse, R9, PT ;  /* 0x000000090b00720c */ /* 0x040fe20003f24070 */
[----:B------:R-:W-:Y:S01]  /*7470*/  @!P4 IMAD.IADD R4, R4, 0x1, -R11 ;  /* 0x000000010404c824 */ /* 0x000fe200078e0a0b */
[C---:B------:R-:W-:Y:S01]  /*7480*/  ISETP.GT.U32.AND P4, PT, R11.reuse, R7, PT ;  /* 0x000000070b00720c */ /* 0x040fe20003f84070 */
[----:B------:R-:W-:Y:S01]  /*7490*/  IMAD.MOV R17, RZ, RZ, -R17 ;  /* 0x000000ffff117224 */ /* 0x000fe200078e0a11 */
[----:B------:R0:W-:Y:S01]  /*74a0*/  STL [R1+0x3ac], R0 ;  /* 0x0003ac0001007387 */ /* 0x0001e20000100800 */
[----:B------:R-:W-:Y:S02]  /*74b0*/  @!P6 IMAD.IADD R10, R10, 0x1, -R11 ;  /* 0x000000010a0ae824 */ /* 0x000fe400078e0a0b */
[C---:B------:R-:W-:Y:S02]  /*74c0*/  IMAD R8, R11.reuse, R17, R15 ;  /* 0x000000110b087224 */ /* 0x040fe400078e020f */
[C---:B------:R-:W-:Y:S01]  /*74d0*/  VIADD R19, R12.reuse, 0x13c ;  /* 0x0000013c0c137836 */ /* 0x040fe20000000000 */
[----:B------:R-:W-:Y:S01]  /*74e0*/  ISETP.GT.U32.AND P6, PT, R11, R10, PT ;  /* 0x0000000a0b00720c */ /* 0x000fe20003fc4070 */
[----:B------:R-:W-:-:S02]  /*74f0*/  VIADD R16, R12, 0x13a ;  /* 0x0000013a0c107836 */ /* 0x000fc40000000000 */
[--C-:B------:R-:W-:Y:S01]  /*7500*/  @!P1 IMAD.IADD R9, R9, 0x1, -R11.reuse ;  /* 0x0000000109099824 */ /* 0x100fe200078e0a0b */
[----:B------:R-:W-:Y:S01]  /*7510*/  ISETP.GT.U32.AND P1, PT, R11, R8, PT ;  /* 0x000000080b00720c */ /* 0x000fe20003f24070 */
[--C-:B------:R-:W-:Y:S02]  /*7520*/  @!P4 IMAD.IADD R7, R7, 0x1, -R11.reuse ;  /* 0x000000010707c824 */ /* 0x100fe400078e0a0b */
[----:B0-----:R-:W-:Y:S02]  /*7530*/  IMAD.MOV.U32 R0, RZ, RZ, R4 ;  /* 0x000000ffff007224 */ /* 0x001fe400078e0004 */
[----:B------:R-:W-:Y:S01]  /*7540*/  VIADD R4, R12, 0x138 ;  /* 0x000001380c047836 */ /* 0x000fe20000000000 */
[----:B------:R-:W-:Y:S01]  /*7550*/  ISETP.GT.U32.AND P4, PT, R11, R7, PT ;  /* 0x000000070b00720c */ /* 0x000fe20003f84070 */
[----:B------:R-:W-:Y:S01]  /*7560*/  @!P2 IMAD.MOV R0, RZ, RZ, -R0 ;  /* 0x000000ffff00a224 */ /* 0x000fe200078e0a00 */
[----:B------:R-:W-:Y:S01]  /*7570*/  ISETP.GE.AND P2, PT, R19, RZ, PT ;  /* 0x000000ff1300720c */ /* 0x000fe20003f46270 */
[--C-:B------:R-:W-:Y:S01]  /*7580*/  @!P6 IMAD.IADD R10, R10, 0x1, -R11.reuse ;  /* 0x000000010a0ae824 */ /* 0x100fe200078e0a0b */
[----:B------:R-:W-:Y:S01]  /*7590*/  IABS R19, R19 ;  /* 0x0000001300137213 */ /* 0x000fe20000000000 */
[----:B------:R-:W-:Y:S01]  /*75a0*/  VIADD R15, R12, 0x136 ;  /* 0x000001360c0f7836 */ /* 0x000fe20000000000 */
[----:B------:R0:W-:Y:S01]  /*75b0*/  STL [R1+0x3b0], R0 ;  /* 0x0003b00001007387 */ /* 0x0001e20000100800 */
[----:B------:R-:W-:Y:S01]  /*75c0*/  @!P1 IMAD.IADD R8, R8, 0x1, -R11 ;  /* 0x0000000108089824 */ /* 0x000fe200078e0a0b */
[----:B------:R-:W-:Y:S01]  /*75d0*/  ISETP.GE.AND P6, PT, R13, RZ, PT ;  /* 0x000000ff0d00720c */ /* 0x000fe20003fc6270 */
[----:B------:R-:W-:-:S02]  /*75e0*/  IMAD.MOV.U32 R3, RZ, RZ, R10 ;  /* 0x000000ffff037224 */ /* 0x000fc400078e000a */
[----:B------:R-:W-:Y:S01]  /*75f0*/  IMAD.HI.U32 R13, R14, R19, RZ ;  /* 0x000000130e0d7227 */ /* 0x000fe200078e00ff */
[----:B------:R-:W-:-:S03]  /*7600*/  ISETP.GT.U32.AND P1, PT, R11, R8, PT ;  /* 0x000000080b00720c */ /* 0x000fc60003f24070 */
[----:B------:R-:W-:Y:S01]  /*7610*/  @!P5 IMAD.MOV R3, RZ, RZ, -R3 ;  /* 0x000000ffff03d224 */ /* 0x000fe200078e0a03 */
[----:B------:R-:W-:Y:S01]  /*7620*/  ISETP.GE.AND P5, PT, R16, RZ, PT ;  /* 0x000000ff1000720c */ /* 0x000fe20003fa6270 */
[----:B0-----:R-:W-:Y:S01]  /*7630*/  IMAD.MOV.U32 R0, RZ, RZ, R9 ;  /* 0x000000ffff007224 */ /* 0x001fe200078e0009 */
[----:B------:R-:W-:Y:S01]  /*7640*/  IABS R16, R16 ;  /* 0x0000001000107213 */ /* 0x000fe20000000000 */
[----:B------:R-:W-:Y:S01]  /*7650*/  @!P4 IMAD.IADD R7, R7, 0x1, -R11 ;  /* 0x000000010707c824 */ /* 0x000fe200078e0a0b */
[----:B------:R-:W-:Y:S01]  /*7660*/  STL [R1+0x3b8], R3 ;  /* 0x0003b80301007387 */ /* 0x000fe20000100800 */
[----:B------:R-:W-:Y:S01]  /*7670*/  @!P0 IMAD.MOV R0, RZ, RZ, -R0 ;  /* 0x000000ffff008224 */ /* 0x000fe200078e0a00 */
[----:B------:R-:W-:Y:S01]  /*7680*/  ISETP.GE.AND P0, PT, R4, RZ, PT ;  /* 0x000000ff0400720c */ /* 0x000fe20003f06270 */
[----:B------:R-:W-:Y:S01]  /*7690*/  IMAD.MOV R13, RZ, RZ, -R13 ;  /* 0x000000ffff0d7224 */ /* 0x000fe200078e0a0d */
[----:B------:R-:W-:Y:S01]  /*76a0*/  IABS R4, R4 ;  /* 0x0000000400047213 */ /* 0x000fe20000000000 */
[----:B------:R-:W-:Y:S01]  /*76b0*/  @!P1 IMAD.IADD R8, R8, 0x1, -R11 ;  /* 0x0000000108089824 */ /* 0x000fe200078e0a0b */
[----:B------:R0:W-:Y:S01]  /*76c0*/  STL [R1+0x3c4], R0 ;  /* 0x0003c40001007387 */ /* 0x0001e20000100800 */
[----:B------:R-:W-:Y:S01]  /*76d0*/  IMAD R19, R11, R13, R19 ;  /* 0x0000000d0b137224 */ /* 0x000fe200078e0213 */
[----:B------:R-:W-:Y:S01]  /*76e0*/  ISETP.GE.AND P4, PT, R15, RZ, PT ;  /* 0x000000ff0f00720c */ /* 0x000fe20003f86270 */
[----:B------:R-:W-:Y:S01]  /*76f0*/  IMAD.HI.U32 R9, R14, R4, RZ ;  /* 0x000000040e097227 */ /* 0x000fe200078e00ff */
[----:B------:R-:W-:-:S03]  /*7700*/  IABS R15, R15 ;  /* 0x0000000f000f7213 */ /* 0x000fc60000000000 */
[----:B------:R-:W-:Y:S02]  /*7710*/  IMAD.MOV R9, RZ, RZ, -R9 ;  /* 0x000000ffff097224 */ /* 0x000fe400078e0a09 */
[----:B------:R-:W-:-:S04]  /*7720*/  IMAD.HI.U32 R10, R14, R16, RZ ;  /* 0x000000100e0a7227 */ /* 0x000fc800078e00ff */
[----:B0-----:R-:W-:Y:S02]  /*7730*/  IMAD.MOV.U32 R0, RZ, RZ, R7 ;  /* 0x000000ffff007224 */ /* 0x001fe400078e0007 */
[C---:B------:R-:W-:Y:S02]  /*7740*/  IMAD R4, R11.reuse, R9, R4 ;  /* 0x000000090b047224 */ /* 0x040fe400078e0204 */
[----:B------:R-:W-:Y:S01]  /*7750*/  @!P3 IMAD.MOV R0, RZ, RZ, -R0 ;  /* 0x000000ffff00b224 */ /* 0x000fe200078e0a00 */
[C---:B------:R-:W-:Y:S01]  /*7760*/  ISETP.GT.U32.AND P3, PT, R11.reuse, R19, PT ;  /* 0x000000130b00720c */ /* 0x040fe20003f64070 */
[----:B------:R-:W-:Y:S02]  /*7770*/  IMAD.MOV R10, RZ, RZ, -R10 ;  /* 0x000000ffff0a7224 */ /* 0x000fe400078e0a0a */
[----:B------:R-:W-:Y:S01]  /*7780*/  VIADD R18, R12, 0x132 ;  /* 0x000001320c127836 */ /* 0x000fe20000000000 */
[----:B------:R0:W-:Y:S01]  /*7790*/  STL [R1+0x3b4], R0 ;  /* 0x0003b40001007387 */ /* 0x0001e20000100800 */
[----:B------:R-:W-:-:S02]  /*77a0*/  IMAD R16, R11, R10, R16 ;  /* 0x0000000a0b107224 */ /* 0x000fc400078e0210 */
[----:B------:R-:W-:Y:S01]  /*77b0*/  IMAD.HI.U32 R7, R14, R15, RZ ;  /* 0x0000000f0e077227 */ /* 0x000fe200078e00ff */
[----:B------:R-:W-:Y:S02]  /*77c0*/  IABS R21, R18 ;  /* 0x0000001200157213 */ /* 0x000fe40000000000 */
[----:B------:R-:W-:Y:S01]  /*77d0*/  ISETP.GT.U32.AND P1, PT, R11, R16, PT ;  /* 0x000000100b00720c */ /* 0x000fe20003f24070 */
[----:B------:R-:W-:Y:S02]  /*77e0*/  IMAD.MOV R7, RZ, RZ, -R7 ;  /* 0x000000ffff077224 */ /* 0x000fe400078e0a07 */
[----:B------:R-:W-:Y:S02]  /*77f0*/  @!P3 IMAD.IADD R19, R19, 0x1, -R11 ;  /* 0x000000011313b824 */ /* 0x000fe400078e0a0b */
[----:B0-----:R-:W-:Y:S02]  /*7800*/  IMAD.MOV.U32 R0, RZ, RZ, R8 ;  /* 0x000000ffff007224 */ /* 0x001fe400078e0008 */
[----:B------:R-:W-:Y:S01]  /*7810*/  VIADD R23, R12, 0x134 ;  /* 0x000001340c177836 */ /* 0x000fe20000000000 */
[C---:B------:R-:W-:Y:S01]  /*7820*/  ISETP.GT.U32.AND P3, PT, R11.reuse, R19, PT ;  /* 0x000000130b00720c */ /* 0x040fe20003f64070 */
[----:B------:R-:W-:Y:S01]  /*7830*/  @!P6 IMAD.MOV R0, RZ, RZ, -R0 ;  /* 0x000000ffff00e224 */ /* 0x000fe200078e0a00 */
[C---:B------:R-:W-:Y:S01]  /*7840*/  ISETP.GT.U32.AND P6, PT, R11.reuse, R4, PT ;  /* 0x000000040b00720c */ /* 0x040fe20003fc4070 */
[----:B------:R-:W-:Y:S01]  /*7850*/  IMAD R15, R11, R7, R15 ;  /* 0x000000070b0f7224 */ /* 0x000fe200078e020f */
[----:B------:R-:W-:Y:S01]  /*7860*/  IABS R7, R23 ;  /* 0x0000001700077213 */ /* 0x000fe20000000000 */
[----:B------:R-:W-:Y:S01]  /*7870*/  IMAD.HI.U32 R10, R14, R21, RZ ;  /* 0x000000150e0a7227 */ /* 0x000fe200078e00ff */
[----:B------:R0:W-:Y:S03]  /*7880*/  STL [R1+0x3c0], R0 ;  /* 0x0003c00001007387 */ /* 0x0001e60000100800 */
[----:B------:R-:W-:-:S02]  /*7890*/  @!P1 IMAD.IADD R16, R16, 0x1, -R11 ;  /* 0x0000000110109824 */ /* 0x000fc400078e0a0b */
[----:B------:R-:W-:Y:S02]  /*78a0*/  IMAD.MOV R10, RZ, RZ, -R10 ;  /* 0x000000ffff0a7224 */ /* 0x000fe400078e0a0a */
[--C-:B------:R-:W-:Y:S01]  /*78b0*/  @!P3 IMAD.IADD R19, R19, 0x1, -R11.reuse ;  /* 0x000000011313b824 */ /* 0x100fe200078e0a0b */
[C---:B------:R-:W-:Y:S01]  /*78c0*/  ISETP.GT.U32.AND P3, PT, R11.reuse, R15, PT ;  /* 0x0000000f0b00720c */ /* 0x040fe20003f64070 */
[----:B------:R-:W-:Y:S01]  /*78d0*/  @!P6 IMAD.IADD R4, R4, 0x1, -R11 ;  /* 0x000000010404e824 */ /* 0x000fe200078e0a0b */
[----:B------:R-:W-:Y:S01]  /*78e0*/  ISETP.GT.U32.AND P1, PT, R11, R16, PT ;  /* 0x000000100b00720c */ /* 0x000fe20003f24070 */
[----:B------:R-:W-:-:S03]  /*78f0*/  IMAD.HI.U32 R17, R14, R7, RZ ;  /* 0x000000070e117227 */ /* 0x000fc600078e00ff */
[C---:B------:R-:W-:Y:S01]  /*7900*/  ISETP.GT.U32.AND P6, PT, R11.reuse, R4, PT ;  /* 0x000000040b00720c */ /* 0x040fe20003fc4070 */
[C---:B------:R-:W-:Y:S02]  /*7910*/  IMAD R21, R11.reuse, R10, R21 ;  /* 0x0000000a0b157224 */ /* 0x040fe400078e0215 */
[----:B------:R-:W-:Y:S02]  /*7920*/  IMAD.MOV R17, RZ, RZ, -R17 ;  /* 0x000000ffff117224 */ /* 0x000fe400078e0a11 */
[----:B------:R-:W-:Y:S02]  /*7930*/  VIADD R13, R12, 0x130 ;  /* 0x000001300c0d7836 */ /* 0x000fe40000000000 */
[----:B------:R-:W-:Y:S02]  /*7940*/  IMAD R7, R11, R17, R7 ;  /* 0x000000110b077224 */ /* 0x000fe400078e0207 */
[--C-:B------:R-:W-:Y:S01]  /*7950*/  @!P3 IMAD.IADD R15, R15, 0x1, -R11.reuse ;  /* 0x000000010f0fb824 */ /* 0x100fe200078e0a0b */
[----:B------:R-:W-:Y:S01]  /*7960*/  IABS R9, R13 ;  /* 0x0000000d00097213 */ /* 0x000fe20000000000 */
[--C-:B------:R-:W-:Y:S01]  /*7970*/  @!P1 IMAD.IADD R16, R16, 0x1, -R11.reuse ;  /* 0x0000000110109824 */ /* 0x100fe200078e0a0b */
[C---:B------:R-:W-:Y:S01]  /*7980*/  ISETP.GT.U32.AND P1, PT, R11.reuse, R7, PT ;  /* 0x000000070b00720c */ /* 0x040fe20003f24070 */
[----:B------:R-:W-:Y:S01]  /*7990*/  @!P6 IMAD.IADD R4, R4, 0x1, -R11 ;  /* 0x000000010404e824 */ /* 0x000fe200078e0a0b */
[C---:B------:R-:W-:Y:S01]  /*79a0*/  ISETP.GT.U32.AND P6, PT, R11.reuse, R21, PT ;  /* 0x000000150b00720c */ /* 0x040fe20003fc4070 */
[----:B0-----:R-:W-:Y:S01]  /*79b0*/  IMAD.MOV.U32 R0, RZ, RZ, R19 ;  /* 0x000000ffff007224 */ /* 0x001fe200078e0013 */
[----:B------:R-:W-:Y:S01]  /*79c0*/  ISETP.GT.U32.AND P3, PT, R11, R15, PT ;  /* 0x0000000f0b00720c */ /* 0x000fe20003f64070 */
[----:B------:R-:W-:-:S02]  /*79d0*/  VIADD R8, R12, 0x12e ;  /* 0x0000012e0c087836 */ /* 0x000fc40000000000 */
[----:B------:R-:W-:Y:S02]  /*79e0*/  VIADD R10, R12, 0x12c ;  /* 0x0000012c0c0a7836 */ /* 0x000fe40000000000 */
[----:B------:R-:W-:Y:S01]  /*79f0*/  @!P2 IMAD.MOV R0, RZ, RZ, -R0 ;  /* 0x000000ffff00a224 */ /* 0x000fe200078e0a00 */
[----:B------:R-:W-:Y:S01]  /*7a00*/  IABS R20, R8 ;  /* 0x0000000800147213 */ /* 0x000fe20000000000 */
[C---:B------:R-:W-:Y:S01]  /*7a10*/  IMAD.HI.U32 R22, R14.reuse, R9, RZ ;  /* 0x000000090e167227 */ /* 0x040fe200078e00ff */
[----:B------:R-:W-:Y:S02]  /*7a20*/  IABS R19, R10 ;  /* 0x0000000a00137213 */ /* 0x000fe40000000000 */
[----:B------:R0:W-:Y:S01]  /*7a30*/  STL [R1+0x3a8], R0 ;  /* 0x0003a80001007387 */ /* 0x0001e20000100800 */
[----:B------:R-:W-:Y:S01]  /*7a40*/  @!P6 IMAD.IADD R21, R21, 0x1, -R11 ;  /* 0x000000011515e824 */ /* 0x000fe200078e0a0b */
[----:B------:R-:W-:Y:S01]  /*7a50*/  ISETP.GE.AND P2, PT, R23, RZ, PT ;  /* 0x000000ff1700720c */ /* 0x000fe20003f46270 */
[----:B------:R-:W-:-:S03]  /*7a60*/  IMAD.HI.U32 R17, R14, R20, RZ ;  /* 0x000000140e117227 */ /* 0x000fc600078e00ff */
[----:B------:R-:W-:Y:S01]  /*7a70*/  ISETP.GT.U32.AND P6, PT, R11, R21, PT ;  /* 0x000000150b00720c */ /* 0x000fe20003fc4070 */
[----:B------:R-:W-:Y:S02]  /*7a80*/  IMAD.MOV R22, RZ, RZ, -R22 ;  /* 0x000000ffff167224 */ /* 0x000fe400078e0a16 */
[----:B------:R-:W-:Y:S01]  /*7a90*/  @!P1 IMAD.IADD R7, R7, 0x1, -R11 ;  /* 0x0000000107079824 */ /* 0x000fe200078e0a0b */
[----:B------:R-:W-:Y:S01]  /*7aa0*/  ISETP.GE.AND P1, PT, R18, RZ, PT ;  /* 0x000000ff1200720c */ /* 0x000fe20003f26270 */
[----:B0-----:R-:W-:Y:S02]  /*7ab0*/  IMAD.MOV.U32 R0, RZ, RZ, R16 ;  /* 0x000000ffff007224 */ /* 0x001fe400078e0010 */
[----:B------:R-:W-:-:S04]  /*7ac0*/  IMAD.HI.U32 R16, R14, R19, RZ ;  /* 0x000000130e107227 */ /* 0x000fc800078e00ff */
[----:B------:R-:W-:Y:S01]  /*7ad0*/  @!P5 IMAD.MOV R0, RZ, RZ, -R0 ;  /* 0x000000ffff00d224 */ /* 0x000fe200078e0a00 */
[C---:B------:R-:W-:Y:S01]  /*7ae0*/  ISETP.GT.U32.AND P5, PT, R11.reuse, R7, PT ;  /* 0x000000070b00720c */ /* 0x040fe20003fa4070 */
[----:B------:R-:W-:Y:S02]  /*7af0*/  IMAD.MOV R17, RZ, RZ, -R17 ;  /* 0x000000ffff117224 */ /* 0x000fe400078e0a11 */
[----:B------:R-:W-:Y:S01]  /*7b00*/  IMAD R9, R11, R22, R9 ;  /* 0x000000160b097224 */ /* 0x000fe200078e0209 */
[----:B------:R0:W-:Y:S01]  /*7b10*/  STL [R1+0x3a4], R0 ;  /* 0x0003a40001007387 */ /* 0x0001e20000100800 */
[----:B------:R-:W-:Y:S02]  /*7b20*/  @!P3 IMAD.IADD R15, R15, 0x1, -R11 ;  /* 0x000000010f0fb824 */ /* 0x000fe400078e0a0b */
[----:B------:R-:W-:Y:S01]  /*7b30*/  IMAD.MOV R16, RZ, RZ, -R16 ;  /* 0x000000ffff107224 */ /* 0x000fe200078e0a10 */
[C---:B------:R-:W-:Y:S01]  /*7b40*/  ISETP.GT.U32.AND P3, PT, R11.reuse, R9, PT ;  /* 0x000000090b00720c */ /* 0x040fe20003f64070 */
[----:B------:R-:W-:-:S02]  /*7b50*/  IMAD R20, R11, R17, R20 ;  /* 0x000000110b147224 */ /* 0x000fc400078e0214 */
[----:B------:R-:W-:Y:S02]  /*7b60*/  IMAD R19, R11, R16, R19 ;  /* 0x000000100b137224 */ /* 0x000fe400078e0213 */
[----:B------:R-:W-:Y:S02]  /*7b70*/  @!P6 IMAD.IADD R21, R21, 0x1, -R11 ;  /* 0x000000011515e824 */ /* 0x000fe400078e0a0b */
[----:B0-----:R-:W-:Y:S01]  /*7b80*/  IMAD.MOV.U32 R0, RZ, RZ, R15 ;  /* 0x000000ffff007224 */ /* 0x001fe200078e000f */
[C---:B------:R-:W-:Y:S01]  /*7b90*/  ISETP.GT.U32.AND P6, PT, R11.reuse, R19, PT ;  /* 0x000000130b00720c */ /* 0x040fe20003fc4070 */
[----:B------:R-:W-:Y:S02]  /*7ba0*/  IMAD.MOV.U32 R3, RZ, RZ, R4 ;  /* 0x000000ffff037224 */ /* 0x000fe400078e0004 */
[----:B------:R-:W-:Y:S01]  /*7bb0*/  @!P4 IMAD.MOV R0, RZ, RZ, -R0 ;  /* 0x000000ffff00c224 */ /* 0x000fe200078e0a00 */
[----:B------:R-:W-:Y:S01]  /*7bc0*/  ISETP.GT.U32.AND P4, PT, R11, R20, PT ;  /* 0x000000140b00720c */ /* 0x000fe20003f84070 */
[----:B------:R-:W-:-:S02]  /*7bd0*/  VIADD R4, R12, 0x12a ;  /* 0x0000012a0c047836 */ /* 0x000fc40000000000 */
[----:B------:R-:W-:Y:S01]  /*7be0*/  @!P0 IMAD.MOV R3, RZ, RZ, -R3 ;  /* 0x000000ffff038224 */ /* 0x000fe200078e0a03 */
[----:B------:R-:W-:Y:S01]  /*7bf0*/  ISETP.GE.AND P0, PT, R13, RZ, PT ;  /* 0x000000ff0d00720c */ /* 0x000fe20003f06270 */
[--C-:B------:R-:W-:Y:S01]  /*7c00*/  @!P5 IMAD.IADD R7, R7, 0x1, -R11.reuse ;  /* 0x000000010707d824 */ /* 0x100fe200078e0a0b */
[----:B------:R-:W-:Y:S01]  /*7c10*/  ISETP.GE.AND P5, PT, R8, RZ, PT ;  /* 0x000000ff0800720c */ /* 0x000fe20003fa6270 */
[----:B------:R-:W-:Y:S01]  /*7c20*/  VIADD R8, R12, 0x128 ;  /* 0x000001280c087836 */ /* 0x000fe20000000000 */
[----:B------:R-:W-:Y:S01]  /*7c30*/  IABS R15, R4 ;  /* 0x00000004000f7213 */ /* 0x000fe20000000000 */
[--C-:B------:R-:W-:Y:S01]  /*7c40*/  @!P3 IMAD.IADD R9, R9, 0x1, -R11.reuse ;  /* 0x000000010909b824 */ /* 0x100fe200078e0a0b */
[----:B------:R-:W-:Y:S01]  /*7c50*/  STL [R1+0x3a0], R3 ;  /* 0x0003a00301007387 */ /* 0x000fe20000100800 */
[----:B------:R-:W-:Y:S01]  /*7c60*/  ISETP.GE.AND P3, PT, R10, RZ, PT ;  /* 0x000000ff0a00720c */ /* 0x000fe20003f66270 */
[--C-:B------:R-:W-:Y:S01]  /*7c70*/  @!P6 IMAD.IADD R19, R19, 0x1, -R11.reuse ;  /* 0x000000011313e824 */ /* 0x100fe200078e0a0b */
[----:B------:R-:W-:Y:S01]  /*7c80*/  IABS R10, R8 ;  /* 0x00000008000a7213 */ /* 0x000fe20000000000 */
[----:B------:R0:W-:Y:S01]  /*7c90*/  STL [R1+0x39c], R0 ;  /* 0x00039c0001007387 */ /* 0x0001e20000100800 */
[----:B------:R-:W-:Y:S01]  /*7ca0*/  @!P4 IMAD.IADD R20, R20, 0x1, -R11 ;  /* 0x000000011414c824 */ /* 0x000fe200078e0a0b */
[----:B------:R-:W-:Y:S01]  /*7cb0*/  ISETP.GT.U32.AND P4, PT, R11, R9, PT ;  /* 0x000000090b00720c */ /* 0x000fe20003f84070 */
[----:B------:R-:W-:-:S03]  /*7cc0*/  IMAD.HI.U32 R13, R14, R15, RZ ;  /* 0x0000000f0e0d7227 */ /* 0x000fc600078e00ff */
[----:B------:R-:W-:Y:S01]  /*7cd0*/  ISETP.GT.U32.AND P6, PT, R11, R20, PT ;  /* 0x000000140b00720c */ /* 0x000fe20003fc4070 */
[----:B------:R-:W-:Y:S02]  /*7ce0*/  IMAD.MOV R13, RZ, RZ, -R13 ;  /* 0x000000ffff0d7224 */ /* 0x000fe400078e0a0d */
[----:B------:R-:W-:Y:S02]  /*7cf0*/  VIADD R17, R12, 0x126 ;  /* 0x000001260c117836 */ /* 0x000fe40000000000 */
[----:B0-----:R-:W-:Y:S02]  /*7d00*/  IMAD.MOV.U32 R0, RZ, RZ, R7 ;  /* 0x000000ffff007224 */ /* 0x001fe400078e0007 */
[----:B------:R-:W-:Y:S01]  /*7d10*/  IMAD.HI.U32 R7, R14, R10, RZ ;  /* 0x0000000a0e077227 */ /* 0x000fe200078e00ff */
[----:B------:R-:W-:-:S03]  /*7d20*/  IABS R18, R17 ;  /* 0x0000001100127213 */ /* 0x000fc60000000000 */
[----:B------:R-:W-:Y:S01]  /*7d30*/  @!P2 IMAD.MOV R0, RZ, RZ, -R0 ;  /* 0x000000ffff00a224 */ /* 0x000fe200078e0a00 */
[C---:B------:R-:W-:Y:S01]  /*7d40*/  ISETP.GT.U32.AND P2, PT, R11.reuse, R19, PT ;  /* 0x000000130b00720c */ /* 0x040fe20003f44070 */
[----:B------:R-:W-:Y:S02]  /*7d50*/  IMAD R15, R11, R13, R15 ;  /* 0x0000000d0b0f7224 */ /* 0x000fe400078e020f */
[----:B------:R-:W-:Y:S01]  /*7d60*/  IMAD.MOV R7, RZ, RZ, -R7 ;  /* 0x000000ffff077224 */ /* 0x000fe200078e0a07 */
[----:B------:R0:W-:Y:S01]  /*7d70*/  STL [R1+0x368], R0 ;  /* 0x0003680001007387 */ /* 0x0001e20000100800 */
[----:B------:R-:W-:Y:S01]  /*7d80*/  @!P4 IMAD.IADD R9, R9, 0x1, -R11 ;  /* 0x000000010909c824 */ /* 0x000fe200078e0a0b */
[C---:B------:R-:W-:Y:S01]  /*7d90*/  ISETP.GT.U32.AND P4, PT, R11.reuse, R15, PT ;  /* 0x0000000f0b00720c */ /* 0x040fe20003f84070 */
[----:B------:R-:W-:Y:S02]  /*7da0*/  IMAD R10, R11, R7, R10 ;  /* 0x000000070b0a7224 */ /* 0x000fe400078e020a */
[----:B------:R-:W-:-:S02]  /*7db0*/  VIADD R16, R12, 0x124 ;  /* 0x000001240c107836 */ /* 0x000fc40000000000 */
[----:B------:R-:W-:-:S03]  /*7dc0*/  IMAD.HI.U32 R7, R14, R18, RZ ;  /* 0x000000120e077227 */ /* 0x000fc600078e00ff */
[----:B------:R-:W-:Y:S01]  /*7dd0*/  IABS R23, R16 ;  /* 0x0000001000177213 */ /* 0x000fe20000000000 */
[--C-:B------:R-:W-:Y:S01]  /*7de0*/  @!P2 IMAD.IADD R19, R19, 0x1, -R11.reuse ;  /* 0x000000011313a824 */ /* 0x100fe200078e0a0b */
[----:B------:R-:W-:Y:S01]  /*7df0*/  ISETP.GT.U32.AND P2, PT, R11, R10, PT ;  /* 0x0000000a0b00720c */ /* 0x000fe20003f44070 */
[--C-:B------:R-:W-:Y:S01]  /*7e00*/  @!P6 IMAD.IADD R20, R20, 0x1, -R11.reuse ;  /* 0x000000011414e824 */ /* 0x100fe200078e0a0b */
[----:B------:R-:W-:Y:S01]  /*7e10*/  ISETP.GE.AND P6, PT, R4, RZ, PT ;  /* 0x000000ff0400720c */ /* 0x000fe20003fc6270 */
[----:B------:R-:W-:Y:S01]  /*7e20*/  @!P4 IMAD.IADD R15, R15, 0x1, -R11 ;  /* 0x000000010f0fc824 */ /* 0x000fe200078e0a0b */
[----:B------:R-:W-:Y:S01]  /*7e30*/  ISETP.GE.AND P4, PT, R8, RZ, PT ;  /* 0x000000ff0800720c */ /* 0x000fe20003f86270 */
[----:B------:R-:W-:Y:S02]  /*7e40*/  IMAD.MOV.U32 R3, RZ, RZ, R21 ;  /* 0x000000ffff037224 */ /* 0x000fe400078e0015 */
[----:B------:R-:W-:-:S04]  /*7e50*/  IMAD.HI.U32 R13, R14, R23, RZ ;  /* 0x000000170e0d7227 */ /* 0x000fc800078e00ff */
[----:B------:R-:W-:Y:S02]  /*7e60*/  VIADD R4, R12, 0x122 ;  /* 0x000001220c047836 */ /* 0x000fe40000000000 */
[----:B------:R-:W-:Y:S02]  /*7e70*/  IMAD.MOV R7, RZ, RZ, -R7 ;  /* 0x000000ffff077224 */ /* 0x000fe400078e0a07 */
[----:B------:R-:W-:Y:S01]  /*7e80*/  @!P2 IMAD.IADD R10, R10, 0x1, -R11 ;  /* 0x000000010a0aa824 */ /* 0x000fe200078e0a0b */
[C---:B------:R-:W-:Y:S01]  /*7e90*/  ISETP.GT.U32.AND P2, PT, R11.reuse, R15, PT ;  /* 0x0000000f0b00720c */ /* 0x040fe20003f44070 */
[----:B0-----:R-:W-:Y:S02]  /*7ea0*/  IMAD.MOV.U32 R0, RZ, RZ, R9 ;  /* 0x000000ffff007224 */ /* 0x001fe400078e0009 */
[----:B------:R-:W-:Y:S01]  /*7eb0*/  @!P1 IMAD.MOV R3, RZ, RZ, -R3 ;  /* 0x000000ffff039224 */ /* 0x000fe200078e0a03 */
[----:B------:R-:W-:Y:S01]  /*7ec0*/  ISETP.GT.U32.AND P1, PT, R11, R10, PT ;  /* 0x0000000a0b00720c */ /* 0x000fe20003f24070 */
[----:B------:R-:W-:-:S02]  /*7ed0*/  IMAD.MOV R13, RZ, RZ, -R13 ;  /* 0x000000ffff0d7224 */ /* 0x000fc400078e0a0d */
[----:B------:R-:W-:Y:S01]  /*7ee0*/  VIADD R8, R12, 0x120 ;  /* 0x000001200c087836 */ /* 0x000fe20000000000 */
[----:B------:R0:W-:Y:S01]  /*7ef0*/  STL [R1+0x36c], R3 ;  /* 0x00036c0301007387 */ /* 0x0001e20000100800 */
[C---:B------:R-:W-:Y:S01]  /*7f00*/  IMAD R18, R11.reuse, R7, R18 ;  /* 0x000000070b127224 */ /* 0x040fe200078e0212 */
[----:B------:R-:W-:Y:S01]  /*7f10*/  IABS R7, R4 ;  /* 0x0000000400077213 */ /* 0x000fe20000000000 */
[----:B------:R-:W-:Y:S02]  /*7f20*/  @!P0 IMAD.MOV R0, RZ, RZ, -R0 ;  /* 0x000000ffff008224 */ /* 0x000fe400078e0a00 */
[C---:B------:R-:W-:Y:S01]  /*7f30*/  IMAD R23, R11.reuse, R13, R23 ;  /* 0x0000000d0b177224 */ /* 0x040fe200078e0217 */
[----:B------:R-:W-:Y:S01]  /*7f40*/  IABS R13, R8 ;  /* 0x00000008000d7213 */ /* 0x000fe20000000000 */
[----:B------:R-:W-:Y:S01]  /*7f50*/  IMAD.HI.U32 R9, R14, R7, RZ ;  /* 0x000000070e097227 */ /* 0x000fe200078e00ff */
[----:B------:R1:W-:Y:S01]  /*7f60*/  STL [R1+0x398], R0 ;  /* 0x0003980001007387 */ /* 0x0003e20000100800 */
[----:B------:R-:W-:-:S02]  /*7f70*/  ISETP.GT.U32.AND P0, PT, R11, R18, PT ;  /* 0x000000120b00720c */ /* 0x000fc40003f04070 */
[----:B0-----:R-:W-:Y:S02]  /*7f80*/  IMAD.MOV.U32 R3, RZ, RZ, R20 ;  /* 0x000000ffff037224 */ /* 0x001fe400078e0014 */
[----:B------:R-:W-:Y:S01]  /*7f90*/  @!P2 IMAD.IADD R15, R15, 0x1, -R11 ;  /* 0x000000010f0fa824 */ /* 0x000fe200078e0a0b */
[----:B------:R-:W-:Y:S01]  /*7fa0*/  ISETP.GE.AND P2, PT, R16, RZ, PT ;  /* 0x000000ff1000720c */ /* 0x000fe20003f46270 */
[----:B------:R-:W-:Y:S01]  /*7fb0*/  @!P5 IMAD.MOV R3, RZ, RZ, -R3 ;  /* 0x000000ffff03d224 */ /* 0x000fe200078e0a03 */
[----:B------:R-:W-:Y:S01]  /*7fc0*/  ISETP.GT.U32.AND P5, PT, R11, R23, PT ;  /* 0x000000170b00720c */ /* 0x000fe20003fa4070 */
[----:B------:R-:W-:Y:S02]  /*7fd0*/  IMAD.MOV R9, RZ, RZ, -R9 ;  /* 0x000000ffff097224 */ /* 0x000fe400078e0a09 */
[----:B-1----:R-:W-:Y:S01]  /*7fe0*/  IMAD.MOV.U32 R0, RZ, RZ, R19 ;  /* 0x000000ffff007224 */ /* 0x002fe200078e0013 */
[----:B------:R0:W-:Y:S01]  /*7ff0*/  STL [R1+0x374], R3 ;  /* 0x0003740301007387 */ /* 0x0001e20000100800 */
[----:B------:R-:W-:-:S04]  /*8000*/  IMAD.HI.U32 R19, R14, R13, RZ ;  /* 0x0000000d0e137227 */ /* 0x000fc800078e00ff */
[----:B------:R-:W-:Y:S01]  /*8010*/  @!P3 IMAD.MOV R0, RZ, RZ, -R0 ;  /* 0x000000ffff00b224 */ /* 0x000fe200078e0a00 */
[----:B------:R-:W-:Y:S01]  /*8020*/  ISETP.GE.AND P3, PT, R17, RZ, PT ;  /* 0x000000ff1100720c */ /* 0x000fe20003f66270 */
[----:B------:R-:W-:Y:S02]  /*8030*/  IMAD.MOV R19, RZ, RZ, -R19 ;  /* 0x000000ffff137224 */ /* 0x000fe400078e0a13 */
[----:B------:R-:W-:Y:S01]  /*8040*/  @!P1 IMAD.IADD R10, R10, 0x1, -R11 ;  /* 0x000000010a0a9824 */ /* 0x000fe200078e0a0b */
[----:B------:R1:W-:Y:S01]  /*8050*/  STL [R1+0x394], R0 ;  /* 0x0003940001007387 */ /* 0x0003e20000100800 */
[C---:B------:R-:W-:Y:S01]  /*8060*/  IMAD R7, R11.reuse, R9, R7 ;  /* 0x000000090b077224 */ /* 0x040fe200078e0207 */
[----:B------:R-:W-:Y:S01]  /*8070*/  ISETP.GE.AND P1, PT, R4, RZ, PT ;  /* 0x000000ff0400720c */ /* 0x000fe20003f26270 */
[----:B0-----:R-:W-:Y:S02]  /*8080*/  IMAD.MOV.U32 R3, RZ, RZ, R15 ;  /* 0x000000ffff037224 */ /* 0x001fe400078e000f */
[----:B------:R-:W-:-:S02]  /*8090*/  IMAD R13, R11, R19, R13 ;  /* 0x000000130b0d7224 */ /* 0x000fc400078e020d */
[----:B------:R-:W-:Y:S01]  /*80a0*/  @!P6 IMAD.MOV R3, RZ, RZ, -R3 ;  /* 0x000000ffff03e224 */ /* 0x000fe200078e0a03 */
[----:B------:R-:W-:Y:S01]  /*80b0*/  ISETP.GT.U32.AND P6, PT, R11, R7, PT ;  /* 0x000000070b00720c */ /* 0x000fe20003fc4070 */
[--C-:B------:R-:W-:Y:S02]  /*80c0*/  @!P5 IMAD.IADD R23, R23, 0x1, -R11.reuse ;  /* 0x000000011717d824 */ /* 0x100fe400078e0a0b */
[----:B-1----:R-:W-:Y:S01]  /*80d0*/  IMAD.MOV.U32 R0, RZ, RZ, R10 ;  /* 0x000000ffff007224 */ /* 0x002fe200078e000a */
[----:B------:R-:W-:Y:S01]  /*80e0*/  STL [R1+0x378], R3 ;  /* 0x0003780301007387 */ /* 0x000fe20000100800 */
[----:B------:R-:W-:Y:S01]  /*80f0*/  VIADD R4, R12, 0x11e ;  /* 0x0000011e0c047836 */ /* 0x000fe20000000000 */
[C---:B------:R-:W-:Y:S01]  /*8100*/  ISETP.GT.U32.AND P5, PT, R11.reuse, R23, PT ;  /* 0x000000170b00720c */ /* 0x040fe20003fa4070 */
[----:B------:R-:W-:Y:S01]  /*8110*/  @!P4 IMAD.MOV R0, RZ, RZ, -R0 ;  /* 0x000000ffff00c224 */ /* 0x000fe200078e0a00 */
[----:B------:R-:W-:Y:S01]  /*8120*/  ISETP.GT.U32.AND P4, PT, R11, R13, PT ;  /* 0x0000000d0b00720c */ /* 0x000fe20003f84070 */
[--C-:B------:R-:W-:Y:S01]  /*8130*/  @!P0 IMAD.IADD R18, R18, 0x1, -R11.reuse ;  /* 0x0000000112128824 */ /* 0x100fe200078e0a0b */
[----:B------:R-:W-:Y:S01]  /*8140*/  IABS R17, R4 ;  /* 0x0000000400117213 */ /* 0x000fe20000000000 */
[----:B------:R-:W-:Y:S01]  /*8150*/  VIADD R9, R12, 0x11c ;  /* 0x0000011c0c097836 */ /* 0x000fe20000000000 */
[----:B------:R0:W-:Y:S01]  /*8160*/  STL [R1+0x390], R0 ;  /* 0x0003900001007387 */ /* 0x0001e20000100800 */
[----:B------:R-:W-:Y:S01]  /*8170*/  @!P6 IMAD.IADD R7, R7, 0x1, -R11 ;  /* 0x000000010707e824 */ /* 0x000fe200078e0a0b */
[----:B------:R-:W-:Y:S01]  /*8180*/  ISETP.GT.U32.AND P0, PT, R11, R18, PT ;  /* 0x000000120b00720c */ /* 0x000fe20003f04070 */
[----:B------:R-:W-:Y:S01]  /*8190*/  IMAD.HI.U32 R10, R14, R17, RZ ;  /* 0x000000110e0a7227 */ /* 0x000fe200078e00ff */
[----:B------:R-:W-:-:S02]  /*81a0*/  IABS R16, R9 ;  /* 0x0000000900107213 */ /* 0x000fc40000000000 */
[----:B------:R-:W-:Y:S01]  /*81b0*/  ISETP.GT.U32.AND P6, PT, R11, R7, PT ;  /* 0x000000070b00720c */ /* 0x000fe20003fc4070 */
[--C-:B------:R-:W-:Y:S01]  /*81c0*/  @!P5 IMAD.IADD R23, R23, 0x1, -R11.reuse ;  /* 0x000000011717d824 */ /* 0x100fe200078e0a0b */
[----:B------:R-:W-:Y:S01]  /*81d0*/  ISETP.GE.AND P5, PT, R4, RZ, PT ;  /* 0x000000ff0400720c */ /* 0x000fe20003fa6270 */
[----:B------:R-:W-:Y:S02]  /*81e0*/  @!P4 IMAD.IADD R13, R13, 0x1, -R11 ;  /* 0x000000010d0dc824 */ /* 0x000fe400078e0a0b */
[----:B------:R-:W-:-:S03]  /*81f0*/  IMAD.HI.U32 R4, R14, R16, RZ ;  /* 0x000000100e047227 */ /* 0x000fc600078e00ff */
[C---:B------:R-:W-:Y:S01]  /*8200*/  ISETP.GT.U32.AND P4, PT, R11.reuse, R13, PT ;  /* 0x0000000d0b00720c */ /* 0x040fe20003f84070 */
[----:B------:R-:W-:Y:S02]  /*8210*/  IMAD.MOV R10, RZ, RZ, -R10 ;  /* 0x000000ffff0a7224 */ /* 0x000fe400078e0a0a */
[----:B------:R-:W-:Y:S02]  /*8220*/  IMAD.MOV R4, RZ, RZ, -R4 ;  /* 0x000000ffff047224 */ /* 0x000fe400078e0a04 */
[C---:B------:R-:W-:Y:S02]  /*8230*/  IMAD R17, R11.reuse, R10, R17 ;  /* 0x0000000a0b117224 */ /* 0x040fe400078e0211 */
[----:B------:R-:W-:Y:S01]  /*8240*/  @!P0 IMAD.IADD R18, R18, 0x1, -R11 ;  /* 0x0000000112128824 */ /* 0x000fe200078e0a0b */
[----:B------:R-:W-:Y:S01]  /*8250*/  ISETP.GE.AND P0, PT, R8, RZ, PT ;  /* 0x000000ff0800720c */ /* 0x000fe20003f06270 */
[----:B------:R-:W-:Y:S02]  /*8260*/  VIADD R8, R12, 0x11a ;  /* 0x0000011a0c087836 */ /* 0x000fe40000000000 */
[----:B------:R-:W-:-:S02]  /*8270*/  IMAD R16, R11, R4, R16 ;  /* 0x000000040b107224 */ /* 0x000fc400078e0210 */
[--C-:B------:R-:W-:Y:S01]  /*8280*/  @!P6 IMAD.IADD R7, R7, 0x1, -R11.reuse ;  /* 0x000000010707e824 */ /* 0x100fe200078e0a0b */
[----:B------:R-:W-:Y:S01]  /*8290*/  ISETP.GT.U32.AND P6, PT, R11, R17, PT ;  /* 0x000000110b00720c */ /* 0x000fe20003fc4070 */
[----:B0-----:R-:W-:Y:S01]  /*82a0*/  IMAD.MOV.U32 R0, RZ, RZ, R18 ;  /* 0x000000ffff007224 */ /* 0x001fe200078e0012 */
[----:B------:R-:W-:Y:S01]  /*82b0*/  IABS R15, R8 ;  /* 0x00000008000f7213 */ /* 0x000fe20000000000 */
[----:B------:R-:W-:Y:S01]  /*82c0*/  @!P4 IMAD.IADD R13, R13, 0x1, -R11 ;  /* 0x000000010d0dc824 */ /* 0x000fe200078e0a0b */
[----:B------:R-:W-:Y:S01]  /*82d0*/  ISETP.GT.U32.AND P4, PT, R11, R16, PT ;  /* 0x000000100b00720c */ /* 0x000fe20003f84070 */
[----:B------:R-:W-:Y:S01]  /*82e0*/  @!P3 IMAD.MOV R0, RZ, RZ, -R0 ;  /* 0x000000ffff00b224 */ /* 0x000fe200078e0a00 */
[----:B------:R-:W-:Y:S01]  /*82f0*/  ISETP.GE.AND P3, PT, R9, RZ, PT ;  /* 0x000000ff0900720c */ /* 0x000fe20003f66270 */
[----:B------:R-:W-:Y:S02]  /*8300*/  VIADD R18, R12, 0x118 ;  /* 0x000001180c127836 */ /* 0x000fe40000000000 */
[----:B------:R-:W-:Y:S01]  /*8310*/  IMAD.HI.U32 R9, R14, R15, RZ ;  /* 0x0000000f0e097227 */ /* 0x000fe200078e00ff */
[----:B------:R0:W-:Y:S02]  /*8320*/  STL [R1+0x38c], R0 ;  /* 0x00038c0001007387 */ /* 0x0001e40000100800 */
[----:B------:R-:W-:Y:S01]  /*8330*/  IABS R21, R18 ;  /* 0x0000001200157213 */ /* 0x000fe20000000000 */
[----:B------:R-:W-:-:S02]  /*8340*/  IMAD.MOV R9, RZ, RZ, -R9 ;  /* 0x000000ffff097224 */ /* 0x000fc400078e0a09 */
[----:B------:R-:W-:Y:S02]  /*8350*/  @!P6 IMAD.IADD R17, R17, 0x1, -R11 ;  /* 0x000000011111e824 */ /* 0x000fe400078e0a0b */
[----:B------:R-:W-:Y:S02]  /*8360*/  VIADD R19, R12, 0x116 ;  /* 0x000001160c137836 */ /* 0x000fe40000000000 */
[C---:B------:R-:W-:Y:S02]  /*8370*/  IMAD R15, R11.reuse, R9, R15 ;  /* 0x000000090b0f7224 */ /* 0x040fe400078e020f */
[----:B0-----:R-:W-:Y:S01]  /*8380*/  IMAD.MOV.U32 R0, RZ, RZ, R23 ;  /* 0x000000ffff007224 */ /* 0x001fe200078e0017 */
[----:B------:R-:W-:Y:S01]  /*8390*/  IABS R20, R19 ;  /* 0x0000001300147213 */ /* 0x000fe20000000000 */
[----:B------:R-:W-:Y:S01]  /*83a0*/  @!P4 IMAD.IADD R16, R16, 0x1, -R11 ;  /* 0x000000011010c824 */ /* 0x000fe200078e0a0b */
[C---:B------:R-:W-:Y:S01]  /*83b0*/  ISETP.GT.U32.AND P4, PT, R11.reuse, R17, PT ;  /* 0x000000110b00720c */ /* 0x040fe20003f84070 */
[----:B------:R-:W-:Y:S01]  /*83c0*/  VIADD R4, R12, 0x114 ;  /* 0x000001140c047836 */ /* 0x000fe20000000000 */
[----:B------:R-:W-:Y:S01]  /*83d0*/  ISETP.GT.U32.AND P6, PT, R11, R15, PT ;  /* 0x0000000f0b00720c */ /* 0x000fe20003fc4070 */
[----:B------:R-:W-:-:S03]  /*83e0*/  IMAD.HI.U32 R24, R14, R21, RZ ;  /* 0x000000150e187227 */ /* 0x000fc600078e00ff */
[----:B------:R-:W-:Y:S01]  /*83f0*/  IABS R10, R4 ;  /* 0x00000004000a7213 */ /* 0x000fe20000000000 */
[----:B------:R-:W-:Y:S01]  /*8400*/  @!P2 IMAD.MOV R0, RZ, RZ, -R0 ;  /* 0x000000ffff00a224 */ /* 0x000fe200078e0a00 */
[----:B------:R-:W-:Y:S01]  /*8410*/  ISETP.GE.AND P2, PT, R8, RZ, PT ;  /* 0x000000ff0800720c */ /* 0x000fe20003f46270 */
[----:B------:R-:W-:Y:S02]  /*8420*/  IMAD.MOV R24, RZ, RZ, -R24 ;  /* 0x000000ffff187224 */ /* 0x000fe400078e0a18 */
[----:B------:R-:W-:Y:S01]  /*8430*/  IMAD.HI.U32 R22, R14, R20, RZ ;  /* 0x000000140e167227 */ /* 0x000fe200078e00ff */
[----:B------:R0:W-:Y:S03]  /*8440*/  STL [R1+0x370], R0 ;  /* 0x0003700001007387 */ /* 0x0001e60000100800 */
[----:B------:R-:W-:Y:S02]  /*8450*/  IMAD R8, R11, R24, R21 ;  /* 0x000000180b087224 */ /* 0x000fe400078e0215 */
[----:B------:R-:W-:-:S02]  /*8460*/  IMAD.MOV.U32 R23, RZ, RZ, R10 ;  /* 0x000000ffff177224 */ /* 0x000fc400078e000a */
[----:B------:R-:W-:Y:S02]  /*8470*/  IMAD.MOV R22, RZ, RZ, -R22 ;  /* 0x000000ffff167224 */ /* 0x000fe400078e0a16 */
[----:B------:R-:W-:Y:S01]  /*8480*/  @!P4 IMAD.IADD R17, R17, 0x1, -R11 ;  /* 0x000000011111c824 */ /* 0x000fe200078e0a0b */
[----:B------:R-:W-:Y:S01]  /*8490*/  ISETP.GT.U32.AND P4, PT, R11, R8, PT ;  /* 0x000000080b00720c */ /* 0x000fe20003f84070 */
[----:B0-----:R-:W-:Y:S02]  /*84a0*/  IMAD.MOV.U32 R0, RZ, RZ, R7 ;  /* 0x000000ffff007224 */ /* 0x001fe400078e0007 */
[----:B------:R-:W-:-:S04]  /*84b0*/  IMAD.HI.U32 R7, R14, R23, RZ ;  /* 0x000000170e077227 */ /* 0x000fc800078e00ff */
[----:B------:R-:W-:Y:S02]  /*84c0*/  @!P1 IMAD.MOV R0, RZ, RZ, -R0 ;  /* 0x000000ffff009224 */ /* 0x000fe400078e0a00 */
[----:B------:R-:W-:Y:S02]  /*84d0*/  IMAD R10, R11, R22, R20 ;  /* 0x000000160b0a7224 */ /* 0x000fe400078e0214 */
[----:B------:R-:W-:Y:S01]  /*84e0*/  @!P6 IMAD.IADD R15, R15, 0x1, -R11 ;  /* 0x000000010f0fe824 */ /* 0x000fe200078e0a0b */
[----:B------:R0:W-:Y:S01]  /*84f0*/  STL [R1+0x364], R0 ;  /* 0x0003640001007387 */ /* 0x0001e20000100800 */
[C---:B------:R-:W-:Y:S01]  /*8500*/  ISETP.GT.U32.AND P6, PT, R11.reuse, R16, PT ;  /* 0x000000100b00720c */ /* 0x040fe20003fc4070 */
[----:B------:R-:W-:Y:S02]  /*8510*/  IMAD.MOV R7, RZ, RZ, -R7 ;  /* 0x000000ffff077224 */ /* 0x000fe400078e0a07 */
[----:B------:R-:W-:Y:S01]  /*8520*/  VIADD R9, R12, 0x112 ;  /* 0x000001120c097836 */ /* 0x000fe20000000000 */
[C---:B------:R-:W-:Y:S01]  /*8530*/  ISETP.GT.U32.AND P1, PT, R11.reuse, R15, PT ;  /* 0x0000000f0b00720c */ /* 0x040fe20003f24070 */
[----:B------:R-:W-:-:S02]  /*8540*/  IMAD R7, R11, R7, R23 ;  /* 0x000000070b077224 */ /* 0x000fc400078e0217 */
[----:B------:R-:W-:Y:S01]  /*8550*/  IMAD.MOV.U32 R3, RZ, RZ, R13 ;  /* 0x000000ffff037224 */ /* 0x000fe200078e000d */
[----:B------:R-:W-:Y:S01]  /*8560*/  IABS R21, R9 ;  /* 0x0000000900157213 */ /* 0x000fe20000000000 */
[----:B0-----:R-:W-:Y:S02]  /*8570*/  IMAD.MOV.U32 R0, RZ, RZ, R17 ;  /* 0x000000ffff007224 */ /* 0x001fe400078e0011 */
[----:B------:R-:W-:Y:S01]  /*8580*/  @!P4 IMAD.IADD R8, R8, 0x1, -R11 ;  /* 0x000000010808c824 */ /* 0x000fe200078e0a0b */
[C---:B------:R-:W-:Y:S01]  /*8590*/  ISETP.GT.U32.AND P4, PT, R11.reuse, R7, PT ;  /* 0x000000070b00720c */ /* 0x040fe20003f84070 */
[----:B------:R-:W-:Y:S01]  /*85a0*/  @!P5 IMAD.MOV R0, RZ, RZ, -R0 ;  /* 0x000000ffff00d224 */ /* 0x000fe200078e0a00 */
[----:B------:R-:W-:Y:S01]  /*85b0*/  ISETP.GT.U32.AND P5, PT, R11, R10, PT ;  /* 0x0000000a0b00720c */ /* 0x000fe20003fa4070 */
[----:B------:R-:W-:Y:S01]  /*85c0*/  @!P0 IMAD.MOV R3, RZ, RZ, -R3 ;  /* 0x000000ffff038224 */ /* 0x000fe200078e0a03 */
[----:B------:R-:W-:Y:S01]  /*85d0*/  ISETP.GE.AND P0, PT, R18, RZ, PT ;  /* 0x000000ff1200720c */ /* 0x000fe20003f06270 */
[----:B------:R-:W-:Y:S01]  /*85e0*/  @!P6 IMAD.IADD R16, R16, 0x1, -R11 ;  /* 0x000000011010e824 */ /* 0x000fe200078e0a0b */
[----:B------:R-:W-:Y:S01]  /*85f0*/  ISETP.GE.AND P6, PT, R19, RZ, PT ;  /* 0x000000ff1300720c */ /* 0x000fe20003fc6270 */
[----:B------:R-:W-:Y:S01]  /*8600*/  IMAD.HI.U32 R13, R14, R21, RZ ;  /* 0x000000150e0d7227 */ /* 0x000fe200078e00ff */
[----:B------:R-:W-:Y:S03]  /*8610*/  STL [R1+0x360], R3 ;  /* 0x0003600301007387 */ /* 0x000fe60000100800 */
[----:B------:R-:W-:Y:S01]  /*8620*/  IMAD.MOV R13, RZ, RZ, -R13 ;  /* 0x000000ffff0d7224 */ /* 0x000fe200078e0a0d */
[----:B------:R0:W-:Y:S01]  /*8630*/  STL [R1+0x35c], R0 ;  /* 0x00035c0001007387 */ /* 0x0001e20000100800 */
[----:B------:R-:W-:-:S02]  /*8640*/  VIADD R20, R12, 0x110 ;  /* 0x000001100c147836 */ /* 0x000fc40000000000 */
[--C-:B------:R-:W-:Y:S01]  /*8650*/  @!P5 IMAD.IADD R10, R10, 0x1, -R11.reuse ;  /* 0x000000010a0ad824 */ /* 0x100fe200078e0a0b */
[----:B------:R-:W-:Y:S01]  /*8660*/  ISETP.GT.U32.AND P5, PT, R11, R8, PT ;  /* 0x000000080b00720c */ /* 0x000fe20003fa4070 */
[----:B------:R-:W-:Y:S01]  /*8670*/  @!P1 IMAD.IADD R15, R15, 0x1, -R11 ;  /* 0x000000010f0f9824 */ /* 0x000fe200078e0a0b */
[----:B------:R-:W-:Y:S01]  /*8680*/  ISETP.GE.AND P1, PT, R4, RZ, PT ;  /* 0x000000ff0400720c */ /* 0x000fe20003f26270 */
[----:B------:R-:W-:Y:S01]  /*8690*/  IMAD R4, R11, R13, R21 ;  /* 0x0000000d0b047224 */ /* 0x000fe200078e0215 */
[----:B------:R-:W-:Y:S01]  /*86a0*/  IABS R21, R20 ;  /* 0x0000001400157213 */ /* 0x000fe20000000000 */
[----:B------:R-:W-:Y:S02]  /*86b0*/  @!P4 IMAD.IADD R7, R7, 0x1, -R11 ;  /* 0x000000010707c824 */ /* 0x000fe400078e0a0b */
[----:B0-----:R-:W-:Y:S02]  /*86c0*/  IMAD.MOV.U32 R0, RZ, RZ, R16 ;  /* 0x000000ffff007224 */ /* 0x001fe400078e0010 */
[----:B------:R-:W-:Y:S01]  /*86d0*/  IMAD.HI.U32 R23, R14, R21, RZ ;  /* 0x000000150e177227 */ /* 0x000fe200078e00ff */
[----:B------:R-:W-:-:S03]  /*86e0*/  ISETP.GT.U32.AND P4, PT, R11, R7, PT ;  /* 0x000000070b00720c */ /* 0x000fc60003f84070 */
[----:B------:R-:W-:Y:S01]  /*86f0*/  @!P3 IMAD.MOV R0, RZ, RZ, -R0 ;  /* 0x000000ffff00b224 */ /* 0x000fe200078e0a00 */
[C---:B------:R-:W-:Y:S01]  /*8700*/  ISETP.GT.U32.AND P3, PT, R11.reuse, R10, PT ;  /* 0x0000000a0b00720c */ /* 0x040fe20003f64070 */
[----:B------:R-:W-:Y:S02]  /*8710*/  IMAD.MOV R23, RZ, RZ, -R23 ;  /* 0x000000ffff177224 */ /* 0x000fe400078e0a17 */
[----:B------:R-:W-:Y:S01]  /*8720*/  VIADD R17, R12, 0x10c ;  /* 0x0000010c0c117836 */ /* 0x000fe20000000000 */
[----:B------:R0:W-:Y:S01]  /*8730*/  STL [R1+0x358], R0 ;  /* 0x0003580001007387 */ /* 0x0001e20000100800 */
[--C-:B------:R-:W-:Y:S01]  /*8740*/  @!P5 IMAD.IADD R8, R8, 0x1, -R11.reuse ;  /* 0x000000010808d824 */ /* 0x100fe200078e0a0b */
[----:B------:R-:W-:Y:S01]  /*8750*/  ISETP.GT.U32.AND P5, PT, R11, R4, PT ;  /* 0x000000040b00720c */ /* 0x000fe20003fa4070 */
[----:B------:R-:W-:Y:S01]  /*8760*/  VIADD R13, R12, 0x10e ;  /* 0x0000010e0c0d7836 */ /* 0x000fe20000000000 */
[----:B------:R-:W-:Y:S01]  /*8770*/  IABS R18, R17 ;  /* 0x0000001100127213 */ /* 0x000fe20000000000 */
[----:B------:R-:W-:-:S02]  /*8780*/  @!P4 IMAD.IADD R7, R7, 0x1, -R11 ;  /* 0x000000010707c824 */ /* 0x000fc400078e0a0b */
[----:B------:R-:W-:Y:S01]  /*8790*/  IMAD.MOV.U32 R3, RZ, RZ, R15 ;  /* 0x000000ffff037224 */ /* 0x000fe200078e000f */
[----:B------:R-:W-:Y:S01]  /*87a0*/  IABS R22, R13 ;  /* 0x0000000d00167213 */ /* 0x000fe20000000000 */
[----:B------:R-:W-:Y:S01]  /*87b0*/  @!P3 IMAD.IADD R10, R10, 0x1, -R11 ;  /* 0x000000010a0ab824 */ /* 0x000fe200078e0a0b */
[----:B------:R-:W-:Y:S01]  /*87c0*/  ISETP.GE.AND P3, PT, R9, RZ, PT ;  /* 0x000000ff0900720c */ /* 0x000fe20003f66270 */
[C---:B------:R-:W-:Y:S02]  /*87d0*/  IMAD R9, R11.reuse, R23, R21 ;  /* 0x000000170b097224 */ /* 0x040fe400078e0215 */
[----:B------:R-:W-:Y:S02]  /*87e0*/  VIADD R16, R12, 0x10a ;  /* 0x0000010a0c107836 */ /* 0x000fe40000000000 */
[----:B------:R-:W-:Y:S01]  /*87f0*/  IMAD.HI.U32 R24, R14, R18, RZ ;  /* 0x000000120e187227 */ /* 0x000fe200078e00ff */
[----:B------:R-:W-:Y:S02]  /*8800*/  ISETP.GT.U32.AND P4, PT, R11, R9, PT ;  /* 0x000000090b00720c */ /* 0x000fe40003f84070 */
[----:B------:R-:W-:Y:S01]  /*8810*/  IABS R19, R16 ;  /* 0x0000001000137213 */ /* 0x000fe20000000000 */
[----:B------:R-:W-:-:S02]  /*8820*/  @!P2 IMAD.MOV R3, RZ, RZ, -R3 ;  /* 0x000000ffff03a224 */ /* 0x000fc400078e0a03 */
[----:B------:R-:W-:Y:S02]  /*8830*/  IMAD.MOV R24, RZ, RZ, -R24 ;  /* 0x000000ffff187224 */ /* 0x000fe400078e0a18 */
[----:B------:R-:W-:Y:S01]  /*8840*/  @!P5 IMAD.IADD R4, R4, 0x1, -R11 ;  /* 0x000000010404d824 */ /* 0x000fe200078e0a0b */
[----:B------:R1:W-:Y:S01]  /*8850*/  STL [R1+0x354], R3 ;  /* 0x0003540301007387 */ /* 0x0003e20000100800 */
[----:B0-----:R-:W-:Y:S01]  /*8860*/  IMAD.MOV.U32 R0, RZ, RZ, R8 ;  /* 0x000000ffff007224 */ /* 0x001fe200078e0008 */
[----:B------:R-:W-:Y:S01]  /*8870*/  ISETP.GE.AND P5, PT, R20, RZ, PT ;  /* 0x000000ff1400720c */ /* 0x000fe20003fa6270 */
[----:B------:R-:W-:-:S04]  /*8880*/  IMAD.HI.U32 R21, R14, R22, RZ ;  /* 0x000000160e157227 */ /* 0x000fc800078e00ff */
[----:B------:R-:W-:Y:S02]  /*8890*/  IMAD R18, R11, R24, R18 ;  /* 0x000000180b127224 */ /* 0x000fe400078e0212 */
[----:B------:R-:W-:Y:S01]  /*88a0*/  @!P4 IMAD.IADD R9, R9, 0x1, -R11 ;  /* 0x000000010909c824 */ /* 0x000fe200078e0a0b */
[C---:B------:R-:W-:Y:S01]  /*88b0*/  ISETP.GT.U32.AND P4, PT, R11.reuse, R4, PT ;  /* 0x000000040b00720c */ /* 0x040fe20003f84070 */
[----:B-1----:R-:W-:Y:S02]  /*88c0*/  IMAD.MOV.U32 R3, RZ, RZ, R10 ;  /* 0x000000ffff037224 */ /* 0x002fe400078e000a */
[----:B------:R-:W-:Y:S01]  /*88d0*/  IMAD.HI.U32 R23, R14, R19, RZ ;  /* 0x000000130e177227 */ /* 0x000fe200078e00ff */
[----:B------:R-:W-:-:S03]  /*88e0*/  ISETP.GT.U32.AND P2, PT, R11, R9, PT ;  /* 0x000000090b00720c */ /* 0x000fc60003f44070 */
[----:B------:R-:W-:Y:S02]  /*88f0*/  @!P0 IMAD.MOV R0, RZ, RZ, -R0 ;  /* 0x000000ffff008224 */ /* 0x000fe400078e0a00 */
[----:B------:R-:W-:Y:S02]  /*8900*/  IMAD.MOV R21, RZ, RZ, -R21 ;  /* 0x000000ffff157224 */ /* 0x000fe400078e0a15 */
[----:B------:R-:W-:Y:S01]  /*8910*/  @!P6 IMAD.MOV R3, RZ, RZ, -R3 ;  /* 0x000000ffff03e224 */ /* 0x000fe200078e0a03 */
[C---:B------:R-:W-:Y:S01]  /*8920*/  ISETP.GT.U32.AND P6, PT, R11.reuse, R18, PT ;  /* 0x000000120b00720c */ /* 0x040fe20003fc4070 */
[----:B------:R-:W-:Y:S01]  /*8930*/  IMAD.MOV R23, RZ, RZ, -R23 ;  /* 0x000000ffff177224 */ /* 0x000fe200078e0a17 */
[----:B------:R0:W-:Y:S01]  /*8940*/  STL [R1+0x34c], R0 ;  /* 0x00034c0001007387 */ /* 0x0001e20000100800 */
[C---:B------:R-:W-:Y:S02]  /*8950*/  VIADD R20, R12.reuse, 0x108 ;  /* 0x000001080c147836 */ /* 0x040fe40000000000 */
[C---:B------:R-:W-:Y:S01]  /*8960*/  IMAD R21, R11.reuse, R21, R22 ;  /* 0x000000150b157224 */ /* 0x040fe200078e0216 */
[----:B------:R-:W-:Y:S01]  /*8970*/  STL [R1+0x340], R3 ;  /* 0x0003400301007387 */ /* 0x000fe20000100800 */
[C---:B------:R-:W-:Y:S01]  /*8980*/  IMAD R19, R11.reuse, R23, R19 ;  /* 0x000000170b137224 */ /* 0x040fe200078e0213 */
[----:B------:R-:W-:Y:S01]  /*8990*/  IABS R23, R20 ;  /* 0x0000001400177213 */ /* 0x000fe20000000000 */
[----:B------:R-:W-:Y:S01]  /*89a0*/  VIADD R22, R12, 0x106 ;  /* 0x000001060c167836 */ /* 0x000fe20000000000 */
[C---:B------:R-:W-:Y:S01]  /*89b0*/  ISETP.GT.U32.AND P0, PT, R11.reuse, R21, PT ;  /* 0x000000150b00720c */ /* 0x040fe20003f04070 */
[----:B------:R-:W-:Y:S01]  /*89c0*/  @!P4 IMAD.IADD R4, R4, 0x1, -R11 ;  /* 0x000000010404c824 */ /* 0x000fe200078e0a0b */
[----:B------:R-:W-:Y:S01]  /*89d0*/  ISETP.GT.U32.AND P4, PT, R11, R19, PT ;  /* 0x000000130b00720c */ /* 0x000fe20003f84070 */
[----:B0-----:R-:W-:Y:S01]  /*89e0*/  IMAD.MOV.U32 R0, RZ, RZ, R7 ;  /* 0x000000ffff007224 */ /* 0x001fe200078e0007 */
[----:B------:R-:W-:Y:S01]  /*89f0*/  IABS R15, R22 ;  /* 0x00000016000f7213 */ /* 0x000fe20000000000 */
[----:B------:R-:W-:-:S02]  /*8a00*/  IMAD.MOV.U32 R8, RZ, RZ, R23 ;  /* 0x000000ffff087224 */ /* 0x000fc400078e0017 */
[----:B------:R-:W-:Y:S01]  /*8a10*/  @!P1 IMAD.MOV R0, RZ, RZ, -R0 ;  /* 0x000000ffff009224 */ /* 0x000fe200078e0a00 */
[----:B------:R-:W-:Y:S01]  /*8a20*/  ISETP.GE.AND P1, PT, R13, RZ, PT ;  /* 0x000000ff0d00720c */ /* 0x000fe20003f26270 */
[----:B------:R-:W-:Y:S02]  /*8a30*/  @!P6 IMAD.IADD R18, R18, 0x1, -R11 ;  /* 0x000000011212e824 */ /* 0x000fe400078e0a0b */
[----:B------:R-:W-:Y:S01]  /*8a40*/  IMAD.HI.U32 R10, R14, R8, RZ ;  /* 0x000000080e0a7227 */ /* 0x000fe200078e00ff */
[----:B------:R0:W-:Y:S03]  /*8a50*/  STL [R1+0x33c], R0 ;  /* 0x00033c0001007387 */ /* 0x0001e60000100800 */
[----:B------:R-:W-:Y:S02]  /*8a60*/  IMAD.MOV.U32 R7, RZ, RZ, R15 ;  /* 0x000000ffff077224 */ /* 0x000fe400078e000f */
[----:B------:R-:W-:-:S02]  /*8a70*/  IMAD.MOV R10, RZ, RZ, -R10 ;  /* 0x000000ffff0a7224 */ /* 0x000fc400078e0a0a */
[----:B------:R-:W-:Y:S01]  /*8a80*/  @!P2 IMAD.IADD R9, R9, 0x1, -R11 ;  /* 0x000000010909a824 */ /* 0x000fe200078e0a0b */
[----:B------:R-:W-:Y:S01]  /*8a90*/  ISETP.GE.AND P2, PT, R17, RZ, PT ;  /* 0x000000ff1100720c */ /* 0x000fe20003f46270 */
[----:B------:R-:W-:-:S04]  /*8aa0*/  IMAD.HI.U32 R13, R14, R7, RZ ;  /* 0x000000070e0d7227 */ /* 0x000fc800078e00ff */
[----:B0-----:R-:W-:Y:S02]  /*8ab0*/  IMAD.MOV.U32 R0, RZ, RZ, R4 ;  /* 0x000000ffff007224 */ /* 0x001fe400078e0004 */
[----:B------:R-:W-:Y:S01]  /*8ac0*/  @!P0 IMAD.IADD R21, R21, 0x1, -R11 ;  /* 0x0000000115158824 */ /* 0x000fe200078e0a0b */
[----:B------:R-:W-:Y:S01]  /*8ad0*/  ISETP.GE.AND P0, PT, R16, RZ, PT ;  /* 0x000000ff1000720c */ /* 0x000fe20003f06270 */
[----:B------:R-:W-:Y:S01]  /*8ae0*/  @!P3 IMAD.MOV R0, RZ, RZ, -R0 ;  /* 0x000000ffff00b224 */ /* 0x000fe200078e0a00 */
[C---:B------:R-:W-:Y:S01]  /*8af0*/  ISETP.GT.U32.AND P3, PT, R11.reuse, R18, PT ;  /* 0x000000120b00720c */ /* 0x040fe20003f64070 */
[C---:B------:R-:W-:Y:S01]  /*8b00*/  IMAD R10, R11.reuse, R10, R8 ;  /* 0x0000000a0b0a7224 */ /* 0x040fe200078e0208 */
[----:B------:R-:W-:Y:S01]  /*8b10*/  ISETP.GT.U32.AND P6, PT, R11, R21, PT ;  /* 0x000000150b00720c */ /* 0x000fe20003fc4070 */
[----:B------:R-:W-:Y:S01]  /*8b20*/  IMAD.MOV R4, RZ, RZ, -R13 ;  /* 0x000000ffff047224 */ /* 0x000fe200078e0a0d */
[----:B------:R0:W-:Y:S01]  /*8b30*/  STL [R1+0x338], R0 ;  /* 0x0003380001007387 */ /* 0x0001e20000100800 */
[----:B------:R-:W-:-:S02]  /*8b40*/  @!P4 IMAD.IADD R19, R19, 0x1, -R11 ;  /* 0x000000011313c824 */ /* 0x000fc400078e0a0b */
[C---:B------:R-:W-:Y:S02]  /*8b50*/  IMAD R4, R11.reuse, R4, R7 ;  /* 0x000000040b047224 */ /* 0x040fe400078e0207 */
[C---:B------:R-:W-:Y:S01]  /*8b60*/  VIADD R13, R12.reuse, 0x104 ;  /* 0x000001040c0d7836 */ /* 0x040fe20000000000 */
[C---:B------:R-:W-:Y:S01]  /*8b70*/  ISETP.GT.U32.AND P4, PT, R11.reuse, R19, PT ;  /* 0x000000130b00720c */ /* 0x040fe20003f84070 */
[----:B------:R-:W-:Y:S02]  /*8b80*/  VIADD R8, R12, 0x102 ;  /* 0x000001020c087836 */ /* 0x000fe40000000000 */
[----:B------:R-:W-:Y:S01]  /*8b90*/  @!P3 IMAD.IADD R18, R18, 0x1, -R11 ;  /* 0x000000011212b824 */ /* 0x000fe200078e0a0b */
[----:B------:R-:W-:Y:S01]  /*8ba0*/  ISETP.GT.U32.AND P3, PT, R11, R4, PT ;  /* 0x000000040b00720c */ /* 0x000fe20003f64070 */
[----:B0-----:R-:W-:Y:S01]  /*8bb0*/  IMAD.MOV.U32 R0, RZ, RZ, R9 ;  /* 0x000000ffff007224 */ /* 0x001fe200078e0009 */
[----:B------:R-:W-:Y:S01]  /*8bc0*/  IABS R9, R13 ;  /* 0x0000000d00097213 */ /* 0x000fe20000000000 */
[--C-:B------:R-:W-:Y:S01]  /*8bd0*/  @!P6 IMAD.IADD R21, R21, 0x1, -R11.reuse ;  /* 0x000000011515e824 */ /* 0x100fe200078e0a0b */
[----:B------:R-:W-:Y:S01]  /*8be0*/  IABS R7, R8 ;  /* 0x0000000800077213 */ /* 0x000fe20000000000 */
[----:B------:R-:W-:Y:S01]  /*8bf0*/  @!P5 IMAD.MOV R0, RZ, RZ, -R0 ;  /* 0x000000ffff00d224 */ /* 0x000fe200078e0a00 */
[----:B------:R-:W-:Y:S01]  /*8c00*/  ISETP.GT.U32.AND P5, PT, R11, R10, PT ;  /* 0x0000000a0b00720c */ /* 0x000fe20003fa4070 */
[----:B------:R-:W-:Y:S01]  /*8c10*/  VIADD R15, R12, 0x100 ;  /* 0x000001000c0f7836 */ /* 0x000fe20000000000 */
[----:B------:R-:W-:Y:S01]  /*8c20*/  ISETP.GE.AND P6, PT, R20, RZ, PT ;  /* 0x000000ff1400720c */ /* 0x000fe20003fc6270 */
[----:B------:R-:W-:Y:S01]  /*8c30*/  IMAD.HI.U32 R17, R14, R9, RZ ;  /* 0x000000090e117227 */ /* 0x000fe200078e00ff */
[----:B------:R0:W-:Y:S03]  /*8c40*/  STL [R1+0x334], R0 ;  /* 0x0003340001007387 */ /* 0x0001e60000100800 */
[----:B------:R-:W-:-:S02]  /*8c50*/  @!P3 IMAD.IADD R4, R4, 0x1, -R11 ;  /* 0x000000010404b824 */ /* 0x000fc400078e0a0b */
[----:B------:R-:W-:-:S04]  /*8c60*/  IMAD.HI.U32 R16, R14, R7, RZ ;  /* 0x000000070e107227 */ /* 0x000fc800078e00ff */
[----:B------:R-:W-:Y:S01]  /*8c70*/  @!P5 IMAD.IADD R10, R10, 0x1, -R11 ;  /* 0x000000010a0ad824 */ /* 0x000fe200078e0a0b */
[----:B------:R-:W-:Y:S01]  /*8c80*/  ISETP.GE.AND P5, PT, R13, RZ, PT ;  /* 0x000000ff0d00720c */ /* 0x000fe20003fa6270 */
[----:B0-----:R-:W-:Y:S01]  /*8c90*/  IMAD.MOV.U32 R0, RZ, RZ, R21 ;  /* 0x000000ffff007224 */ /* 0x001fe200078e0015 */
[----:B------:R-:W-:Y:S01]  /*8ca0*/  IABS R13, R15 ;  /* 0x0000000f000d7213 */ /* 0x000fe20000000000 */
[----:B------:R-:W-:Y:S01]  /*8cb0*/  @!P4 IMAD.IADD R19, R19, 0x1, -R11 ;  /* 0x000000011313c824 */ /* 0x000fe200078e0a0b */
[C---:B------:R-:W-:Y:S01]  /*8cc0*/  ISETP.GT.U32.AND P3, PT, R11.reuse, R10, PT ;  /* 0x0000000a0b00720c */ /* 0x040fe20003f64070 */
[----:B------:R-:W-:Y:S01]  /*8cd0*/  @!P1 IMAD.MOV R0, RZ, RZ, -R0 ;  /* 0x000000ffff009224 */ /* 0x000fe200078e0a00 */
[C---:B------:R-:W-:Y:S01]  /*8ce0*/  ISETP.GT.U32.AND P1, PT, R11.reuse, R4, PT ;  /* 0x000000040b00720c */ /* 0x040fe20003f24070 */
[----:B------:R-:W-:Y:S01]  /*8cf0*/  IMAD.MOV R17, RZ, RZ, -R17 ;  /* 0x000000ffff117224 */ /* 0x000fe200078e0a11 */
[----:B------:R-:W-:Y:S01]  /*8d00*/  ISETP.GE.AND P4, PT, R22, RZ, PT ;  /* 0x000000ff1600720c */ /* 0x000fe20003f86270 */
[----:B------:R-:W-:Y:S01]  /*8d10*/  IMAD.MOV R16, RZ, RZ, -R16 ;  /* 0x000000ffff107224 */ /* 0x000fe200078e0a10 */
[----:B------:R0:W-:Y:S01]  /*8d20*/  STL [R1+0x330], R0 ;  /* 0x0003300001007387 */ /* 0x0001e20000100800 */
[----:B------:R-:W-:-:S02]  /*8d30*/  IMAD R9, R11, R17, R9 ;  /* 0x000000110b097224 */ /* 0x000fc400078e0209 */
[----:B------:R-:W-:Y:S02]  /*8d40*/  IMAD.MOV.U32 R3, RZ, RZ, R18 ;  /* 0x000000ffff037224 */ /* 0x000fe400078e0012 */
[----:B------:R-:W-:Y:S02]  /*8d50*/  IMAD R7, R11, R16, R7 ;  /* 0x000000100b077224 */ /* 0x000fe400078e0207 */
[----:B------:R-:W-:-:S04]  /*8d60*/  IMAD.HI.U32 R16, R14, R13, RZ ;  /* 0x0000000d0e107227 */ /* 0x000fc800078e00ff */
[----:B0-----:R-:W-:Y:S02]  /*8d70*/  IMAD.MOV.U32 R0, RZ, RZ, R19 ;  /* 0x000000ffff007224 */ /* 0x001fe400078e0013 */
[----:B------:R-:W-:Y:S01]  /*8d80*/  @!P2 IMAD.MOV R3, RZ, RZ, -R3 ;  /* 0x000000ffff03a224 */ /* 0x000fe200078e0a03 */
[C---:B------:R-:W-:Y:S01]  /*8d90*/  ISETP.GT.U32.AND P2, PT, R11.reuse, R9, PT ;  /* 0x000000090b00720c */ /* 0x040fe20003f44070 */
[----:B------:R-:W-:Y:S01]  /*8da0*/  @!P0 IMAD.MOV R0, RZ, RZ, -R0 ;  /* 0x000000ffff008224 */ /* 0x000fe200078e0a00 */
[----:B------:R-:W-:Y:S01]  /*8db0*/  ISETP.GE.AND P0, PT, R8, RZ, PT ;  /* 0x000000ff0800720c */ /* 0x000fe20003f06270 */
[----:B------:R-:W-:Y:S01]  /*8dc0*/  IMAD.MOV R8, RZ, RZ, -R16 ;  /* 0x000000ffff087224 */ /* 0x000fe200078e0a10 */
[----:B------:R0:W-:Y:S01]  /*8dd0*/  STL [R1+0x2e4], R3 ;  /* 0x0002e40301007387 */ /* 0x0001e20000100800 */
[----:B------:R-:W-:Y:S01]  /*8de0*/  @!P3 IMAD.IADD R10, R10, 0x1, -R11 ;  /* 0x000000010a0ab824 */ /* 0x000fe200078e0a0b */
[C---:B------:R-:W-:Y:S01]  /*8df0*/  ISETP.GT.U32.AND P3, PT, R11.reuse, R7, PT ;  /* 0x000000070b00720c */ /* 0x040fe20003f64070 */
[----:B------:R-:W-:Y:S01]  /*8e00*/  IMAD R8, R11, R8, R13 ;  /* 0x000000080b087224 */ /* 0x000fe200078e020d */
[----:B------:R1:W-:Y:S01]  /*8e10*/  STL [R1+0x2e8], R0 ;  /* 0x0002e80001007387 */ /* 0x0003e20000100800 */
[----:B------:R-:W-:Y:S01]  /*8e20*/  @!P1 IMAD.IADD R4, R4, 0x1, -R11 ;  /* 0x0000000104049824 */ /* 0x000fe200078e0a0b */
[----:B------:R-:W-:Y:S01]  /*8e30*/  ISETP.GE.AND P1, PT, R15, RZ, PT ;  /* 0x000000ff0f00720c */ /* 0x000fe20003f26270 */
[----:B------:R-:W-:-:S02]  /*8e40*/  VIADD R13, R12, 0xfa ;  /* 0x000000fa0c0d7836 */ /* 0x000fc40000000000 */
[----:B------:R-:W-:Y:S02]  /*8e50*/  @!P2 IMAD.IADD R9, R9, 0x1, -R11 ;  /* 0x000000010909a824 */ /* 0x000fe400078e0a0b */
[----:B0-----:R-:W-:Y:S01]  /*8e60*/  IMAD.MOV.U32 R3, RZ, RZ, R10 ;  /* 0x000000ffff037224 */ /* 0x001fe200078e000a */
[----:B------:R-:W-:Y:S01]  /*8e70*/  IABS R17, R13 ;  /* 0x0000000d00117213 */ /* 0x000fe20000000000 */
[C---:B------:R-:W-:Y:S01]  /*8e80*/  VIADD R15, R12.reuse, 0xfc ;  /* 0x000000fc0c0f7836 */ /* 0x040fe20000000000 */
[C---:B------:R-:W-:Y:S01]  /*8e90*/  ISETP.GT.U32.AND P2, PT, R11.reuse, R9, PT ;  /* 0x000000090b00720c */ /* 0x040fe20003f44070 */
[----:B------:R-:W-:Y:S01]  /*8ea0*/  @!P6 IMAD.MOV R3, RZ, RZ, -R3 ;  /* 0x000000ffff03e224 */ /* 0x000fe200078e0a03 */
[----:B------:R-:W-:Y:S01]  /*8eb0*/  ISETP.GT.U32.AND P6, PT, R11, R8, PT ;  /* 0x000000080b00720c */ /* 0x000fe20003fc4070 */
[----:B------:R-:W-:Y:S01]  /*8ec0*/  @!P3 IMAD.IADD R7, R7, 0x1, -R11 ;  /* 0x000000010707b824 */ /* 0x000fe200078e0a0b */
[----:B------:R-:W-:Y:S01]  /*8ed0*/  IABS R25, R15 ;  /* 0x0000000f00197213 */ /* 0x000fe20000000000 */
[----:B------:R-:W-:Y:S01]  /*8ee0*/  IMAD.MOV.U32 R10, RZ, RZ, R17 ;  /* 0x000000ffff0a7224 */ /* 0x000fe200078e0011 */
[----:B------:R0:W-:Y:S01]  /*8ef0*/  STL [R1+0x2ec], R3 ;  /* 0x0002ec0301007387 */ /* 0x0001e20000100800 */
[----:B------:R-:W-:Y:S01]  /*8f00*/  VIADD R16, R12, 0xfe ;  /* 0x000000fe0c107836 */ /* 0x000fe20000000000 */
[----:B------:R-:W-:Y:S01]  /*8f10*/  ISETP.GT.U32.AND P3, PT, R11, R7, PT ;  /* 0x000000070b00720c */ /* 0x000fe20003f64070 */
[----:B------:R-:W-:-:S03]  /*8f20*/  IMAD.HI.U32 R17, R14, R25, RZ ;  /* 0x000000190e117227 */ /* 0x000fc600078e00ff */
[----:B------:R-:W-:Y:S01]  /*8f30*/  IABS R24, R16 ;  /* 0x0000001000187213 */ /* 0x000fe20000000000 */
[--C-:B------:R-:W-:Y:S01]  /*8f40*/  @!P2 IMAD.IADD R9, R9, 0x1, -R11.reuse ;  /* 0x000000010909a824 */ /* 0x100fe200078e0a0b */
[----:B------:R-:W-:Y:S01]  /*8f50*/  ISETP.GE.AND P2, PT, R15, RZ, PT ;  /* 0x000000ff0f00720c */ /* 0x000fe20003f46270 */
[----:B------:R-:W-:Y:S02]  /*8f60*/  @!P6 IMAD.IADD R8, R8, 0x1, -R11 ;  /* 0x000000010808e824 */ /* 0x000fe400078e0a0b */
[----:B------:R-:W-:Y:S02]  /*8f70*/  IMAD.MOV R15, RZ, RZ, -R17 ;  /* 0x000000ffff0f7224 */ /* 0x000fe400078e0a11 */
[----:B-1----:R-:W-:Y:S01]  /*8f80*/  IMAD.MOV.U32 R0, RZ, RZ, R4 ;  /* 0x000000ffff007224 */ /* 0x002fe200078e0004 */
[C---:B------:R-:W-:Y:S01]  /*8f90*/  ISETP.GT.U32.AND P6, PT, R11.reuse, R8, PT ;  /* 0x000000080b00720c */ /* 0x040fe20003fc4070 */
[----:B------:R-:W-:Y:S02]  /*8fa0*/  IMAD R25, R11, R15, R25 ;  /* 0x0000000f0b197224 */ /* 0x000fe400078e0219 */
[----:B------:R-:W-:Y:S01]  /*8fb0*/  @!P4 IMAD.MOV R0, RZ, RZ, -R0 ;  /* 0x000000ffff00c224 */ /* 0x000fe200078e0a00 */
[----:B------:R-:W-:Y:S01]  /*8fc0*/  ISETP.GE.AND P4, PT, R16, RZ, PT ;  /* 0x000000ff1000720c */ /* 0x000fe20003f86270 */
[----:B------:R-:W-:-:S03]  /*8fd0*/  IMAD.HI.U32 R16, R14, R24, RZ ;  /* 0x000000180e107227 */ /* 0x000fc600078e00ff */
[----:B------:R1:W-:Y:S01]  /*8fe0*/  STL [R1+0x320], R0 ;  /* 0x0003200001007387 */ /* 0x0003e20000100800 */
[--C-:B------:R-:W-:Y:S01]  /*8ff0*/  @!P3 IMAD.IADD R7, R7, 0x1, -R11.reuse ;  /* 0x000000010707b824 */ /* 0x100fe200078e0a0b */
[----:B------:R-:W-:Y:S01]  /*9000*/  ISETP.GE.AND P3, PT, R13, RZ, PT ;  /* 0x000000ff0d00720c */ /* 0x000fe20003f66270 */
[----:B------:R-:W-:Y:S02]  /*9010*/  IMAD.MOV R16, RZ, RZ, -R16 ;  /* 0x000000ffff107224 */ /* 0x000fe400078e0a10 */
[----:B------:R-:W-:Y:S01]  /*9020*/  @!P6 IMAD.IADD R8, R8, 0x1, -R11 ;  /* 0x000000010808e824 */ /* 0x000fe200078e0a0b */
[----:B------:R-:W-:Y:S01]  /*9030*/  ISETP.GT.U32.AND P6, PT, R11, R25, PT ;  /* 0x000000190b00720c */ /* 0x000fe20003fc4070 */
[----:B0-----:R-:W-:Y:S02]  /*9040*/  IMAD.MOV.U32 R3, RZ, RZ, R9 ;  /* 0x000000ffff037224 */ /* 0x001fe400078e0009 */
[----:B------:R-:W-:-:S04]  /*9050*/  IMAD.HI.U32 R4, R14, R10, RZ ;  /* 0x0000000a0e047227 */ /* 0x000fc800078e00ff */
[----:B-1----:R-:W-:Y:S02]  /*9060*/  IMAD.MOV.U32 R0, RZ, RZ, R7 ;  /* 0x000000ffff007224 */ /* 0x002fe400078e0007 */
[C---:B------:R-:W-:Y:S02]  /*9070*/  IMAD R24, R11.reuse, R16, R24 ;  /* 0x000000100b187224 */ /* 0x040fe400078e0218 */
[----:B------:R-:W-:Y:S02]  /*9080*/  @!P5 IMAD.MOV R3, RZ, RZ, -R3 ;  /* 0x000000ffff03d224 */ /* 0x000fe400078e0a03 */
[----:B------:R-:W-:Y:S01]  /*9090*/  @!P0 IMAD.MOV R0, RZ, RZ, -R0 ;  /* 0x000000ffff008224 */ /* 0x000fe200078e0a00 */
[----:B------:R-:W-:Y:S01]  /*90a0*/  ISETP.GT.U32.AND P5, PT, R11, R24, PT ;  /* 0x000000180b00720c */ /* 0x000fe20003fa4070 */
[----:B------:R-:W-:Y:S01]  /*90b0*/  VIADD R17, R12, 0xf8 ;  /* 0x000000f80c117836 */ /* 0x000fe20000000000 */
[----:B------:R-:W-:Y:S01]  /*90c0*/  STL [R1+0x328], R3 ;  /* 0x0003280301007387 */ /* 0x000fe20000100800 */
[----:B------:R-:W-:-:S02]  /*90d0*/  IMAD.MOV R4, RZ, RZ, -R4 ;  /* 0x000000ffff047224 */ /* 0x000fc400078e0a04 */
[C---:B------:R-:W-:Y:S01]  /*90e0*/  VIADD R13, R12.reuse, 0xf6 ;  /* 0x000000f60c0d7836 */ /* 0x040fe20000000000 */
[----:B------:R0:W-:Y:S01]  /*90f0*/  STL [R1+0x32c], R0 ;  /* 0x00032c0001007387 */ /* 0x0001e20000100800 */
[----:B------:R-:W-:Y:S01]  /*9100*/  IMAD R4, R11, R4, R10 ;  /* 0x000000040b047224 */ /* 0x000fe200078e020a */
        /* <DEDUP_REMOVED lines=13> */
[C---:B------:R-:W-:Y:S01]  /*91e0*/  ISETP.GT.U32.AND P1, PT, R11.reuse, R4, PT ;  /* 0x000000040b00720c */ /* 0x040fe20003f24070 */
[----:B------:R-:W-:Y:S02]  /*91f0*/  IMAD.MOV R18, RZ, RZ, -R18 ;  /* 0x000000ffff127224 */ /* 0x000fe400078e0a12 */
[----:B------:R-:W-:Y:S01]  /*9200*/  IMAD.MOV R10, RZ, RZ, -R10 ;  /* 0x000000ffff0a7224 */ /* 0x000fe200078e0a0a */
[----:B------:R0:W-:Y:S01]  /*9210*/  STL [R1+0x31c], R0 ;  /* 0x00031c0001007387 */ /* 0x0001e20000100800 */
[----:B------:R-:W-:Y:S02]  /*9220*/  @!P5 IMAD.IADD R24, R24, 0x1, -R11 ;  /* 0x000000011818d824 */ /* 0x000fe400078e0a0b */
[C---:B------:R-:W-:Y:S02]  /*9230*/  IMAD R17, R11.reuse, R18, R17 ;  /* 0x000000120b117224 */ /* 0x040fe400078e0211 */
[C---:B------:R-:W-:Y:S01]  /*9240*/  IMAD R16, R11.reuse, R10, R16 ;  /* 0x0000000a0b107224 */ /* 0x040fe200078e0210 */
[----:B------:R-:W-:Y:S01]  /*9250*/  ISETP.GT.U32.AND P5, PT, R11, R24, PT ;  /* 0x000000180b00720c */ /* 0x000fe20003fa4070 */
[--C-:B------:R-:W-:Y:S01]  /*9260*/  @!P6 IMAD.IADD R25, R25, 0x1, -R11.reuse ;  /* 0x000000011919e824 */ /* 0x100fe200078e0a0b */
[C---:B------:R-:W-:Y:S01]  /*9270*/  ISETP.GT.U32.AND P6, PT, R11.reuse, R17, PT ;  /* 0x000000110b00720c */ /* 0x040fe20003fc4070 */
[----:B------:R-:W-:Y:S01]  /*9280*/  @!P1 IMAD.IADD R4, R4, 0x1, -R11 ;  /* 0x0000000104049824 */ /* 0x000fe200078e0a0b */
[----:B------:R-:W-:Y:S01]  /*9290*/  ISETP.GT.U32.AND P1, PT, R11, R16, PT ;  /* 0x000000100b00720c */ /* 0x000fe20003f24070 */
[----:B------:R-:W-:-:S04]  /*92a0*/  IMAD.HI.U32 R7, R14, R20, RZ ;  /* 0x000000140e077227 */ /* 0x000fc800078e00ff */
[----:B------:R-:W-:-:S04]  /*92b0*/  IMAD.HI.U32 R19, R14, R9, RZ ;  /* 0x000000090e137227 */ /* 0x000fc800078e00ff */
[----:B------:R-:W-:Y:S02]  /*92c0*/  IMAD.MOV R7, RZ, RZ, -R7 ;  /* 0x000000ffff077224 */ /* 0x000fe400078e0a07 */
[----:B------:R-:W-:Y:S02]  /*92d0*/  IMAD.MOV R8, RZ, RZ, -R19 ;  /* 0x000000ffff087224 */ /* 0x000fe400078e0a13 */
[C---:B------:R-:W-:Y:S02]  /*92e0*/  IMAD R20, R11.reuse, R7, R20 ;  /* 0x000000070b147224 */ /* 0x040fe400078e0214 */
[----:B------:R-:W-:Y:S02]  /*92f0*/  IMAD R9, R11, R8, R9 ;  /* 0x000000080b097224 */ /* 0x000fe400078e0209 */
[----:B------:R-:W-:Y:S02]  /*9300*/  VIADD R7, R12, 0xee ;  /* 0x000000ee0c077836 */ /* 0x000fe40000000000 */
        /* <DEDUP_REMOVED lines=8> */
[----:B0-----:R-:W-:-:S02]  /*9390*/  IMAD.MOV.U32 R0, RZ, RZ, R24 ;  /* 0x000000ffff007224 */ /* 0x001fc400078e0018 */
[----:B------:R-:W-:Y:S01]  /*93a0*/  IMAD.HI.U32 R24, R14, R22, RZ ;  /* 0x000000160e187227 */ /* 0x000fe200078e00ff */
[----:B------:R-:W-:-:S03]  /*93b0*/  ISETP.GT.U32.AND P1, PT, R11, R16, PT ;  /* 0x000000100b00720c */ /* 0x000fc60003f24070 */
[----:B------:R-:W-:Y:S01]  /*93c0*/  @!P4 IMAD.MOV R0, RZ, RZ, -R0 ;  /* 0x000000ffff00c224 */ /* 0x000fe200078e0a00 */
[----:B------:R-:W-:Y:S01]  /*93d0*/  ISETP.GT.U32.AND P4, PT, R11, R17, PT ;  /* 0x000000110b00720c */ /* 0x000fe20003f84070 */
[----:B------:R-:W-:-:S03]  /*93e0*/  IMAD.HI.U32 R26, R14, R10, RZ ;  /* 0x0000000a0e1a7227 */ /* 0x000fc600078e00ff */
[----:B------:R0:W-:Y:S01]  /*93f0*/  STL [R1+0x2d8], R0 ;  /* 0x0002d80001007387 */ /* 0x0001e20000100800 */
[----:B------:R-:W-:Y:S02]  /*9400*/  IMAD.MOV R24, RZ, RZ, -R24 ;  /* 0x000000ffff187224 */ /* 0x000fe400078e0a18 */
[----:B------:R-:W-:Y:S02]  /*9410*/  IMAD.MOV R26, RZ, RZ, -R26 ;  /* 0x000000ffff1a7224 */ /* 0x000fe400078e0a1a */
[----:B------:R-:W-:Y:S01]  /*9420*/  @!P6 IMAD.IADD R4, R4, 0x1, -R11 ;  /* 0x000000010404e824 */ /* 0x000fe200078e0a0b */
[C---:B------:R-:W-:Y:S01]  /*9430*/  ISETP.GT.U32.AND P6, PT, R11.reuse, R20, PT ;  /* 0x000000140b00720c */ /* 0x040fe20003fc4070 */
[C---:B------:R-:W-:Y:S02]  /*9440*/  IMAD R22, R11.reuse, R24, R22 ;  /* 0x000000180b167224 */ /* 0x040fe400078e0216 */
[----:B------:R-:W-:Y:S02]  /*9450*/  IMAD R10, R11, R26, R10 ;  /* 0x0000001a0b0a7224 */ /* 0x000fe400078e020a */
[----:B0-----:R-:W-:-:S02]  /*9460*/  IMAD.MOV.U32 R0, RZ, RZ, R25 ;  /* 0x000000ffff007224 */ /* 0x001fc400078e0019 */
[--C-:B------:R-:W-:Y:S01]  /*9470*/  @!P1 IMAD.IADD R16, R16, 0x1, -R11.reuse ;  /* 0x0000000110109824 */ /* 0x100fe200078e0a0b */
[C---:B------:R-:W-:Y:S01]  /*9480*/  ISETP.GT.U32.AND P1, PT, R11.reuse, R22, PT ;  /* 0x000000160b00720c */ /* 0x040fe20003f24070 */
[----:B------:R-:W-:Y:S01]  /*9490*/  @!P2 IMAD.MOV R0, RZ, RZ, -R0 ;  /* 0x000000ffff00a224 */ /* 0x000fe200078e0a00 */
[----:B------:R-:W-:Y:S01]  /*94a0*/  ISETP.GT.U32.AND P2, PT, R11, R9, PT ;  /* 0x000000090b00720c */ /* 0x000fe20003f44070 */
[C---:B------:R-:W-:Y:S02]  /*94b0*/  VIADD R19, R12.reuse, 0xec ;  /* 0x000000ec0c137836 */ /* 0x040fe40000000000 */
[----:B------:R-:W-:Y:S01]  /*94c0*/  @!P4 IMAD.IADD R17, R17, 0x1, -R11 ;  /* 0x000000011111c824 */ /* 0x000fe200078e0a0b */
[----:B------:R-:W-:Y:S01]  /*94d0*/  ISETP.GT.U32.AND P4, PT, R11, R10, PT ;  /* 0x0000000a0b00720c */ /* 0x000fe20003f84070 */
[----:B------:R-:W-:Y:S01]  /*94e0*/  VIADD R13, R12, 0xea ;  /* 0x000000ea0c0d7836 */ /* 0x000fe20000000000 */
[----:B------:R-:W-:Y:S01]  /*94f0*/  IABS R23, R19 ;  /* 0x0000001300177213 */ /* 0x000fe20000000000 */
[----:B------:R0:W-:Y:S01]  /*9500*/  STL [R1+0x2d4], R0 ;  /* 0x0002d40001007387 */ /* 0x0001e20000100800 */
[----:B------:R-:W-:-:S02]  /*9510*/  IMAD.MOV.U32 R3, RZ, RZ, R4 ;  /* 0x000000ffff037224 */ /* 0x000fc400078e0004 */
[----:B------:R-:W-:Y:S01]  /*9520*/  @!P6 IMAD.IADD R20, R20, 0x1, -R11 ;  /* 0x000000011414e824 */ /* 0x000fe200078e0a0b */
[----:B------:R-:W-:Y:S01]  /*9530*/  IABS R18, R13 ;  /* 0x0000000d00127213 */ /* 0x000fe20000000000 */
[----:B------:R-:W-:Y:S01]  /*9540*/  IMAD.HI.U32 R25, R14, R23, RZ ;  /* 0x000000170e197227 */ /* 0x000fe200078e00ff */
[----:B------:R-:W-:-:S03]  /*9550*/  ISETP.GE.AND P6, PT, R15, RZ, PT ;  /* 0x000000ff0f00720c */ /* 0x000fc60003fc6270 */
[----:B------:R-:W-:Y:S01]  /*9560*/  @!P2 IMAD.IADD R9, R9, 0x1, -R11 ;  /* 0x000000010909a824 */ /* 0x000fe200078e0a0b */
[----:B------:R-:W-:Y:S01]  /*9570*/  ISETP.GE.AND P2, PT, R21, RZ, PT ;  /* 0x000000ff1500720c */ /* 0x000fe20003f46270 */
[----:B0-----:R-:W-:Y:S02]  /*9580*/  IMAD.MOV.U32 R0, RZ, RZ, R17 ;  /* 0x000000ffff007224 */ /* 0x001fe400078e0011 */
[----:B------:R-:W-:Y:S02]  /*9590*/  @!P3 IMAD.MOV R3, RZ, RZ, -R3 ;  /* 0x000000ffff03b224 */ /* 0x000fe400078e0a03 */
[----:B------:R-:W-:Y:S02]  /*95a0*/  @!P0 IMAD.MOV R0, RZ, RZ, -R0 ;  /* 0x000000ffff008224 */ /* 0x000fe400078e0a00 */
[----:B------:R-:W-:Y:S01]  /*95b0*/  @!P1 IMAD.IADD R22, R22, 0x1, -R11 ;  /* 0x0000000116169824 */ /* 0x000fe200078e0a0b */
[C---:B------:R-:W-:Y:S01]  /*95c0*/  ISETP.GT.U32.AND P1, PT, R11.reuse, R20, PT ;  /* 0x000000140b00720c */ /* 0x040fe20003f24070 */
[----:B------:R-:W-:Y:S01]  /*95d0*/  IMAD.MOV R25, RZ, RZ, -R25 ;  /* 0x000000ffff197224 */ /* 0x000fe200078e0a19 */
[----:B------:R-:W-:Y:S01]  /*95e0*/  STL [R1+0x2d0], R3 ;  /* 0x0002d00301007387 */ /* 0x000fe20000100800 */
[----:B------:R-:W-:Y:S01]  /*95f0*/  @!P4 IMAD.IADD R10, R10, 0x1, -R11 ;  /* 0x000000010a0ac824 */ /* 0x000fe200078e0a0b */
[C---:B------:R-:W-:Y:S01]  /*9600*/  ISETP.GT.U32.AND P4, PT, R11.reuse, R9, PT ;  /* 0x000000090b00720c */ /* 0x040fe20003f84070 */
[----:B------:R-:W-:Y:S01]  /*9610*/  IMAD.HI.U32 R26, R14, R18, RZ ;  /* 0x000000120e1a7227 */ /* 0x000fe200078e00ff */
[----:B------:R0:W-:Y:S01]  /*9620*/  STL [R1+0x2cc], R0 ;  /* 0x0002cc0001007387 */ /* 0x0001e20000100800 */
[----:B------:R-:W-:-:S02]  /*9630*/  ISETP.GT.U32.AND P0, PT, R11, R22, PT ;  /* 0x000000160b00720c */ /* 0x000fc40003f04070 */
[C---:B------:R-:W-:Y:S01]  /*9640*/  IMAD R23, R11.reuse, R25, R23 ;  /* 0x000000190b177224 */ /* 0x040fe200078e0217 */
[C---:B------:R-:W-:Y:S01]  /*9650*/  ISETP.GT.U32.AND P3, PT, R11.reuse, R10, PT ;  /* 0x0000000a0b00720c */ /* 0x040fe20003f64070 */
[----:B------:R-:W-:Y:S02]  /*9660*/  IMAD.MOV R26, RZ, RZ, -R26 ;  /* 0x000000ffff1a7224 */ /* 0x000fe400078e0a1a */
[----:B------:R-:W-:Y:S02]  /*9670*/  VIADD R21, R12, 0xe8 ;  /* 0x000000e80c157836 */ /* 0x000fe40000000000 */
[C---:B------:R-:W-:Y:S02]  /*9680*/  IMAD R18, R11.reuse, R26, R18 ;  /* 0x0000001a0b127224 */ /* 0x040fe400078e0212 */
[----:B0-----:R-:W-:Y:S01]  /*9690*/  IMAD.MOV.U32 R0, RZ, RZ, R16 ;  /* 0x000000ffff007224 */ /* 0x001fe200078e0010 */
[----:B------:R-:W-:Y:S01]  /*96a0*/  IABS R16, R21 ;  /* 0x0000001500107213 */ /* 0x000fe20000000000 */
[----:B------:R-:W-:Y:S01]  /*96b0*/  @!P1 IMAD.IADD R20, R20, 0x1, -R11 ;  /* 0x0000000114149824 */ /* 0x000fe200078e0a0b */
[C---:B------:R-:W-:Y:S01]  /*96c0*/  ISETP.GT.U32.AND P1, PT, R11.reuse, R18, PT ;  /* 0x000000120b00720c */ /* 0x040fe20003f24070 */
[----:B------:R-:W-:Y:S01]  /*96d0*/  @!P5 IMAD.MOV R0, RZ, RZ, -R0 ;  /* 0x000000ffff00d224 */ /* 0x000fe200078e0a00 */
[----:B------:R-:W-:Y:S01]  /*96e0*/  ISETP.GT.U32.AND P5, PT, R11, R23, PT ;  /* 0x000000170b00720c */ /* 0x000fe20003fa4070 */
[----:B------:R-:W-:-:S02]  /*96f0*/  VIADD R15, R12, 0xe6 ;  /* 0x000000e60c0f7836 */ /* 0x000fc40000000000 */
[----:B------:R-:W-:Y:S01]  /*9700*/  @!P4 IMAD.IADD R9, R9, 0x1, -R11 ;  /* 0x000000010909c824 */ /* 0x000fe200078e0a0b */
[----:B------:R-:W-:Y:S01]  /*9710*/  ISETP.GE.AND P4, PT, R8, RZ, PT ;  /* 0x000000ff0800720c */ /* 0x000fe20003f86270 */
[----:B------:R-:W-:Y:S01]  /*9720*/  IMAD.MOV.U32 R8, RZ, RZ, R16 ;  /* 0x000000ffff087224 */ /* 0x000fe200078e0010 */
[----:B------:R-:W-:Y:S01]  /*9730*/  IABS R4, R15 ;  /* 0x0000000f00047213 */ /* 0x000fe20000000000 */
[----:B------:R-:W-:Y:S01]  /*9740*/  IMAD.MOV.U32 R3, RZ, RZ, R9 ;  /* 0x000000ffff037224 */ /* 0x000fe200078e0009 */
[----:B------:R0:W-:Y:S01]  /*9750*/  STL [R1+0x2c8], R0 ;  /* 0x0002c80001007387 */ /* 0x0001e20000100800 */
[----:B------:R-:W-:-:S04]  /*9760*/  IMAD.HI.U32 R16, R14, R8, RZ ;  /* 0x000000080e107227 */ /* 0x000fc800078e00ff */
[--C-:B------:R-:W-:Y:S01]  /*9770*/  @!P3 IMAD.IADD R10, R10, 0x1, -R11.reuse ;  /* 0x000000010a0ab824 */ /* 0x100fe200078e0a0b */
[----:B------:R-:W-:Y:S01]  /*9780*/  ISETP.GE.AND P3, PT, R7, RZ, PT ;  /* 0x000000ff0700720c */ /* 0x000fe20003f66270 */
[----:B------:R-:W-:Y:S01]  /*9790*/  @!P5 IMAD.IADD R23, R23, 0x1, -R11 ;  /* 0x000000011717d824 */ /* 0x000fe200078e0a0b */
[----:B------:R-:W-:Y:S01]  /*97a0*/  ISETP.GE.AND P5, PT, R13, RZ, PT ;  /* 0x000000ff0d00720c */ /* 0x000fe20003fa6270 */
[----:B------:R-:W-:Y:S02]  /*97b0*/  @!P2 IMAD.MOV R3, RZ, RZ, -R3 ;  /* 0x000000ffff03a224 */ /* 0x000fe400078e0a03 */
[----:B0-----:R-:W-:Y:S02]  /*97c0*/  IMAD.MOV.U32 R0, RZ, RZ, R20 ;  /* 0x000000ffff007224 */ /* 0x001fe400078e0014 */
[----:B------:R-:W-:Y:S01]  /*97d0*/  IMAD.HI.U32 R7, R14, R4, RZ ;  /* 0x000000040e077227 */ /* 0x000fe200078e00ff */
[----:B------:R0:W-:Y:S03]  /*97e0*/  STL [R1+0x2c4], R3 ;  /* 0x0002c40301007387 */ /* 0x0001e60000100800 */
[----:B------:R-:W-:-:S02]  /*97f0*/  IMAD.MOV R13, RZ, RZ, -R16 ;  /* 0x000000ffff0d7224 */ /* 0x000fc400078e0a10 */
[----:B------:R-:W-:Y:S01]  /*9800*/  @!P6 IMAD.MOV R0, RZ, RZ, -R0 ;  /* 0x000000ffff00e224 */ /* 0x000fe200078e0a00 */
[----:B------:R-:W-:Y:S01]  /*9810*/  ISETP.GE.AND P6, PT, R21, RZ, PT ;  /* 0x000000ff1500720c */ /* 0x000fe20003fc6270 */
[--C-:B------:R-:W-:Y:S01]  /*9820*/  @!P1 IMAD.IADD R18, R18, 0x1, -R11.reuse ;  /* 0x0000000112129824 */ /* 0x100fe200078e0a0b */
[C---:B------:R-:W-:Y:S01]  /*9830*/  ISETP.GT.U32.AND P1, PT, R11.reuse, R23, PT ;  /* 0x000000170b00720c */ /* 0x040fe20003f24070 */
[----:B------:R-:W-:Y:S01]  /*9840*/  @!P0 IMAD.IADD R22, R22, 0x1, -R11 ;  /* 0x0000000116168824 */ /* 0x000fe200078e0a0b */
[----:B------:R1:W-:Y:S01]  /*9850*/  STL [R1+0x2c0], R0 ;  /* 0x0002c00001007387 */ /* 0x0003e20000100800 */
[----:B------:R-:W-:Y:S01]  /*9860*/  IMAD.MOV R7, RZ, RZ, -R7 ;  /* 0x000000ffff077224 */ /* 0x000fe200078e0a07 */
[C---:B------:R-:W-:Y:S01]  /*9870*/  ISETP.GT.U32.AND P2, PT, R11.reuse, R18, PT ;  /* 0x000000120b00720c */ /* 0x040fe20003f44070 */
[----:B------:R-:W-:Y:S01]  /*9880*/  IMAD R9, R11, R13, R8 ;  /* 0x0000000d0b097224 */ /* 0x000fe200078e0208 */
[----:B------:R-:W-:Y:S01]  /*9890*/  ISETP.GE.AND P0, PT, R19, RZ, PT ;  /* 0x000000ff1300720c */ /* 0x000fe20003f06270 */
[----:B0-----:R-:W-:-:S02]  /*98a0*/  IMAD.MOV.U32 R3, RZ, RZ, R10 ;  /* 0x000000ffff037224 */ /* 0x001fc400078e000a */
[C---:B------:R-:W-:Y:S02]  /*98b0*/  IMAD R7, R11.reuse, R7, R4 ;  /* 0x000000070b077224 */ /* 0x040fe400078e0204 */
[----:B------:R-:W-:Y:S01]  /*98c0*/  @!P4 IMAD.MOV R3, RZ, RZ, -R3 ;  /* 0x000000ffff03c224 */ /* 0x000fe200078e0a03 */
[C---:B------:R-:W-:Y:S01]  /*98d0*/  ISETP.GT.U32.AND P4, PT, R11.reuse, R9, PT ;  /* 0x000000090b00720c */ /* 0x040fe20003f84070 */
[----:B-1----:R-:W-:Y:S02]  /*98e0*/  IMAD.MOV.U32 R0, RZ, RZ, R22 ;  /* 0x000000ffff007224 */ /* 0x002fe400078e0016 */
[----:B------:R-:W-:Y:S01]  /*98f0*/  VIADD R4, R12, 0xe4 ;  /* 0x000000e40c047836 */ /* 0x000fe20000000000 */
[----:B------:R-:W-:Y:S01]  /*9900*/  STL [R1+0x2bc], R3 ;  /* 0x0002bc0301007387 */ /* 0x000fe20000100800 */
[----:B------:R-:W-:Y:S01]  /*9910*/  @!P3 IMAD.MOV R0, RZ, RZ, -R0 ;  /* 0x000000ffff00b224 */ /* 0x000fe200078e0a00 */
[----:B------:R-:W-:Y:S01]  /*9920*/  ISETP.GT.U32.AND P3, PT, R11, R7, PT ;  /* 0x000000070b00720c */ /* 0x000fe20003f64070 */
[--C-:B------:R-:W-:Y:S01]  /*9930*/  @!P1 IMAD.IADD R23, R23, 0x1, -R11.reuse ;  /* 0x0000000117179824 */ /* 0x100fe200078e0a0b */
[----:B------:R-:W-:Y:S01]  /*9940*/  IABS R13, R4 ;  /* 0x00000004000d7213 */ /* 0x000fe20000000000 */
[--C-:B------:R-:W-:Y:S01]  /*9950*/  @!P2 IMAD.IADD R18, R18, 0x1, -R11.reuse ;  /* 0x000000011212a824 */ /* 0x100fe200078e0a0b */
[----:B------:R0:W-:Y:S01]  /*9960*/  STL [R1+0x194], R0 ;  /* 0x0001940001007387 */ /* 0x0001e20000100800 */
[----:B------:R-:W-:Y:S01]  /*9970*/  ISETP.GE.AND P2, PT, R4, RZ, PT ;  /* 0x000000ff0400720c */ /* 0x000fe20003f46270 */
[----:B------:R-:W-:Y:S01]  /*9980*/  VIADD R10, R12, 0xe2 ;  /* 0x000000e20c0a7836 */ /* 0x000fe20000000000 */
[----:B------:R-:W-:Y:S01]  /*9990*/  ISETP.GE.AND P1, PT, R15, RZ, PT ;  /* 0x000000ff0f00720c */ /* 0x000fe20003f26270 */
[----:B------:R-:W-:-:S02]  /*99a0*/  @!P4 IMAD.IADD R9, R9, 0x1, -R11 ;  /* 0x000000010909c824 */ /* 0x000fc400078e0a0b */
[----:B------:R-:W-:Y:S01]  /*99b0*/  IMAD.MOV.U32 R4, RZ, RZ, R13 ;  /* 0x000000ffff047224 */ /* 0x000fe200078e000d */
[----:B------:R-:W-:Y:S01]  /*99c0*/  IABS R8, R10 ;  /* 0x0000000a00087213 */ /* 0x000fe20000000000 */
[----:B------:R-:W-:Y:S01]  /*99d0*/  VIADD R17, R12, 0xe0 ;  /* 0x000000e00c117836 */ /* 0x000fe20000000000 */
[----:B------:R-:W-:Y:S01]  /*99e0*/  ISETP.GE.AND P4, PT, R10, RZ, PT ;  /* 0x000000ff0a00720c */ /* 0x000fe20003f86270 */
[----:B0-----:R-:W-:Y:S02]  /*99f0*/  IMAD.MOV.U32 R0, RZ, RZ, R23 ;  /* 0x000000ffff007224 */ /* 0x001fe400078e0017 */
[----:B------:R-:W-:Y:S01]  /*9a00*/  @!P3 IMAD.IADD R7, R7, 0x1, -R11 ;  /* 0x000000010707b824 */ /* 0x000fe200078e0a0b */
[C---:B------:R-:W-:Y:S01]  /*9a10*/  ISETP.GT.U32.AND P3, PT, R11.reuse, R9, PT ;  /* 0x000000090b00720c */ /* 0x040fe20003f64070 */
[----:B------:R-:W-:Y:S02]  /*9a20*/  @!P0 IMAD.MOV R0, RZ, RZ, -R0 ;  /* 0x000000ffff008224 */ /* 0x000fe400078e0a00 */
[----:B------:R-:W-:Y:S01]  /*9a30*/  IMAD.HI.U32 R13, R14, R4, RZ ;  /* 0x000000040e0d7227 */ /* 0x000fe200078e00ff */
[----:B------:R-:W-:-:S02]  /*9a40*/  ISETP.GT.U32.AND P0, PT, R11, R7, PT ;  /* 0x000000070b00720c */ /* 0x000fc40003f04070 */
[----:B------:R0:W-:Y:S01]  /*9a50*/  STL [R1+0x284], R0 ;  /* 0x0002840001007387 */ /* 0x0001e20000100800 */
[----:B------:R-:W-:-:S04]  /*9a60*/  IMAD.HI.U32 R10, R14, R8, RZ ;  /* 0x000000080e0a7227 */ /* 0x000fc800078e00ff */
[----:B------:R-:W-:Y:S02]  /*9a70*/  IMAD.MOV R10, RZ, RZ, -R10 ;  /* 0x000000ffff0a7224 */ /* 0x000fe400078e0a0a */
[----:B------:R-:W-:Y:S02]  /*9a80*/  @!P3 IMAD.IADD R9, R9, 0x1, -R11 ;  /* 0x000000010909b824 */ /* 0x000fe400078e0a0b */
[----:B------:R-:W-:Y:S02]  /*9a90*/  IMAD R8, R11, R10, R8 ;  /* 0x0000000a0b087224 */ /* 0x000fe400078e0208 */
[----:B0-----:R-:W-:Y:S02]  /*9aa0*/  IMAD.MOV.U32 R0, RZ, RZ, R18 ;  /* 0x000000ffff007224 */ /* 0x001fe400078e0012 */
[----:B------:R-:W-:Y:S02]  /*9ab0*/  IMAD.MOV R18, RZ, RZ, -R13 ;  /* 0x000000ffff127224 */ /* 0x000fe400078e0a0d */
[----:B------:R-:W-:-:S02]  /*9ac0*/  IMAD.MOV.U32 R3, RZ, RZ, R9 ;  /* 0x000000ffff037224 */ /* 0x000fc400078e0009 */
        /* <DEDUP_REMOVED lines=11> */
[----:B------:R-:W-:Y:S01]  /*9b80*/  VIADD R4, R12, 0xda ;  /* 0x000000da0c047836 */ /* 0x000fe20000000000 */
[----:B------:R-:W-:Y:S01]  /*9b90*/  STL [R1+0x28c], R3 ;  /* 0x00028c0301007387 */ /* 0x000fe20000100800 */
[----:B------:R-:W-:Y:S01]  /*9ba0*/  IMAD.HI.U32 R10, R14, R17, RZ ;  /* 0x000000110e0a7227 */ /* 0x000fe200078e00ff */
[----:B------:R-:W-:Y:S02]  /*9bb0*/  ISETP.GE.AND P0, PT, R13, RZ, PT ;  /* 0x000000ff0d00720c */ /* 0x000fe40003f06270 */
[----:B------:R-:W-:Y:S01]  /*9bc0*/  IABS R13, R13 ;  /* 0x0000000d000d7213 */ /* 0x000fe20000000000 */
[----:B------:R-:W-:Y:S01]  /*9bd0*/  @!P3 IMAD.IADD R18, R18, 0x1, -R11 ;  /* 0x000000011212b824 */ /* 0x000fe200078e0a0b */
[----:B------:R-:W-:Y:S01]  /*9be0*/  IABS R15, R4 ;  /* 0x00000004000f7213 */ /* 0x000fe20000000000 */
        /* <DEDUP_REMOVED lines=19> */
[----:B------:R-:W-:Y:S02]  /*9d20*/  IMAD R13, R11, R7, R13 ;  /* 0x000000070b0d7224 */ /* 0x000fe400078e020d */
        /* <DEDUP_REMOVED lines=8> */
[C---:B------:R-:W-:Y:S01]  /*9db0*/  VIADD R23, R12.reuse, 0xd8 ;  /* 0x000000d80c177836 */ /* 0x040fe20000000000 */
[----:B------:R0:W-:Y:S01]  /*9dc0*/  STL [R1+0x2a0], R0 ;  /* 0x0002a00001007387 */ /* 0x0001e20000100800 */
[----:B------:R-:W-:-:S02]  /*9dd0*/  VIADD R20, R12, 0xd6 ;  /* 0x000000d60c147836 */ /* 0x000fc40000000000 */
[----:B------:R-:W-:Y:S01]  /*9de0*/  VIADD R10, R12, 0xd4 ;  /* 0x000000d40c0a7836 */ /* 0x000fe20000000000 */
[----:B------:R-:W-:Y:S02]  /*9df0*/  IABS R7, R23 ;  /* 0x0000001700077213 */ /* 0x000fe40000000000 */
[----:B------:R-:W-:Y:S01]  /*9e00*/  IABS R19, R20 ;  /* 0x0000001400137213 */ /* 0x000fe20000000000 */
[--C-:B------:R-:W-:Y:S01]  /*9e10*/  @!P6 IMAD.IADD R16, R16, 0x1, -R11.reuse ;  /* 0x000000011010e824 */ /* 0x100fe200078e0a0b */
[----:B------:R-:W-:Y:S01]  /*9e20*/  IABS R22, R10 ;  /* 0x0000000a00167213 */ /* 0x000fe20000000000 */
[--C-:B------:R-:W-:Y:S01]  /*9e30*/  @!P2 IMAD.IADD R13, R13, 0x1, -R11.reuse ;  /* 0x000000010d0da824 */ /* 0x100fe200078e0a0b */
[----:B------:R-:W-:Y:S01]  /*9e40*/  ISETP.GT.U32.AND P2, PT, R11, R17, PT ;  /* 0x000000110b00720c */ /* 0x000fe20003f44070 */
[----:B------:R-:W-:Y:S01]  /*9e50*/  @!P3 IMAD.IADD R15, R15, 0x1, -R11 ;  /* 0x000000010f0fb824 */ /* 0x000fe200078e0a0b */
[C---:B------:R-:W-:Y:S01]  /*9e60*/  ISETP.GT.U32.AND P3, PT, R11.reuse, R16, PT ;  /* 0x000000100b00720c */ /* 0x040fe20003f64070 */
[----:B0-----:R-:W-:Y:S01]  /*9e70*/  IMAD.MOV.U32 R0, RZ, RZ, R8 ;  /* 0x000000ffff007224 */ /* 0x001fe200078e0008 */
[----:B------:R-:W-:Y:S01]  /*9e80*/  ISETP.GT.U32.AND P6, PT, R11, R13, PT ;  /* 0x0000000d0b00720c */ /* 0x000fe20003fc4070 */
[----:B------:R-:W-:-:S04]  /*9e90*/  IMAD.HI.U32 R9, R14, R7, RZ ;  /* 0x000000070e097227 */ /* 0x000fc800078e00ff */
[----:B------:R-:W-:-:S04]  /*9ea0*/  IMAD.HI.U32 R8, R14, R19, RZ ;  /* 0x000000130e087227 */ /* 0x000fc800078e00ff */
[----:B------:R-:W-:Y:S02]  /*9eb0*/  IMAD.MOV R9, RZ, RZ, -R9 ;  /* 0x000000ffff097224 */ /* 0x000fe400078e0a09 */
        /* <DEDUP_REMOVED lines=11> */
[----:B------:R-:W-:Y:S02]  /*9f70*/  IMAD.MOV.U32 R3, RZ, RZ, R17 ;  /* 0x000000ffff037224 */ /* 0x000fe400078e0011 */
[----:B------:R-:W-:Y:S01]  /*9f80*/  @!P4 IMAD.IADD R15, R15, 0x1, -R11 ;  /* 0x000000010f0fc824 */ /* 0x000fe200078e0a0b */
[----:B------:R-:W-:Y:S01]  /*9f90*/  ISETP.GE.AND P4, PT, R23, RZ, PT ;  /* 0x000000ff1700720c */ /* 0x000fe20003f86270 */
[----:B------:R-:W-:Y:S01]  /*9fa0*/  @!P5 IMAD.MOV R3, RZ, RZ, -R3 ;  /* 0x000000ffff03d224 */ /* 0x000fe200078e0a03 */
[----:B------:R-:W-:Y:S01]  /*9fb0*/  IABS R23, R8 ;  /* 0x0000000800177213 */ /* 0x000fe20000000000 */
[----:B------:R-:W-:Y:S02]  /*9fc0*/  VIADD R9, R12, 0xd2 ;  /* 0x000000d20c097836 */ /* 0x000fe40000000000 */
[--C-:B------:R-:W-:Y:S01]  /*9fd0*/  @!P2 IMAD.IADD R7, R7, 0x1, -R11.reuse ;  /* 0x000000010707a824 */ /* 0x100fe200078e0a0b */
[----:B------:R-:W-:Y:S01]  /*9fe0*/  ISETP.GE.AND P2, PT, R20, RZ, PT ;  /* 0x000000ff1400720c */ /* 0x000fe20003f46270 */
[----:B------:R-:W-:Y:S01]  /*9ff0*/  @!P3 IMAD.IADD R19, R19, 0x1, -R11 ;  /* 0x000000011313b824 */ /* 0x000fe200078e0a0b */
[----:B------:R-:W-:Y:S01]  /*a000*/  IABS R21, R9 ;  /* 0x0000000900157213 */ /* 0x000fe20000000000 */
[----:B------:R-:W-:Y:S01]  /*a010*/  IMAD.MOV.U32 R20, RZ, RZ, R23 ;  /* 0x000000ffff147224 */ /* 0x000fe200078e0017 */
[----:B------:R-:W-:Y:S01]  /*a020*/  ISETP.GT.U32.AND P3, PT, R11, R7, PT ;  /* 0x000000070b00720c */ /* 0x000fe20003f64070 */
[----:B------:R-:W-:Y:S01]  /*a030*/  @!P6 IMAD.IADD R13, R13, 0x1, -R11 ;  /* 0x000000010d0de824 */ /* 0x000fe200078e0a0b */
[----:B------:R-:W-:Y:S01]  /*a040*/  ISETP.GT.U32.AND P5, PT, R11, R19, PT ;  /* 0x000000130b00720c */ /* 0x000fe20003fa4070 */
[----:B------:R-:W-:Y:S01]  /*a050*/  IMAD.HI.U32 R18, R14, R22, RZ ;  /* 0x000000160e127227 */ /* 0x000fe200078e00ff */
[----:B------:R-:W-:Y:S01]  /*a060*/  ISETP.GE.AND P6, PT, R4, RZ, PT ;  /* 0x000000ff0400720c */ /* 0x000fe20003fc6270 */
[----:B------:R1:W-:Y:S02]  /*a070*/  STL [R1+0x270], R3 ;  /* 0x0002700301007387 */ /* 0x0003e40000100800 */
[----:B------:R-:W-:-:S04]  /*a080*/  IMAD.HI.U32 R17, R14, R20, RZ ;  /* 0x000000140e117227 */ /* 0x000fc800078e00ff */
[----:B------:R-:W-:Y:S02]  /*a090*/  IMAD.MOV R18, RZ, RZ, -R18 ;  /* 0x000000ffff127224 */ /* 0x000fe400078e0a12 */
[----:B0-----:R-:W-:Y:S02]  /*a0a0*/  IMAD.MOV.U32 R0, RZ, RZ, R13 ;  /* 0x000000ffff007224 */ /* 0x001fe400078e000d */
[----:B------:R-:W-:Y:S02]  /*a0b0*/  IMAD.MOV R13, RZ, RZ, -R17 ;  /* 0x000000ffff0d7224 */ /* 0x000fe400078e0a11 */
[C---:B------:R-:W-:Y:S02]  /*a0c0*/  IMAD R22, R11.reuse, R18, R22 ;  /* 0x000000120b167224 */ /* 0x040fe400078e0216 */
[----:B------:R-:W-:Y:S02]  /*a0d0*/  IMAD R20, R11, R13, R20 ;  /* 0x0000000d0b147224 */ /* 0x000fe400078e0214 */
        /* <DEDUP_REMOVED lines=11> */
[----:B-1----:R-:W-:Y:S02]  /*a190*/  IMAD.MOV.U32 R3, RZ, RZ, R16 ;  /* 0x000000ffff037224 */ /* 0x002fe400078e0010 */
[----:B------:R-:W-:Y:S01]  /*a1a0*/  @!P0 IMAD.IADD R22, R22, 0x1, -R11 ;  /* 0x0000000116168824 */ /* 0x000fe200078e0a0b */
[----:B------:R-:W-:Y:S01]  /*a1b0*/  ISETP.GE.AND P0, PT, R8, RZ, PT ;  /* 0x000000ff0800720c */ /* 0x000fe20003f06270 */
[----:B0-----:R-:W-:Y:S01]  /*a1c0*/  IMAD.MOV.U32 R0, RZ, RZ, R15 ;  /* 0x000000ffff007224 */ /* 0x001fe200078e000f */
        /* <DEDUP_REMOVED lines=33> */
[----:B------:R-:W-:Y:S02]  /*a3e0*/  VIADD R7, R12, 0xc8 ;  /* 0x000000c80c077836 */ /* 0x000fe40000000000 */
[----:B------:R-:W-:Y:S02]  /*a3f0*/  @!P2 IMAD.MOV R3, RZ, RZ, -R3 ;  /* 0x000000ffff03a224 */ /* 0x000fe400078e0a03 */
[----:B0-----:R-:W-:Y:S01]  /*a400*/  IMAD.MOV.U32 R0, RZ, RZ, R22 ;  /* 0x000000ffff007224 */ /* 0x001fe200078e0016 */
[----:B------:R-:W-:Y:S01]  /*a410*/  IABS R13, R7 ;  /* 0x00000007000d7213 */ /* 0x000fe20000000000 */
[--C-:B------:R-:W-:Y:S01]  /*a420*/  @!P4 IMAD.IADD R21, R21, 0x1, -R11.reuse ;  /* 0x000000011515c824 */ /* 0x100fe200078e0a0b */
[----:B------:R0:W-:Y:S01]  /*a430*/  STL [R1+0x190], R3 ;  /* 0x0001900301007387 */ /* 0x0001e20000100800 */
[----:B------:R-:W-:Y:S01]  /*a440*/  @!P1 IMAD.MOV R0, RZ, RZ, -R0 ;  /* 0x000000ffff009224 */ /* 0x000fe200078e0a00 */
[----:B------:R-:W-:Y:S01]  /*a450*/  ISETP.GT.U32.AND P1, PT, R11, R8, PT ;  /* 0x000000080b00720c */ /* 0x000fe20003f24070 */
[----:B------:R-:W-:Y:S01]  /*a460*/  @!P6 IMAD.IADD R17, R17, 0x1, -R11 ;  /* 0x000000011111e824 */ /* 0x000fe200078e0a0b */
[----:B------:R-:W-:Y:S01]  /*a470*/  ISETP.GE.AND P4, PT, R4, RZ, PT ;  /* 0x000000ff0400720c */ /* 0x000fe20003f86270 */
[----:B------:R-:W-:Y:S01]  /*a480*/  IMAD.HI.U32 R19, R14, R16, RZ ;  /* 0x000000100e137227 */ /* 0x000fe200078e00ff */
[----:B------:R1:W-:Y:S01]  /*a490*/  STL [R1+0x170], R0 ;  /* 0x0001700001007387 */ /* 0x0003e20000100800 */
[----:B------:R-:W-:-:S02]  /*a4a0*/  ISETP.GE.AND P6, PT, R9, RZ, PT ;  /* 0x000000ff0900720c */ /* 0x000fc40003fc6270 */
[----:B------:R-:W-:Y:S01]  /*a4b0*/  IMAD.HI.U32 R23, R14, R18, RZ ;  /* 0x000000120e177227 */ /* 0x000fe200078e00ff */
[----:B------:R-:W-:-:S03]  /*a4c0*/  ISETP.GT.U32.AND P2, PT, R11, R17, PT ;  /* 0x000000110b00720c */ /* 0x000fc60003f44070 */
[----:B0-----:R-:W-:Y:S02]  /*a4d0*/  IMAD.MOV.U32 R3, RZ, RZ, R21 ;  /* 0x000000ffff037224 */ /* 0x001fe400078e0015 */
[----:B------:R-:W-:Y:S02]  /*a4e0*/  IMAD.MOV R19, RZ, RZ, -R19 ;  /* 0x000000ffff137224 */ /* 0x000fe400078e0a13 */
[----:B------:R-:W-:-:S04]  /*a4f0*/  IMAD.HI.U32 R4, R14, R13, RZ ;  /* 0x0000000d0e047227 */ /* 0x000fc800078e00ff */
[----:B------:R-:W-:Y:S02]  /*a500*/  IMAD.MOV R23, RZ, RZ, -R23 ;  /* 0x000000ffff177224 */ /* 0x000fe400078e0a17 */
[----:B------:R-:W-:Y:S01]  /*a510*/  @!P3 IMAD.MOV R3, RZ, RZ, -R3 ;  /* 0x000000ffff03b224 */ /* 0x000fe200078e0a03 */
[----:B------:R-:W-:Y:S01]  /*a520*/  ISETP.GE.AND P3, PT, R15, RZ, PT ;  /* 0x000000ff0f00720c */ /* 0x000fe20003f66270 */
[C---:B------:R-:W-:Y:S02]  /*a530*/  IMAD R15, R11.reuse, R19, R16 ;  /* 0x000000130b0f7224 */ /* 0x040fe400078e0210 */
[----:B------:R-:W-:Y:S01]  /*a540*/  IMAD.MOV R4, RZ, RZ, -R4 ;  /* 0x000000ffff047224 */ /* 0x000fe200078e0a04 */
[----:B------:R-:W-:Y:S01]  /*a550*/  STL [R1+0x198], R3 ;  /* 0x0001980301007387 */ /* 0x000fe20000100800 */
[----:B------:R-:W-:Y:S02]  /*a560*/  IMAD R18, R11, R23, R18 ;  /* 0x000000170b127224 */ /* 0x000fe400078e0212 */
[----:B-1----:R-:W-:-:S02]  /*a570*/  IMAD.MOV.U32 R0, RZ, RZ, R20 ;  /* 0x000000ffff007224 */ /* 0x002fc400078e0014 */
[----:B------:R-:W-:Y:S01]  /*a580*/  @!P1 IMAD.IADD R8, R8, 0x1, -R11 ;  /* 0x0000000108089824 */ /* 0x000fe200078e0a0b */
[C---:B------:R-:W-:Y:S01]  /*a590*/  ISETP.GT.U32.AND P1, PT, R11.reuse, R15, PT ;  /* 0x0000000f0b00720c */ /* 0x040fe20003f24070 */
[C---:B------:R-:W-:Y:S01]  /*a5a0*/  IMAD R13, R11.reuse, R4, R13 ;  /* 0x000000040b0d7224 */ /* 0x040fe200078e020d */
[----:B------:R-:W-:Y:S01]  /*a5b0*/  ISETP.GT.U32.AND P5, PT, R11, R18, PT ;  /* 0x000000120b00720c */ /* 0x000fe20003fa4070 */
[----:B------:R-:W-:Y:S02]  /*a5c0*/  @!P0 IMAD.MOV R0, RZ, RZ, -R0 ;  /* 0x000000ffff008224 */ /* 0x000fe400078e0a00 */
[----:B------:R-:W-:Y:S01]  /*a5d0*/  @!P2 IMAD.IADD R17, R17, 0x1, -R11 ;  /* 0x000000011111a824 */ /* 0x000fe200078e0a0b */
[----:B------:R-:W-:Y:S01]  /*a5e0*/  ISETP.GT.U32.AND P0, PT, R11, R13, PT ;  /* 0x0000000d0b00720c */ /* 0x000fe20003f04070 */
[C---:B------:R-:W-:Y:S01]  /*a5f0*/  VIADD R9, R12.reuse, 0xc4 ;  /* 0x000000c40c097836 */ /* 0x040fe20000000000 */
[----:B------:R0:W-:Y:S01]  /*a600*/  STL [R1+0x260], R0 ;  /* 0x0002600001007387 */ /* 0x0001e20000100800 */
[----:B------:R-:W-:Y:S01]  /*a610*/  ISETP.GE.AND P2, PT, R7, RZ, PT ;  /* 0x000000ff0700720c */ /* 0x000fe20003f46270 */
[----:B------:R-:W-:-:S02]  /*a620*/  VIADD R7, R12, 0xc2 ;  /* 0x000000c20c077836 */ /* 0x000fc40000000000 */
[----:B------:R-:W-:Y:S01]  /*a630*/  IABS R4, R9 ;  /* 0x0000000900047213 */ /* 0x000fe20000000000 */
[--C-:B------:R-:W-:Y:S02]  /*a640*/  @!P1 IMAD.IADD R15, R15, 0x1, -R11.reuse ;  /* 0x000000010f0f9824 */ /* 0x100fe400078e0a0b */
[----:B------:R-:W-:Y:S01]  /*a650*/  @!P5 IMAD.IADD R18, R18, 0x1, -R11 ;  /* 0x000000011212d824 */ /* 0x000fe200078e0a0b */
[----:B------:R-:W-:Y:S01]  /*a660*/  ISETP.GE.AND P5, PT, R10, RZ, PT ;  /* 0x000000ff0a00720c */ /* 0x000fe20003fa6270 */
[----:B------:R-:W-:Y:S01]  /*a670*/  IMAD.HI.U32 R16, R14, R4, RZ ;  /* 0x000000040e107227 */ /* 0x000fe200078e00ff */
[----:B------:R-:W-:-:S03]  /*a680*/  ISETP.GT.U32.AND P1, PT, R11, R15, PT ;  /* 0x0000000f0b00720c */ /* 0x000fc60003f24070 */
[----:B0-----:R-:W-:Y:S01]  /*a690*/  IMAD.MOV.U32 R0, RZ, RZ, R17 ;  /* 0x000000ffff007224 */ /* 0x001fe200078e0011 */
[----:B------:R-:W-:Y:S01]  /*a6a0*/  IABS R17, R7 ;  /* 0x0000000700117213 */ /* 0x000fe20000000000 */
[----:B------:R-:W-:Y:S01]  /*a6b0*/  @!P0 IMAD.IADD R13, R13, 0x1, -R11 ;  /* 0x000000010d0d8824 */ /* 0x000fe200078e0a0b */
[C---:B------:R-:W-:Y:S01]  /*a6c0*/  ISETP.GT.U32.AND P0, PT, R11.reuse, R18, PT ;  /* 0x000000120b00720c */ /* 0x040fe20003f04070 */
[----:B------:R-:W-:Y:S02]  /*a6d0*/  @!P4 IMAD.MOV R0, RZ, RZ, -R0 ;  /* 0x000000ffff00c224 */ /* 0x000fe400078e0a00 */
[----:B------:R-:W-:Y:S01]  /*a6e0*/  IMAD.MOV R16, RZ, RZ, -R16 ;  /* 0x000000ffff107224 */ /* 0x000fe200078e0a10 */
[C---:B------:R-:W-:Y:S01]  /*a6f0*/  ISETP.GT.U32.AND P4, PT, R11.reuse, R13, PT ;  /* 0x0000000d0b00720c */ /* 0x040fe20003f84070 */
[----:B------:R-:W-:Y:S01]  /*a700*/  VIADD R10, R12, 0xc0 ;  /* 0x000000c00c0a7836 */ /* 0x000fe20000000000 */
[----:B------:R0:W-:Y:S01]  /*a710*/  STL [R1+0x264], R0 ;  /* 0x0002640001007387 */ /* 0x0001e20000100800 */
[----:B------:R-:W-:-:S02]  /*a720*/  IMAD R4, R11, R16, R4 ;  /* 0x000000100b047224 */ /* 0x000fc400078e0204 */
[--C-:B------:R-:W-:Y:S01]  /*a730*/  @!P1 IMAD.IADD R15, R15, 0x1, -R11.reuse ;  /* 0x000000010f0f9824 */ /* 0x100fe200078e0a0b */
[----:B------:R-:W-:Y:S01]  /*a740*/  IABS R16, R10 ;  /* 0x0000000a00107213 */ /* 0x000fe20000000000 */
[----:B------:R-:W-:Y:S02]  /*a750*/  VIADD R23, R12, 0x9a ;  /* 0x0000009a0c177836 */ /* 0x000fe40000000000 */
[----:B------:R-:W-:Y:S01]  /*a760*/  @!P0 IMAD.IADD R18, R18, 0x1, -R11 ;  /* 0x0000000112128824 */ /* 0x000fe200078e0a0b */
[----:B------:R-:W-:Y:S01]  /*a770*/  ISETP.GT.U32.AND P0, PT, R11, R4, PT ;  /* 0x000000040b00720c */ /* 0x000fe20003f04070 */
[----:B------:R-:W-:Y:S01]  /*a780*/  IMAD.HI.U32 R20, R14, R16, RZ ;  /* 0x000000100e147227 */ /* 0x000fe200078e00ff */
[----:B------:R-:W-:-:S03]  /*a790*/  IABS R24, R23 ;  /* 0x0000001700187213 */ /* 0x000fc60000000000 */
[----:B0-----:R-:W-:Y:S02]  /*a7a0*/  IMAD.MOV.U32 R0, RZ, RZ, R8 ;  /* 0x000000ffff007224 */ /* 0x001fe400078e0008 */
        /* <DEDUP_REMOVED lines=8> */
[C---:B------:R-:W-:Y:S01]  /*a830*/  ISETP.GT.U32.AND P1, PT, R11.reuse, R17, PT ;  /* 0x000000110b00720c */ /* 0x040fe20003f24070 */
[----:B------:R-:W-:Y:S01]  /*a840*/  IMAD.MOV R20, RZ, RZ, -R20 ;  /* 0x000000ffff147224 */ /* 0x000fe200078e0a14 */
[----:B------:R0:W-:Y:S01]  /*a850*/  STL [R1+0x26c], R0 ;  /* 0x00026c0001007387 */ /* 0x0001e20000100800 */
[----:B------:R-:W-:Y:S01]  /*a860*/  @!P0 IMAD.IADD R4, R4, 0x1, -R11 ;  /* 0x0000000104048824 */ /* 0x000fe200078e0a0b */
[----:B------:R-:W-:Y:S01]  /*a870*/  IABS R9, R7 ;  /* 0x0000000700097213 */ /* 0x000fe20000000000 */
[----:B------:R-:W-:Y:S01]  /*a880*/  IMAD R16, R11, R20, R16 ;  /* 0x000000140b107224 */ /* 0x000fe200078e0210 */
[----:B------:R-:W-:Y:S01]  /*a890*/  ISETP.GE.AND P0, PT, R10, RZ, PT ;  /* 0x000000ff0a00720c */ /* 0x000fe20003f06270 */
[----:B------:R-:W-:-:S02]  /*a8a0*/  IMAD.MOV.U32 R3, RZ, RZ, R13 ;  /* 0x000000ffff037224 */ /* 0x000fc400078e000d */
[----:B------:R-:W-:Y:S02]  /*a8b0*/  VIADD R8, R12, 0xbc ;  /* 0x000000bc0c087836 */ /* 0x000fe40000000000 */
[----:B------:R-:W-:-:S03]  /*a8c0*/  IMAD.HI.U32 R10, R14, R9, RZ ;  /* 0x000000090e0a7227 */ /* 0x000fc600078e00ff */
[----:B------:R-:W-:Y:S01]  /*a8d0*/  IABS R19, R8 ;  /* 0x0000000800137213 */ /* 0x000fe20000000000 */
[----:B------:R-:W-:Y:S02]  /*a8e0*/  @!P1 IMAD.IADD R17, R17, 0x1, -R11 ;  /* 0x0000000111119824 */ /* 0x000fe400078e0a0b */
[----:B0-----:R-:W-:Y:S02]  /*a8f0*/  IMAD.MOV.U32 R0, RZ, RZ, R18 ;  /* 0x000000ffff007224 */ /* 0x001fe400078e0012 */
[----:B------:R-:W-:Y:S01]  /*a900*/  @!P2 IMAD.MOV R3, RZ, RZ, -R3 ;  /* 0x000000ffff03a224 */ /* 0x000fe200078e0a03 */
[C---:B------:R-:W-:Y:S01]  /*a910*/  ISETP.GT.U32.AND P1, PT, R11.reuse, R17, PT ;  /* 0x000000110b00720c */ /* 0x040fe20003f24070 */
[----:B------:R-:W-:Y:S01]  /*a920*/  @!P3 IMAD.MOV R0, RZ, RZ, -R0 ;  /* 0x000000ffff00b224 */ /* 0x000fe200078e0a00 */
[C---:B------:R-:W-:Y:S01]  /*a930*/  ISETP.GT.U32.AND P3, PT, R11.reuse, R4, PT ;  /* 0x000000040b00720c */ /* 0x040fe20003f64070 */
[----:B------:R-:W-:Y:S01]  /*a940*/  IMAD.MOV R10, RZ, RZ, -R10 ;  /* 0x000000ffff0a7224 */ /* 0x000fe200078e0a0a */
[C---:B------:R-:W-:Y:S01]  /*a950*/  ISETP.GT.U32.AND P2, PT, R11.reuse, R16, PT ;  /* 0x000000100b00720c */ /* 0x040fe20003f44070 */
[----:B------:R-:W-:Y:S01]  /*a960*/  IMAD.HI.U32 R13, R14, R19, RZ ;  /* 0x000000130e0d7227 */ /* 0x000fe200078e00ff */
[----:B------:R0:W-:Y:S03]  /*a970*/  STL [R1+0x268], R0 ;  /* 0x0002680001007387 */ /* 0x0001e60000100800 */
[----:B------:R-:W-:Y:S01]  /*a980*/  IMAD R9, R11, R10, R9 ;  /* 0x0000000a0b097224 */ /* 0x000fe200078e0209 */
[----:B------:R1:W-:Y:S01]  /*a990*/  STL [R1+0x244], R3 ;  /* 0x0002440301007387 */ /* 0x0003e20000100800 */
[----:B------:R-:W-:-:S02]  /*a9a0*/  IMAD.MOV R13, RZ, RZ, -R13 ;  /* 0x000000ffff0d7224 */ /* 0x000fc400078e0a0d */
[--C-:B------:R-:W-:Y:S01]  /*a9b0*/  @!P1 IMAD.IADD R17, R17, 0x1, -R11.reuse ;  /* 0x0000000111119824 */ /* 0x100fe200078e0a0b */
        /* <DEDUP_REMOVED lines=62> */
[----:B------:R-:W-:-:S04]  /*ada0*/  IMAD.HI.U32 R21, R14, R17, RZ ;  /* 0x000000110e157227 */ /* 0x000fc800078e00ff */
[----:B0-----:R-:W-:Y:S02]  /*adb0*/  IMAD.MOV.U32 R0, RZ, RZ, R19 ;  /* 0x000000ffff007224 */ /* 0x001fe400078e0013 */
[----:B------:R-:W-:Y:S02]  /*adc0*/  @!P5 IMAD.IADD R7, R7, 0x1, -R11 ;  /* 0x000000010707d824 */ /* 0x000fe400078e0a0b */
[----:B------:R-:W-:Y:S01]  /*add0*/  @!P3 IMAD.MOV R0, RZ, RZ, -R0 ;  /* 0x000000ffff00b224 */ /* 0x000fe200078e0a00 */
[C---:B------:R-:W-:Y:S01]  /*ade0*/  ISETP.GT.U32.AND P3, PT, R11.reuse, R4, PT ;  /* 0x000000040b00720c */ /* 0x040fe20003f64070 */
[----:B------:R-:W-:Y:S01]  /*adf0*/  IMAD.HI.U32 R19, R14, R15, RZ ;  /* 0x0000000f0e137227 */ /* 0x000fe200078e00ff */
[----:B------:R-:W-:Y:S02]  /*ae00*/  ISETP.GT.U32.AND P5, PT, R11, R7, PT ;  /* 0x000000070b00720c */ /* 0x000fe40003fa4070 */
[----:B------:R0:W-:Y:S01]  /*ae10*/  STL [R1+0x24c], R0 ;  /* 0x00024c0001007387 */ /* 0x0001e20000100800 */
[----:B------:R-:W-:-:S02]  /*ae20*/  IMAD.MOV R19, RZ, RZ, -R19 ;  /* 0x000000ffff137224 */ /* 0x000fc400078e0a13 */
[----:B------:R-:W-:Y:S01]  /*ae30*/  @!P1 IMAD.IADD R8, R8, 0x1, -R11 ;  /* 0x0000000108089824 */ /* 0x000fe200078e0a0b */
[----:B------:R-:W-:Y:S01]  /*ae40*/  ISETP.GE.AND P1, PT, R9, RZ, PT ;  /* 0x000000ff0900720c */ /* 0x000fe20003f26270 */
[----:B------:R-:W-:Y:S02]  /*ae50*/  IMAD R15, R11, R19, R15 ;  /* 0x000000130b0f7224 */ /* 0x000fe400078e020f */
[----:B------:R-:W-:-:S04]  /*ae60*/  IMAD.HI.U32 R9, R14, R18, RZ ;  /* 0x000000120e097227 */ /* 0x000fc800078e00ff */
[--C-:B------:R-:W-:Y:S02]  /*ae70*/  @!P3 IMAD.IADD R4, R4, 0x1, -R11.reuse ;  /* 0x000000010404b824 */ /* 0x100fe400078e0a0b */
[----:B------:R-:W-:Y:S01]  /*ae80*/  @!P5 IMAD.IADD R7, R7, 0x1, -R11 ;  /* 0x000000010707d824 */ /* 0x000fe200078e0a0b */
[C---:B------:R-:W-:Y:S01]  /*ae90*/  ISETP.GT.U32.AND P5, PT, R11.reuse, R15, PT ;  /* 0x0000000f0b00720c */ /* 0x040fe20003fa4070 */
[----:B------:R-:W-:Y:S01]  /*aea0*/  IMAD.MOV.U32 R3, RZ, RZ, R8 ;  /* 0x000000ffff037224 */ /* 0x000fe200078e0008 */
[----:B------:R-:W-:Y:S01]  /*aeb0*/  ISETP.GT.U32.AND P3, PT, R11, R4, PT ;  /* 0x000000040b00720c */ /* 0x000fe20003f64070 */
[----:B------:R-:W-:Y:S02]  /*aec0*/  IMAD.MOV R21, RZ, RZ, -R21 ;  /* 0x000000ffff157224 */ /* 0x000fe400078e0a15 */
[----:B0-----:R-:W-:Y:S02]  /*aed0*/  IMAD.MOV.U32 R0, RZ, RZ, R7 ;  /* 0x000000ffff007224 */ /* 0x001fe400078e0007 */
[----:B------:R-:W-:-:S02]  /*aee0*/  IMAD.MOV R8, RZ, RZ, -R9 ;  /* 0x000000ffff087224 */ /* 0x000fc400078e0a09 */
[----:B------:R-:W-:Y:S02]  /*aef0*/  @!P4 IMAD.MOV R3, RZ, RZ, -R3 ;  /* 0x000000ffff03c224 */ /* 0x000fe400078e0a03 */
[----:B------:R-:W-:Y:S01]  /*af00*/  @!P2 IMAD.MOV R0, RZ, RZ, -R0 ;  /* 0x000000ffff00a224 */ /* 0x000fe200078e0a00 */
[----:B------:R-:W-:Y:S01]  /*af10*/  ISETP.GE.AND P2, PT, R10, RZ, PT ;  /* 0x000000ff0a00720c */ /* 0x000fe20003f46270 */
[----:B------:R-:W-:Y:S01]  /*af20*/  IMAD R9, R11, R21, R17 ;  /* 0x000000150b097224 */ /* 0x000fe200078e0211 */
[----:B------:R-:W-:Y:S01]  /*af30*/  STL [R1+0x240], R3 ;  /* 0x0002400301007387 */ /* 0x000fe20000100800 */
[----:B------:R-:W-:-:S03]  /*af40*/  IMAD.HI.U32 R20, R14, R16, RZ ;  /* 0x000000100e147227 */ /* 0x000fc600078e00ff */
[----:B------:R0:W-:Y:S01]  /*af50*/  STL [R1+0x23c], R0 ;  /* 0x00023c0001007387 */ /* 0x0001e20000100800 */
[--C-:B------:R-:W-:Y:S01]  /*af60*/  @!P3 IMAD.IADD R4, R4, 0x1, -R11.reuse ;  /* 0x000000010404b824 */ /* 0x100fe200078e0a0b */
[C---:B------:R-:W-:Y:S01]  /*af70*/  ISETP.GT.U32.AND P3, PT, R11.reuse, R9, PT ;  /* 0x000000090b00720c */ /* 0x040fe20003f64070 */
[----:B------:R-:W-:Y:S02]  /*af80*/  IMAD.MOV R20, RZ, RZ, -R20 ;  /* 0x000000ffff147224 */ /* 0x000fe400078e0a14 */
[C---:B------:R-:W-:Y:S02]  /*af90*/  IMAD R8, R11.reuse, R8, R18 ;  /* 0x000000080b087224 */ /* 0x040fe400078e0212 */
[----:B------:R-:W-:Y:S02]  /*afa0*/  IMAD R16, R11, R20, R16 ;  /* 0x000000140b107224 */ /* 0x000fe400078e0210 */
[--C-:B------:R-:W-:Y:S02]  /*afb0*/  @!P5 IMAD.IADD R15, R15, 0x1, -R11.reuse ;  /* 0x000000010f0fd824 */ /* 0x100fe400078e0a0b */
[----:B0-----:R-:W-:Y:S01]  /*afc0*/  IMAD.MOV.U32 R0, RZ, RZ, R4 ;  /* 0x000000ffff007224 */ /* 0x001fe200078e0004 */
[C---:B------:R-:W-:Y:S01]  /*afd0*/  ISETP.GT.U32.AND P4, PT, R11.reuse, R16, PT ;  /* 0x000000100b00720c */ /* 0x040fe20003f84070 */
[C---:B------:R-:W-:Y:S01]  /*afe0*/  VIADD R10, R12.reuse, 0xaa ;  /* 0x000000aa0c0a7836 */ /* 0x040fe20000000000 */
[C---:B------:R-:W-:Y:S01]  /*aff0*/  ISETP.GT.U32.AND P5, PT, R11.reuse, R15, PT ;  /* 0x0000000f0b00720c */ /* 0x040fe20003fa4070 */
[----:B------:R-:W-:Y:S01]  /*b000*/  @!P0 IMAD.MOV R0, RZ, RZ, -R0 ;  /* 0x000000ffff008224 */ /* 0x000fe200078e0a00 */
[----:B------:R-:W-:Y:S01]  /*b010*/  ISETP.GT.U32.AND P0, PT, R11, R8, PT ;  /* 0x000000080b00720c */ /* 0x000fe20003f04070 */
[----:B------:R-:W-:Y:S01]  /*b020*/  @!P3 IMAD.IADD R9, R9, 0x1, -R11 ;  /* 0x000000010909b824 */ /* 0x000fe200078e0a0b */
[----:B------:R-:W-:Y:S01]  /*b030*/  IABS R19, R10 ;  /* 0x0000000a00137213 */ /* 0x000fe20000000000 */
[C---:B------:R-:W-:Y:S01]  /*b040*/  VIADD R7, R12.reuse, 0xac ;  /* 0x000000ac0c077836 */ /* 0x040fe20000000000 */
[----:B------:R0:W-:Y:S01]  /*b050*/  STL [R1+0x238], R0 ;  /* 0x0002380001007387 */ /* 0x0001e20000100800 */
[----:B------:R-:W-:Y:S01]  /*b060*/  VIADD R17, R12, 0xa8 ;  /* 0x000000a80c117836 */ /* 0x000fe20000000000 */
[----:B------:R-:W-:Y:S01]  /*b070*/  ISETP.GT.U32.AND P3, PT, R11, R9, PT ;  /* 0x000000090b00720c */ /* 0x000fe20003f64070 */
[----:B------:R-:W-:Y:S01]  /*b080*/  IMAD.MOV R27, RZ, RZ, -R27 ;  /* 0x000000ffff1b7224 */ /* 0x000fe200078e0a1b */
[----:B------:R-:W-:Y:S01]  /*b090*/  IABS R18, R7 ;  /* 0x0000000700127213 */ /* 0x000fe20000000000 */
[--C-:B------:R-:W-:Y:S01]  /*b0a0*/  @!P4 IMAD.IADD R16, R16, 0x1, -R11.reuse ;  /* 0x000000011010c824 */ /* 0x100fe200078e0a0b */
[----:B------:R-:W-:Y:S01]  /*b0b0*/  IABS R4, R17 ;  /* 0x0000001100047213 */ /* 0x000fe20000000000 */
[--C-:B------:R-:W-:Y:S01]  /*b0c0*/  @!P5 IMAD.IADD R15, R15, 0x1, -R11.reuse ;  /* 0x000000010f0fd824 */ /* 0x100fe200078e0a0b */
[----:B------:R-:W-:Y:S01]  /*b0d0*/  ISETP.GE.AND P5, PT, R13, RZ, PT ;  /* 0x000000ff0d00720c */ /* 0x000fe20003fa6270 */
[----:B------:R-:W-:Y:S01]  /*b0e0*/  @!P0 IMAD.IADD R8, R8, 0x1, -R11 ;  /* 0x0000000108088824 */ /* 0x000fe200078e0a0b */
[----:B------:R-:W-:Y:S01]  /*b0f0*/  ISETP.GT.U32.AND P4, PT, R11, R16, PT ;  /* 0x000000100b00720c */ /* 0x000fe20003f84070 */
[----:B------:R-:W-:-:S03]  /*b100*/  IMAD.HI.U32 R13, R14, R19, RZ ;  /* 0x000000130e0d7227 */ /* 0x000fc600078e00ff */
[----:B------:R-:W-:Y:S01]  /*b110*/  ISETP.GT.U32.AND P0, PT, R11, R8, PT ;  /* 0x000000080b00720c */ /* 0x000fe20003f04070 */
[----:B------:R-:W-:-:S04]  /*b120*/  IMAD.HI.U32 R20, R14, R18, RZ ;  /* 0x000000120e147227 */ /* 0x000fc800078e00ff */
[----:B------:R-:W-:Y:S02]  /*b130*/  IMAD.MOV R13, RZ, RZ, -R13 ;  /* 0x000000ffff0d7224 */ /* 0x000fe400078e0a0d */
[----:B------:R-:W-:Y:S01]  /*b140*/  @!P3 IMAD.IADD R9, R9, 0x1, -R11 ;  /* 0x000000010909b824 */ /* 0x000fe200078e0a0b */
[----:B------:R-:W-:Y:S01]  /*b150*/  ISETP.GE.AND P3, PT, R17, RZ, PT ;  /* 0x000000ff1100720c */ /* 0x000fe20003f66270 */
[----:B------:R-:W-:Y:S02]  /*b160*/  IMAD.MOV R20, RZ, RZ, -R20 ;  /* 0x000000ffff147224 */ /* 0x000fe400078e0a14 */
[C---:B------:R-:W-:Y:S02]  /*b170*/  IMAD R17, R11.reuse, R13, R19 ;  /* 0x0000000d0b117224 */ /* 0x040fe400078e0213 */
[----:B------:R-:W-:Y:S02]  /*b180*/  IMAD R18, R11, R20, R18 ;  /* 0x000000140b127224 */ /* 0x000fe400078e0212 */
[----:B------:R-:W-:-:S02]  /*b190*/  IMAD.MOV.U32 R3, RZ, RZ, R15 ;  /* 0x000000ffff037224 */ /* 0x000fc400078e000f */
[----:B------:R-:W-:Y:S01]  /*b1a0*/  @!P0 IMAD.IADD R8, R8, 0x1, -R11 ;  /* 0x0000000108088824 */ /* 0x000fe200078e0a0b */
[----:B------:R-:W-:Y:S01]  /*b1b0*/  ISETP.GT.U32.AND P0, PT, R11, R17, PT ;  /* 0x000000110b00720c */ /* 0x000fe20003f04070 */
[----:B------:R-:W-:-:S04]  /*b1c0*/  IMAD.HI.U32 R15, R14, R4, RZ ;  /* 0x000000040e0f7227 */ /* 0x000fc800078e00ff */
[----:B------:R-:W-:Y:S01]  /*b1d0*/  @!P4 IMAD.IADD R16, R16, 0x1, -R11 ;  /* 0x000000011010c824 */ /* 0x000fe200078e0a0b */
[----:B------:R-:W-:Y:S01]  /*b1e0*/  ISETP.GT.U32.AND P4, PT, R11, R18, PT ;  /* 0x000000120b00720c */ /* 0x000fe20003f84070 */
[----:B------:R-:W-:Y:S02]  /*b1f0*/  IMAD.MOV R15, RZ, RZ, -R15 ;  /* 0x000000ffff0f7224 */ /* 0x000fe400078e0a0f */
[----:B------:R-:W-:Y:S01]  /*b200*/  @!P6 IMAD.MOV R3, RZ, RZ, -R3 ;  /* 0x000000ffff03e224 */ /* 0x000fe200078e0a03 */
[----:B------:R-:W-:Y:S01]  /*b210*/  ISETP.GE.AND P6, PT, R7, RZ, PT ;  /* 0x000000ff0700720c */ /* 0x000fe20003fc6270 */
[----:B0-----:R-:W-:Y:S02]  /*b220*/  IMAD.MOV.U32 R0, RZ, RZ, R16 ;  /* 0x000000ffff007224 */ /* 0x001fe400078e0010 */
[----:B------:R-:W-:Y:S01]  /*b230*/  IMAD R7, R11, R15, R4 ;  /* 0x0000000f0b077224 */ /* 0x000fe200078e0204 */
[----:B------:R0:W-:Y:S01]  /*b240*/  STL [R1+0x234], R3 ;  /* 0x0002340301007387 */ /* 0x0001e20000100800 */
[----:B------:R-:W-:-:S02]  /*b250*/  VIADD R4, R12, 0xa6 ;  /* 0x000000a60c047836 */ /* 0x000fc40000000000 */
[----:B------:R-:W-:Y:S01]  /*b260*/  @!P1 IMAD.MOV R0, RZ, RZ, -R0 ;  /* 0x000000ffff009224 */ /* 0x000fe200078e0a00 */
[----:B------:R-:W-:Y:S01]  /*b270*/  ISETP.GE.AND P1, PT, R10, RZ, PT ;  /* 0x000000ff0a00720c */ /* 0x000fe20003f26270 */
[--C-:B------:R-:W-:Y:S01]  /*b280*/  @!P0 IMAD.IADD R17, R17, 0x1, -R11.reuse ;  /* 0x0000000111118824 */ /* 0x100fe200078e0a0b */
[----:B------:R-:W-:Y:S01]  /*b290*/  IABS R10, R4 ;  /* 0x00000004000a7213 */ /* 0x000fe20000000000 */
[----:B------:R-:W-:Y:S01]  /*b2a0*/  @!P4 IMAD.IADD R18, R18, 0x1, -R11 ;  /* 0x000000011212c824 */ /* 0x000fe200078e0a0b */
[----:B------:R1:W-:Y:S01]  /*b2b0*/  STL [R1+0x218], R0 ;  /* 0x0002180001007387 */ /* 0x0003e20000100800 */
[----:B------:R-:W-:Y:S01]  /*b2c0*/  VIADD R13, R12, 0xa0 ;  /* 0x000000a00c0d7836 */ /* 0x000fe20000000000 */
[C---:B------:R-:W-:Y:S01]  /*b2d0*/  ISETP.GT.U32.AND P0, PT, R11.reuse, R17, PT ;  /* 0x000000110b00720c */ /* 0x040fe20003f04070 */
[----:B------:R-:W-:Y:S01]  /*b2e0*/  IMAD.HI.U32 R16, R14, R10, RZ ;  /* 0x0000000a0e107227 */ /* 0x000fe200078e00ff */
[----:B------:R-:W-:Y:S02]  /*b2f0*/  ISETP.GT.U32.AND P4, PT, R11, R18, PT ;  /* 0x000000120b00720c */ /* 0x000fe40003f84070 */
[----:B------:R-:W-:Y:S01]  /*b300*/  IABS R20, R13 ;  /* 0x0000000d00147213 */ /* 0x000fe20000000000 */
[----:B0-----:R-:W-:-:S02]  /*b310*/  IMAD.MOV.U32 R3, RZ, RZ, R9 ;  /* 0x000000ffff037224 */ /* 0x001fc400078e0009 */
[----:B------:R-:W-:Y:S02]  /*b320*/  VIADD R9, R12, 0xa4 ;  /* 0x000000a40c097836 */ /* 0x000fe40000000000 */
[----:B------:R-:W-:Y:S02]  /*b330*/  IMAD.MOV R16, RZ, RZ, -R16 ;  /* 0x000000ffff107224 */ /* 0x000fe400078e0a10 */
[----:B-1----:R-:W-:Y:S01]  /*b340*/  IMAD.MOV.U32 R0, RZ, RZ, R8 ;  /* 0x000000ffff007224 */ /* 0x002fe200078e0008 */
[----:B------:R-:W-:Y:S01]  /*b350*/  IABS R15, R9 ;  /* 0x00000009000f7213 */ /* 0x000fe20000000000 */
[----:B------:R-:W-:Y:S02]  /*b360*/  IMAD R10, R11, R16, R10 ;  /* 0x000000100b0a7224 */ /* 0x000fe400078e020a */
[----:B------:R-:W-:Y:S02]  /*b370*/  @!P0 IMAD.IADD R17, R17, 0x1, -R11 ;  /* 0x0000000111118824 */ /* 0x000fe400078e0a0b */
[----:B------:R-:W-:Y:S01]  /*b380*/  IMAD.HI.U32 R8, R14, R15, RZ ;  /* 0x0000000f0e087227 */ /* 0x000fe200078e00ff */
[----:B------:R-:W-:-:S03]  /*b390*/  ISETP.GT.U32.AND P0, PT, R11, R10, PT ;  /* 0x0000000a0b00720c */ /* 0x000fc60003f04070 */
[----:B------:R-:W-:Y:S01]  /*b3a0*/  @!P2 IMAD.MOV R3, RZ, RZ, -R3 ;  /* 0x000000ffff03a224 */ /* 0x000fe200078e0a03 */
[----:B------:R-:W-:Y:S01]  /*b3b0*/  ISETP.GE.AND P2, PT, R4, RZ, PT ;  /* 0x000000ff0400720c */ /* 0x000fe20003f46270 */
[----:B------:R-:W-:Y:S01]  /*b3c0*/  @!P4 IMAD.IADD R18, R18, 0x1, -R11 ;  /* 0x000000011212c824 */ /* 0x000fe200078e0a0b */
[C---:B------:R-:W-:Y:S01]  /*b3d0*/  ISETP.GT.U32.AND P4, PT, R11.reuse, R7, PT ;  /* 0x000000070b00720c */ /* 0x040fe20003f84070 */
[----:B------:R-:W-:Y:S01]  /*b3e0*/  IMAD.MOV R8, RZ, RZ, -R8 ;  /* 0x000000ffff087224 */ /* 0x000fe200078e0a08 */
[----:B------:R0:W-:Y:S01]  /*b3f0*/  STL [R1+0x228], R3 ;  /* 0x0002280301007387 */ /* 0x0001e20000100800 */
[----:B------:R-:W-:Y:S02]  /*b400*/  VIADD R4, R12, 0xa2 ;  /* 0x000000a20c047836 */ /* 0x000fe40000000000 */
[----:B------:R-:W-:Y:S02]  /*b410*/  IMAD R15, R11, R8, R15 ;  /* 0x000000080b0f7224 */ /* 0x000fe400078e020f */
[----:B------:R-:W-:Y:S01]  /*b420*/  @!P5 IMAD.MOV R0, RZ, RZ, -R0 ;  /* 0x000000ffff00d224 */ /* 0x000fe200078e0a00 */
[----:B------:R-:W-:Y:S01]  /*b430*/  ISETP.GE.AND P5, PT, R9, RZ, PT ;  /* 0x000000ff0900720c */ /* 0x000fe20003fa6270 */
[----:B------:R-:W-:Y:S01]  /*b440*/  @!P0 IMAD.IADD R10, R10, 0x1, -R11 ;  /* 0x000000010a0a8824 */ /* 0x000fe200078e0a0b */
[----:B------:R-:W-:Y:S01]  /*b450*/  IABS R9, R4 ;  /* 0x0000000400097213 */ /* 0x000fe20000000000 */
[----:B------:R-:W-:Y:S01]  /*b460*/  VIADD R19, R12, 0x9e ;  /* 0x0000009e0c137836 */ /* 0x000fe20000000000 */
[----:B------:R1:W-:Y:S01]  /*b470*/  STL [R1+0x230], R0 ;  /* 0x0002300001007387 */ /* 0x0003e20000100800 */
[----:B0-----:R-:W-:Y:S01]  /*b480*/  IMAD.MOV.U32 R3, RZ, RZ, R18 ;  /* 0x000000ffff037224 */ /* 0x001fe200078e0012 */
[----:B------:R-:W-:Y:S01]  /*b490*/  ISETP.GT.U32.AND P0, PT, R11, R10, PT ;  /* 0x0000000a0b00720c */ /* 0x000fe20003f04070 */
[----:B------:R-:W-:-:S04]  /*b4a0*/  IMAD.HI.U32 R16, R14, R9, RZ ;  /* 0x000000090e107227 */ /* 0x000fc800078e00ff */
[----:B------:R-:W-:Y:S01]  /*b4b0*/  @!P6 IMAD.MOV R3, RZ, RZ, -R3 ;  /* 0x000000ffff03e224 */ /* 0x000fe200078e0a03 */
[----:B------:R-:W-:Y:S01]  /*b4c0*/  ISETP.GT.U32.AND P6, PT, R11, R15, PT ;  /* 0x0000000f0b00720c */ /* 0x000fe20003fc4070 */
[----:B------:R-:W-:Y:S02]  /*b4d0*/  IMAD.MOV R16, RZ, RZ, -R16 ;  /* 0x000000ffff107224 */ /* 0x000fe400078e0a10 */
[----:B-1----:R-:W-:Y:S01]  /*b4e0*/  IMAD.MOV.U32 R0, RZ, RZ, R17 ;  /* 0x000000ffff007224 */ /* 0x002fe200078e0011 */
[----:B------:R-:W-:Y:S01]  /*b4f0*/  STL [R1+0x21c], R3 ;  /* 0x00021c0301007387 */ /* 0x000fe20000100800 */
[----:B------:R-:W-:Y:S02]  /*b500*/  @!P4 IMAD.IADD R7, R7, 0x1, -R11 ;  /* 0x000000010707c824 */ /* 0x000fe400078e0a0b */
[----:B------:R-:W-:Y:S01]  /*b510*/  @!P1 IMAD.MOV R0, RZ, RZ, -R0 ;  /* 0x000000ffff009224 */ /* 0x000fe200078e0a00 */
[----:B------:R-:W-:Y:S01]  /*b520*/  ISETP.GE.AND P1, PT, R4, RZ, PT ;  /* 0x000000ff0400720c */ /* 0x000fe20003f26270 */
[----:B------:R-:W-:Y:S01]  /*b530*/  IMAD.HI.U32 R8, R14, R20, RZ ;  /* 0x000000140e087227 */ /* 0x000fe200078e00ff */
[----:B------:R-:W-:-:S02]  /*b540*/  ISETP.GT.U32.AND P4, PT, R11, R7, PT ;  /* 0x000000070b00720c */ /* 0x000fc40003f84070 */
[----:B------:R0:W-:Y:S01]  /*b550*/  STL [R1+0x224], R0 ;  /* 0x0002240001007387 */ /* 0x0001e20000100800 */
[----:B------:R-:W-:Y:S02]  /*b560*/  @!P6 IMAD.IADD R15, R15, 0x1, -R11 ;  /* 0x000000010f0fe824 */ /* 0x000fe400078e0a0b */
[C---:B------:R-:W-:Y:S01]  /*b570*/  IMAD R4, R11.reuse, R16, R9 ;  /* 0x000000100b047224 */ /* 0x040fe200078e0209 */
[----:B------:R-:W-:Y:S01]  /*b580*/  IABS R16, R19 ;  /* 0x0000001300107213 */ /* 0x000fe20000000000 */
[----:B------:R-:W-:Y:S01]  /*b590*/  IMAD.MOV R8, RZ, RZ, -R8 ;  /* 0x000000ffff087224 */ /* 0x000fe200078e0a08 */
[C---:B------:R-:W-:Y:S01]  /*b5a0*/  ISETP.GT.U32.AND P6, PT, R11.reuse, R15, PT ;  /* 0x0000000f0b00720c */ /* 0x040fe20003fc4070 */
[----:B------:R-:W-:Y:S01]  /*b5b0*/  @!P0 IMAD.IADD R10, R10, 0x1, -R11 ;  /* 0x000000010a0a8824 */ /* 0x000fe200078e0a0b */
[----:B------:R-:W-:Y:S01]  /*b5c0*/  ISETP.GT.U32.AND P0, PT, R11, R4, PT ;  /* 0x000000040b00720c */ /* 0x000fe20003f04070 */
[----:B------:R-:W-:-:S04]  /*b5d0*/  IMAD.HI.U32 R21, R14, R16, RZ ;  /* 0x000000100e157227 */ /* 0x000fc800078e00ff */
[----:B------:R-:W-:Y:S02]  /*b5e0*/  IMAD R20, R11, R8, R20 ;  /* 0x000000080b147224 */ /* 0x000fe400078e0214 */
[----:B------:R-:W-:Y:S02]  /*b5f0*/  VIADD R8, R12, 0x9c ;  /* 0x0000009c0c087836 */ /* 0x000fe40000000000 */
[----:B------:R-:W-:Y:S02]  /*b600*/  IMAD.MOV R21, RZ, RZ, -R21 ;  /* 0x000000ffff157224 */ /* 0x000fe400078e0a15 */
[--C-:B------:R-:W-:Y:S01]  /*b610*/  @!P6 IMAD.IADD R15, R15, 0x1, -R11.reuse ;  /* 0x000000010f0fe824 */ /* 0x100fe200078e0a0b */
[----:B------:R-:W-:Y:S01]  /*b620*/  IABS R26, R8 ;  /* 0x00000008001a7213 */ /* 0x000fe20000000000 */
[C---:B------:R-:W-:Y:S01]  /*b630*/  IMAD R16, R11.reuse, R21, R16 ;  /* 0x000000150b107224 */ /* 0x040fe200078e0210 */
[----:B------:R-:W-:Y:S01]  /*b640*/  ISETP.GT.U32.AND P6, PT, R11, R20, PT ;  /* 0x000000140b00720c */ /* 0x000fe20003fc4070 */
[----:B------:R-:W-:Y:S01]  /*b650*/  @!P4 IMAD.IADD R7, R7, 0x1, -R11 ;  /* 0x000000010707c824 */ /* 0x000fe200078e0a0b */
[----:B------:R-:W-:Y:S01]  /*b660*/  ISETP.GE.AND P4, PT, R13, RZ, PT ;  /* 0x000000ff0d00720c */ /* 0x000fe20003f86270 */
[----:B------:R-:W-:-:S04]  /*b670*/  IMAD.HI.U32 R25, R14, R26, RZ ;  /* 0x0000001a0e197227 */ /* 0x000fc800078e00ff */
[----:B------:R-:W-:Y:S01]  /*b680*/  @!P0 IMAD.IADD R4, R4, 0x1, -R11 ;  /* 0x0000000104048824 */ /* 0x000fe200078e0a0b */
[C---:B------:R-:W-:Y:S01]  /*b690*/  ISETP.GT.U32.AND P0, PT, R11.reuse, R16, PT ;  /* 0x000000100b00720c */ /* 0x040fe20003f04070 */
[----:B0-----:R-:W-:Y:S02]  /*b6a0*/  IMAD.MOV.U32 R0, RZ, RZ, R7 ;  /* 0x000000ffff007224 */ /* 0x001fe400078e0007 */
[----:B------:R-:W-:Y:S02]  /*b6b0*/  IMAD.MOV R25, RZ, RZ, -R25 ;  /* 0x000000ffff197224 */ /* 0x000fe400078e0a19 */
[----:B------:R-:W-:Y:S02]  /*b6c0*/  VIADD R9, R12, 0x98 ;  /* 0x000000980c097836 */ /* 0x000fe40000000000 */
[----:B------:R-:W-:Y:S02]  /*b6d0*/  @!P3 IMAD.MOV R0, RZ, RZ, -R0 ;  /* 0x000000ffff00b224 */ /* 0x000fe400078e0a00 */
[C---:B------:R-:W-:Y:S01]  /*b6e0*/  IMAD R25, R11.reuse, R25, R26 ;  /* 0x000000190b197224 */ /* 0x040fe200078e021a */
[----:B------:R-:W-:Y:S01]  /*b6f0*/  IABS R13, R9 ;  /* 0x00000009000d7213 */ /* 0x000fe20000000000 */
[--C-:B------:R-:W-:Y:S01]  /*b700*/  @!P6 IMAD.IADD R20, R20, 0x1, -R11.reuse ;  /* 0x000000011414e824 */ /* 0x100fe200078e0a0b */
[----:B------:R0:W-:Y:S01]  /*b710*/  STL [R1+0x208], R0 ;  /* 0x0002080001007387 */ /* 0x0001e20000100800 */
[----:B------:R-:W-:Y:S01]  /*b720*/  @!P0 IMAD.IADD R16, R16, 0x1, -R11 ;  /* 0x0000000110108824 */ /* 0x000fe200078e0a0b */
[C---:B------:R-:W-:Y:S01]  /*b730*/  ISETP.GT.U32.AND P6, PT, R11.reuse, R25, PT ;  /* 0x000000190b00720c */ /* 0x040fe20003fc4070 */
[----:B------:R-:W-:Y:S01]  /*b740*/  VIADD R18, R12, 0x96 ;  /* 0x000000960c127836 */ /* 0x000fe20000000000 */
[C---:B------:R-:W-:Y:S01]  /*b750*/  ISETP.GT.U32.AND P0, PT, R11.reuse, R4, PT ;  /* 0x000000040b00720c */ /* 0x040fe20003f04070 */
[----:B------:R-:W-:Y:S01]  /*b760*/  IMAD.HI.U32 R22, R14, R13, RZ ;  /* 0x0000000d0e167227 */ /* 0x000fe200078e00ff */
[----:B------:R-:W-:-:S02]  /*b770*/  ISETP.GT.U32.AND P3, PT, R11, R20, PT ;  /* 0x000000140b00720c */ /* 0x000fc40003f64070 */
[----:B------:R-:W-:Y:S01]  /*b780*/  IABS R17, R18 ;  /* 0x0000001200117213 */ /* 0x000fe20000000000 */
[----:B------:R-:W-:Y:S01]  /*b790*/  IMAD.MOV R22, RZ, RZ, -R22 ;  /* 0x000000ffff167224 */ /* 0x000fe200078e0a16 */
[----:B------:R-:W-:Y:S01]  /*b7a0*/  IABS R26, R28 ;  /* 0x0000001c001a7213 */ /* 0x000fe20000000000 */
[----:B0-----:R-:W-:Y:S02]  /*b7b0*/  IMAD.MOV.U32 R0, RZ, RZ, R10 ;  /* 0x000000ffff007224 */ /* 0x001fe400078e000a */
[C---:B------:R-:W-:Y:S02]  /*b7c0*/  IMAD R24, R11.reuse, R27, R24 ;  /* 0x0000001b0b187224 */ /* 0x040fe400078e0218 */
[----:B------:R-:W-:Y:S01]  /*b7d0*/  @!P2 IMAD.MOV R0, RZ, RZ, -R0 ;  /* 0x000000ffff00a224 */ /* 0x000fe200078e0a00 */
[C---:B------:R-:W-:Y:S01]  /*b7e0*/  ISETP.GT.U32.AND P2, PT, R11.reuse, R16, PT ;  /* 0x000000100b00720c */ /* 0x040fe20003f44070 */
[----:B------:R-:W-:Y:S02]  /*b7f0*/  IMAD R13, R11, R22, R13 ;  /* 0x000000160b0d7224 */ /* 0x000fe400078e020d */
[----:B------:R-:W-:Y:S01]  /*b800*/  IMAD.HI.U32 R21, R14, R17, RZ ;  /* 0x000000110e157227 */ /* 0x000fe200078e00ff */
[----:B------:R0:W-:Y:S03]  /*b810*/  STL [R1+0x1d8], R0 ;  /* 0x0001d80001007387 */ /* 0x0001e60000100800 */
[----:B------:R-:W-:-:S02]  /*b820*/  @!P6 IMAD.IADD R25, R25, 0x1, -R11 ;  /* 0x000000011919e824 */ /* 0x000fc400078e0a0b */
[----:B------:R-:W-:Y:S01]  /*b830*/  @!P0 IMAD.IADD R4, R4, 0x1, -R11 ;  /* 0x0000000104048824 */ /* 0x000fe200078e0a0b */
[C---:B------:R-:W-:Y:S01]  /*b840*/  ISETP.GT.U32.AND P0, PT, R11.reuse, R13, PT ;  /* 0x0000000d0b00720c */ /* 0x040fe20003f04070 */
[----:B------:R-:W-:Y:S01]  /*b850*/  IMAD.MOV R21, RZ, RZ, -R21 ;  /* 0x000000ffff157224 */ /* 0x000fe200078e0a15 */
[C---:B------:R-:W-:Y:S01]  /*b860*/  ISETP.GT.U32.AND P6, PT, R11.reuse, R25, PT ;  /* 0x000000190b00720c */ /* 0x040fe20003fc4070 */
[----:B------:R-:W-:Y:S02]  /*b870*/  VIADD R22, R12, 0x94 ;  /* 0x000000940c167836 */ /* 0x000fe40000000000 */
[----:B0-----:R-:W-:Y:S02]  /*b880*/  IMAD.MOV.U32 R0, RZ, RZ, R15 ;  /* 0x000000ffff007224 */ /* 0x001fe400078e000f */
[C---:B------:R-:W-:Y:S01]  /*b890*/  IMAD R17, R11.reuse, R21, R17 ;  /* 0x000000150b117224 */ /* 0x040fe200078e0211 */
[----:B------:R-:W-:Y:S01]  /*b8a0*/  IABS R7, R22 ;  /* 0x0000001600077213 */ /* 0x000fe20000000000 */
[----:B------:R-:W-:Y:S01]  /*b8b0*/  @!P5 IMAD.MOV R0, RZ, RZ, -R0 ;  /* 0x000000ffff00d224 */ /* 0x000fe200078e0a00 */
[----:B------:R-:W-:Y:S01]  /*b8c0*/  ISETP.GT.U32.AND P5, PT, R11, R24, PT ;  /* 0x000000180b00720c */ /* 0x000fe20003fa4070 */
[--C-:B------:R-:W-:Y:S01]  /*b8d0*/  @!P3 IMAD.IADD R20, R20, 0x1, -R11.reuse ;  /* 0x000000011414b824 */ /* 0x100fe200078e0a0b */
[----:B------:R-:W-:Y:S01]  /*b8e0*/  ISETP.GE.AND P3, PT, R19, RZ, PT ;  /* 0x000000ff1300720c */ /* 0x000fe20003f66270 */
[----:B------:R-:W-:Y:S01]  /*b8f0*/  @!P2 IMAD.IADD R16, R16, 0x1, -R11 ;  /* 0x000000011010a824 */ /* 0x000fe200078e0a0b */
[----:B------:R-:W-:Y:S01]  /*b900*/  ISETP.GT.U32.AND P2, PT, R11, R17, PT ;  /* 0x000000110b00720c */ /* 0x000fe20003f44070 */
[----:B------:R-:W-:Y:S01]  /*b910*/  VIADD R21, R12, 0x92 ;  /* 0x000000920c157836 */ /* 0x000fe20000000000 */
[----:B------:R0:W-:Y:S01]  /*b920*/  STL [R1+0x1c0], R0 ;  /* 0x0001c00001007387 */ /* 0x0001e20000100800 */
[----:B------:R-:W-:-:S02]  /*b930*/  IMAD.MOV.U32 R3, RZ, RZ, R4 ;  /* 0x000000ffff037224 */ /* 0x000fc400078e0004 */
[--C-:B------:R-:W-:Y:S01]  /*b940*/  @!P0 IMAD.IADD R13, R13, 0x1, -R11.reuse ;  /* 0x000000010d0d8824 */ /* 0x100fe200078e0a0b */
[----:B------:R-:W-:Y:S01]  /*b950*/  IABS R10, R21 ;  /* 0x00000015000a7213 */ /* 0x000fe20000000000 */
[--C-:B------:R-:W-:Y:S01]  /*b960*/  @!P6 IMAD.IADD R25, R25, 0x1, -R11.reuse ;  /* 0x000000011919e824 */ /* 0x100fe200078e0a0b */
[----:B------:R-:W-:Y:S01]  /*b970*/  ISETP.GE.AND P6, PT, R8, RZ, PT ;  /* 0x000000ff0800720c */ /* 0x000fe20003fc6270 */
[----:B------:R-:W-:Y:S01]  /*b980*/  @!P5 IMAD.IADD R24, R24, 0x1, -R11 ;  /* 0x000000011818d824 */ /* 0x000fe200078e0a0b */
[----:B------:R-:W-:Y:S01]  /*b990*/  ISETP.GE.AND P5, PT, R23, RZ, PT ;  /* 0x000000ff1700720c */ /* 0x000fe20003fa6270 */
[----:B------:R-:W-:Y:S01]  /*b9a0*/  @!P1 IMAD.MOV R3, RZ, RZ, -R3 ;  /* 0x000000ffff039224 */ /* 0x000fe200078e0a03 */
[----:B------:R-:W-:Y:S01]  /*b9b0*/  ISETP.GE.AND P0, PT, R9, RZ, PT ;  /* 0x000000ff0900720c */ /* 0x000fe20003f06270 */
[----:B0-----:R-:W-:Y:S01]  /*b9c0*/  IMAD.MOV.U32 R0, RZ, RZ, R20 ;  /* 0x000000ffff007224 */ /* 0x001fe200078e0014 */
[C---:B------:R-:W-:Y:S01]  /*b9d0*/  ISETP.GT.U32.AND P1, PT, R11.reuse, R24, PT ;  /* 0x000000180b00720c */ /* 0x040fe20003f24070 */
[C---:B------:R-:W-:Y:S01]  /*b9e0*/  IMAD.HI.U32 R19, R14.reuse, R7, RZ ;  /* 0x000000070e137227 */ /* 0x040fe200078e00ff */
[----:B------:R0:W-:Y:S03]  /*b9f0*/  STL [R1+0x15c], R3 ;  /* 0x00015c0301007387 */ /* 0x0001e60000100800 */
[----:B------:R-:W-:Y:S01]  /*ba00*/  @!P4 IMAD.MOV R0, RZ, RZ, -R0 ;  /* 0x000000ffff00c224 */ /* 0x000fe200078e0a00 */
[----:B------:R-:W-:Y:S01]  /*ba10*/  ISETP.GT.U32.AND P4, PT, R11, R13, PT ;  /* 0x0000000d0b00720c */ /* 0x000fe20003f84070 */
[----:B------:R-:W-:-:S03]  /*ba20*/  IMAD.HI.U32 R15, R14, R10, RZ ;  /* 0x0000000a0e0f7227 */ /* 0x000fc600078e00ff */
[----:B------:R1:W-:Y:S01]  /*ba30*/  STL [R1+0x154], R0 ;  /* 0x0001540001007387 */ /* 0x0003e20000100800 */
[----:B------:R-:W-:Y:S02]  /*ba40*/  IMAD.MOV R19, RZ, RZ, -R19 ;  /* 0x000000ffff137224 */ /* 0x000fe400078e0a13 */
[----:B------:R-:W-:Y:S02]  /*ba50*/  @!P2 IMAD.IADD R17, R17, 0x1, -R11 ;  /* 0x000000011111a824 */ /* 0x000fe400078e0a0b */
[----:B0-----:R-:W-:Y:S02]  /*ba60*/  IMAD.MOV.U32 R3, RZ, RZ, R16 ;  /* 0x000000ffff037224 */ /* 0x001fe400078e0010 */
[----:B------:R-:W-:Y:S01]  /*ba70*/  IMAD.MOV R15, RZ, RZ, -R15 ;  /* 0x000000ffff0f7224 */ /* 0x000fe200078e0a0f */
[C---:B------:R-:W-:Y:S01]  /*ba80*/  ISETP.GT.U32.AND P2, PT, R11.reuse, R17, PT ;  /* 0x000000110b00720c */ /* 0x040fe20003f44070 */
[----:B------:R-:W-:Y:S02]  /*ba90*/  IMAD R8, R11, R19, R7 ;  /* 0x000000130b087224 */ /* 0x000fe400078e0207 */
[----:B-1----:R-:W-:-:S02]  /*baa0*/  IMAD.MOV.U32 R0, RZ, RZ, R25 ;  /* 0x000000ffff007224 */ /* 0x002fc400078e0019 */
[----:B------:R-:W-:Y:S02]  /*bab0*/  VIADD R4, R12, 0x90 ;  /* 0x000000900c047836 */ /* 0x000fe40000000000 */
[----:B------:R-:W-:Y:S01]  /*bac0*/  @!P3 IMAD.MOV R3, RZ, RZ, -R3 ;  /* 0x000000ffff03b224 */ /* 0x000fe200078e0a03 */
[C---:B------:R-:W-:Y:S01]  /*bad0*/  ISETP.GT.U32.AND P3, PT, R11.reuse, R8, PT ;  /* 0x000000080b00720c */ /* 0x040fe20003f64070 */
[C---:B------:R-:W-:Y:S01]  /*bae0*/  IMAD R7, R11.reuse, R15, R10 ;  /* 0x0000000f0b077224 */ /* 0x040fe200078e020a */
[----:B------:R-:W-:Y:S01]  /*baf0*/  IABS R16, R4 ;  /* 0x0000000400107213 */ /* 0x000fe20000000000 */
[----:B------:R-:W-:Y:S01]  /*bb00*/  @!P6 IMAD.MOV R0, RZ, RZ, -R0 ;  /* 0x000000ffff00e224 */ /* 0x000fe200078e0a00 */
[----:B------:R0:W-:Y:S01]  /*bb10*/  STL [R1+0x150], R3 ;  /* 0x0001500301007387 */ /* 0x0001e20000100800 */
[--C-:B------:R-:W-:Y:S01]  /*bb20*/  @!P1 IMAD.IADD R24, R24, 0x1, -R11.reuse ;  /* 0x0000000118189824 */ /* 0x100fe200078e0a0b */
[----:B------:R-:W-:Y:S01]  /*bb30*/  ISETP.GT.U32.AND P1, PT, R11, R7, PT ;  /* 0x000000070b00720c */ /* 0x000fe20003f24070 */
[----:B------:R-:W-:Y:S01]  /*bb40*/  @!P4 IMAD.IADD R13, R13, 0x1, -R11 ;  /* 0x000000010d0dc824 */ /* 0x000fe200078e0a0b */
[----:B------:R1:W-:Y:S01]  /*bb50*/  STL [R1+0x14c], R0 ;  /* 0x00014c0001007387 */ /* 0x0003e20000100800 */
[----:B------:R-:W-:Y:S01]  /*bb60*/  ISETP.GE.AND P6, PT, R18, RZ, PT ;  /* 0x000000ff1200720c */ /* 0x000fe20003fc6270 */
[----:B------:R-:W-:Y:S01]  /*bb70*/  IMAD.HI.U32 R15, R14, R16, RZ ;  /* 0x000000100e0f7227 */ /* 0x000fe200078e00ff */
[----:B------:R-:W-:-:S03]  /*bb80*/  ISETP.GE.AND P4, PT, R22, RZ, PT ;  /* 0x000000ff1600720c */ /* 0x000fc60003f86270 */
[----:B0-----:R-:W-:Y:S02]  /*bb90*/  IMAD.MOV.U32 R3, RZ, RZ, R24 ;  /* 0x000000ffff037224 */ /* 0x001fe400078e0018 */
[----:B------:R-:W-:Y:S01]  /*bba0*/  @!P2 IMAD.IADD R17, R17, 0x1, -R11 ;  /* 0x000000011111a824 */ /* 0x000fe200078e0a0b */
[----:B------:R-:W-:Y:S01]  /*bbb0*/  ISETP.GE.AND P2, PT, R21, RZ, PT ;  /* 0x000000ff1500720c */ /* 0x000fe20003f46270 */
[----:B-1----:R-:W-:Y:S02]  /*bbc0*/  IMAD.MOV.U32 R0, RZ, RZ, R13 ;  /* 0x000000ffff007224 */ /* 0x002fe400078e000d */
[----:B------:R-:W-:Y:S02]  /*bbd0*/  @!P5 IMAD.MOV R3, RZ, RZ, -R3 ;  /* 0x000000ffff03d224 */ /* 0x000fe400078e0a03 */
[----:B------:R-:W-:Y:S02]  /*bbe0*/  @!P0 IMAD.MOV R0, RZ, RZ, -R0 ;  /* 0x000000ffff008224 */ /* 0x000fe400078e0a00 */
[----:B------:R-:W-:Y:S01]  /*bbf0*/  IMAD.MOV R15, RZ, RZ, -R15 ;  /* 0x000000ffff0f7224 */ /* 0x000fe200078e0a0f */
[----:B------:R-:W-:Y:S01]  /*bc00*/  STL [R1+0x8c], R3 ;  /* 0x00008c0301007387 */ /* 0x000fe20000100800 */
[----:B------:R-:W-:-:S02]  /*bc10*/  VIADD R9, R12, 0x8e ;  /* 0x0000008e0c097836 */ /* 0x000fc40000000000 */
[--C-:B------:R-:W-:Y:S01]  /*bc20*/  @!P3 IMAD.IADD R8, R8, 0x1, -R11.reuse ;  /* 0x000000010808b824 */ /* 0x100fe200078e0a0b */
[----:B------:R0:W-:Y:S01]  /*bc30*/  STL [R1+0x54], R0 ;  /* 0x0000540001007387 */ /* 0x0001e20000100800 */
[----:B------:R-:W-:Y:S01]  /*bc40*/  IMAD R16, R11, R15, R16 ;  /* 0x0000000f0b107224 */ /* 0x000fe200078e0210 */
[----:B------:R-:W-:Y:S01]  /*bc50*/  IABS R10, R9 ;  /* 0x00000009000a7213 */ /* 0x000fe20000000000 */
[----:B------:R-:W-:Y:S01]  /*bc60*/  @!P1 IMAD.IADD R7, R7, 0x1, -R11 ;  /* 0x0000000107079824 */ /* 0x000fe200078e0a0b */
[C---:B------:R-:W-:Y:S01]  /*bc70*/  ISETP.GT.U32.AND P1, PT, R11.reuse, R8, PT ;  /* 0x000000080b00720c */ /* 0x040fe20003f24070 */
[----:B------:R-:W-:Y:S01]  /*bc80*/  VIADD R18, R12, 0x8c ;  /* 0x0000008c0c127836 */ /* 0x000fe20000000000 */
[----:B------:R-:W-:Y:S01]  /*bc90*/  ISETP.GE.AND P3, PT, R4, RZ, PT ;  /* 0x000000ff0400720c */ /* 0x000fe20003f66270 */
[----:B------:R-:W-:Y:S01]  /*bca0*/  IMAD.HI.U32 R4, R14, R10, RZ ;  /* 0x0000000a0e047227 */ /* 0x000fe200078e00ff */
[----:B------:R-:W-:Y:S02]  /*bcb0*/  ISETP.GT.U32.AND P5, PT, R11, R7, PT ;  /* 0x000000070b00720c */ /* 0x000fe40003fa4070 */
[----:B------:R-:W-:Y:S01]  /*bcc0*/  ISETP.GE.AND P0, PT, R9, RZ, PT ;  /* 0x000000ff0900720c */ /* 0x000fe20003f06270 */
[----:B0-----:R-:W-:-:S02]  /*bcd0*/  IMAD.MOV.U32 R0, RZ, RZ, R17 ;  /* 0x000000ffff007224 */ /* 0x001fc400078e0011 */
[----:B------:R-:W-:Y:S02]  /*bce0*/  IMAD.MOV R4, RZ, RZ, -R4 ;  /* 0x000000ffff047224 */ /* 0x000fe400078e0a04 */
[----:B------:R-:W-:Y:S01]  /*bcf0*/  @!P6 IMAD.MOV R0, RZ, RZ, -R0 ;  /* 0x000000ffff00e224 */ /* 0x000fe200078e0a00 */
[C---:B------:R-:W-:Y:S01]  /*bd00*/  ISETP.GT.U32.AND P6, PT, R11.reuse, R16, PT ;  /* 0x000000100b00720c */ /* 0x040fe20003fc4070 */
[----:B------:R-:W-:Y:S02]  /*bd10*/  IMAD R21, R11, R4, R10 ;  /* 0x000000040b157224 */ /* 0x000fe400078e020a */
[--C-:B------:R-:W-:Y:S01]  /*bd20*/  @!P1 IMAD.IADD R8, R8, 0x1, -R11.reuse ;  /* 0x0000000108089824 */ /* 0x100fe200078e0a0b */
[----:B------:R-:W-:Y:S01]  /*bd30*/  ISETP.GE.AND P1, PT, R18, RZ, PT ;  /* 0x000000ff1200720c */ /* 0x000fe20003f26270 */
[----:B------:R-:W-:Y:S01]  /*bd40*/  @!P5 IMAD.IADD R7, R7, 0x1, -R11 ;  /* 0x000000010707d824 */ /* 0x000fe200078e0a0b */
[----:B------:R-:W-:Y:S01]  /*bd50*/  IABS R18, R18 ;  /* 0x0000001200127213 */ /* 0x000fe20000000000 */
[C---:B------:R-:W-:Y:S01]  /*bd60*/  VIADD R4, R12.reuse, 0x88 ;  /* 0x000000880c047836 */ /* 0x040fe20000000000 */
[----:B------:R-:W-:Y:S01]  /*bd70*/  ISETP.GT.U32.AND P5, PT, R11, R21, PT ;  /* 0x000000150b00720c */ /* 0x000fe20003fa4070 */
[----:B------:R-:W-:Y:S01]  /*bd80*/  VIADD R9, R12, 0x8a ;  /* 0x0000008a0c097836 */ /* 0x000fe20000000000 */
[----:B------:R0:W-:Y:S01]  /*bd90*/  STL [R1+0x4c], R0 ;  /* 0x00004c0001007387 */ /* 0x0001e20000100800 */
[----:B------:R-:W-:Y:S01]  /*bda0*/  IMAD.HI.U32 R15, R14, R18, RZ ;  /* 0x000000120e0f7227 */ /* 0x000fe200078e00ff */
[----:B------:R-:W-:-:S02]  /*bdb0*/  IABS R10, R4 ;  /* 0x00000004000a7213 */ /* 0x000fc40000000000 */
[----:B------:R-:W-:Y:S01]  /*bdc0*/  IABS R13, R9 ;  /* 0x00000009000d7213 */ /* 0x000fe20000000000 */
[----:B------:R-:W-:Y:S02]  /*bdd0*/  @!P6 IMAD.IADD R16, R16, 0x1, -R11 ;  /* 0x000000011010e824 */ /* 0x000fe400078e0a0b */
[----:B------:R-:W-:Y:S02]  /*bde0*/  IMAD.MOV R15, RZ, RZ, -R15 ;  /* 0x000000ffff0f7224 */ /* 0x000fe400078e0a0f */
[----:B------:R-:W-:Y:S01]  /*bdf0*/  VIADD R17, R12, 0x84 ;  /* 0x000000840c117836 */ /* 0x000fe20000000000 */
[C---:B------:R-:W-:Y:S01]  /*be00*/  ISETP.GT.U32.AND P6, PT, R11.reuse, R16, PT ;  /* 0x000000100b00720c */ /* 0x040fe20003fc4070 */
[----:B------:R-:W-:Y:S02]  /*be10*/  IMAD R18, R11, R15, R18 ;  /* 0x0000000f0b127224 */ /* 0x000fe400078e0212 */
[----:B0-----:R-:W-:Y:S01]  /*be20*/  IMAD.MOV.U32 R0, RZ, RZ, R8 ;  /* 0x000000ffff007224 */ /* 0x001fe200078e0008 */
[----:B------:R-:W-:Y:S01]  /*be30*/  IABS R20, R17 ;  /* 0x0000001100147213 */ /* 0x000fe20000000000 */
[----:B------:R-:W-:-:S02]  /*be40*/  @!P5 IMAD.IADD R21, R21, 0x1, -R11 ;  /* 0x000000011515d824 */ /* 0x000fc400078e0a0b */
[----:B------:R-:W-:Y:S01]  /*be50*/  @!P4 IMAD.MOV R0, RZ, RZ, -R0 ;  /* 0x000000ffff00c224 */ /* 0x000fe200078e0a00 */
[----:B------:R-:W-:Y:S01]  /*be60*/  ISETP.GE.AND P4, PT, R9, RZ, PT ;  /* 0x000000ff0900720c */ /* 0x000fe20003f86270 */
[----:B------:R-:W-:Y:S01]  /*be70*/  IMAD.HI.U32 R8, R14, R10, RZ ;  /* 0x0000000a0e087227 */ /* 0x000fe200078e00ff */
[C---:B------:R-:W-:Y:S02]  /*be80*/  ISETP.GT.U32.AND P5, PT, R11.reuse, R21, PT ;  /* 0x000000150b00720c */ /* 0x040fe40003fa4070 */
[----:B------:R0:W-:Y:S01]  /*be90*/  STL [R1+0x40], R0 ;  /* 0x0000400001007387 */ /* 0x0001e20000100800 */
[----:B------:R-:W-:Y:S01]  /*bea0*/  @!P6 IMAD.IADD R16, R16, 0x1, -R11 ;  /* 0x000000011010e824 */ /* 0x000fe200078e0a0b */
[----:B------:R-:W-:Y:S01]  /*beb0*/  ISETP.GT.U32.AND P6, PT, R11, R18, PT ;  /* 0x000000120b00720c */ /* 0x000fe20003fc4070 */
[----:B------:R-:W-:-:S04]  /*bec0*/  IMAD.HI.U32 R9, R14, R13, RZ ;  /* 0x0000000d0e097227 */ /* 0x000fc800078e00ff */
[----:B------:R-:W-:Y:S02]  /*bed0*/  IMAD.MOV R8, RZ, RZ, -R8 ;  /* 0x000000ffff087224 */ /* 0x000fe400078e0a08 */
[----:B------:R-:W-:Y:S02]  /*bee0*/  IMAD.MOV R9, RZ, RZ, -R9 ;  /* 0x000000ffff097224 */ /* 0x000fe400078e0a09 */
[----:B0-----:R-:W-:Y:S02]  /*bef0*/  IMAD.MOV.U32 R0, RZ, RZ, R7 ;  /* 0x000000ffff007224 */ /* 0x001fe400078e0007 */
[C---:B------:R-:W-:Y:S02]  /*bf00*/  IMAD R10, R11.reuse, R8, R10 ;  /* 0x000000080b0a7224 */ /* 0x040fe400078e020a */
[----:B------:R-:W-:Y:S01]  /*bf10*/  @!P2 IMAD.MOV R0, RZ, RZ, -R0 ;  /* 0x000000ffff00a224 */ /* 0x000fe200078e0a00 */
[----:B------:R-:W-:Y:S01]  /*bf20*/  ISETP.GE.AND P2, PT, R4, RZ, PT ;  /* 0x000000ff0400720c */ /* 0x000fe20003f46270 */
[----:B------:R-:W-:-:S02]  /*bf30*/  IMAD R13, R11, R9, R13 ;  /* 0x000000090b0d7224 */ /* 0x000fc400078e020d */
[--C-:B------:R-:W-:Y:S01]  /*bf40*/  @!P6 IMAD.IADD R18, R18, 0x1, -R11.reuse ;  /* 0x000000011212e824 */ /* 0x100fe200078e0a0b */
[----:B------:R-:W-:Y:S01]  /*bf50*/  ISETP.GT.U32.AND P6, PT, R11, R10, PT ;  /* 0x0000000a0b00720c */ /* 0x000fe20003fc4070 */
[----:B------:R-:W-:Y:S01]  /*bf60*/  @!P5 IMAD.IADD R21, R21, 0x1, -R11 ;  /* 0x000000011515d824 */ /* 0x000fe200078e0a0b */
[----:B------:R0:W-:Y:S01]  /*bf70*/  STL [R1+0x108], R0 ;  /* 0x0001080001007387 */ /* 0x0001e20000100800 */
[----:B------:R-:W-:Y:S01]  /*bf80*/  ISETP.GT.U32.AND P5, PT, R11, R13, PT ;  /* 0x0000000d0b00720c */ /* 0x000fe20003fa4070 */
[C---:B------:R-:W-:Y:S02]  /*bf90*/  VIADD R4, R12.reuse, 0x86 ;  /* 0x000000860c047836 */ /* 0x040fe40000000000 */
[C---:B------:R-:W-:Y:S02]  /*bfa0*/  VIADD R8, R12.reuse, 0x82 ;  /* 0x000000820c087836 */ /* 0x040fe40000000000 */
[----:B------:R-:W-:Y:S01]  /*bfb0*/  VIADD R7, R12, 0x80 ;  /* 0x000000800c077836 */ /* 0x000fe20000000000 */
[----:B------:R-:W-:-:S02]  /*bfc0*/  IABS R9, R4 ;  /* 0x0000000400097213 */ /* 0x000fc40000000000 */
[----:B------:R-:W-:Y:S01]  /*bfd0*/  IABS R19, R8 ;  /* 0x0000000800137213 */ /* 0x000fe20000000000 */
[----:B0-----:R-:W-:Y:S01]  /*bfe0*/  IMAD.MOV.U32 R0, RZ, RZ, R16 ;  /* 0x000000ffff007224 */ /* 0x001fe200078e0010 */
[----:B------:R-:W-:Y:S01]  /*bff0*/  IABS R15, R7 ;  /* 0x00000007000f7213 */ /* 0x000fe20000000000 */
[--C-:B------:R-:W-:Y:S02]  /*c000*/  @!P6 IMAD.IADD R10, R10, 0x1, -R11.reuse ;  /* 0x000000010a0ae824 */ /* 0x100fe400078e0a0b */
[----:B------:R-:W-:Y:S01]  /*c010*/  @!P3 IMAD.MOV R0, RZ, RZ, -R0 ;  /* 0x000000ffff00b224 */ /* 0x000fe200078e0a00 */
[C---:B------:R-:W-:Y:S01]  /*c020*/  ISETP.GT.U32.AND P3, PT, R11.reuse, R18, PT ;  /* 0x000000120b00720c */ /* 0x040fe20003f64070 */
[----:B------:R-:W-:Y:S01]  /*c030*/  IMAD.HI.U32 R16, R14, R9, RZ ;  /* 0x000000090e107227 */ /* 0x000fe200078e00ff */
[----:B------:R-:W-:Y:S02]  /*c040*/  ISETP.GT.U32.AND P6, PT, R11, R10, PT ;  /* 0x0000000a0b00720c */ /* 0x000fe40003fc4070 */
[----:B------:R0:W-:Y:S01]  /*c050*/  STL [R1+0x148], R0 ;  /* 0x0001480001007387 */ /* 0x0001e20000100800 */
[----:B------:R-:W-:-:S02]  /*c060*/  @!P5 IMAD.IADD R13, R13, 0x1, -R11 ;  /* 0x000000010d0dd824 */ /* 0x000fc400078e0a0b */
[----:B------:R-:W-:-:S03]  /*c070*/  IMAD.MOV R16, RZ, RZ, -R16 ;  /* 0x000000ffff107224 */ /* 0x000fc600078e0a10 */
[----:B------:R-:W-:-:S03]  /*c080*/  ISETP.GT.U32.AND P5, PT, R11, R13, PT ;  /* 0x0000000d0b00720c */ /* 0x000fc60003fa4070 */
[----:B------:R-:W-:Y:S02]  /*c090*/  @!P3 IMAD.IADD R18, R18, 0x1, -R11 ;  /* 0x000000011212b824 */ /* 0x000fe400078e0a0b */
[----:B0-----:R-:W-:Y:S02]  /*c0a0*/  IMAD.MOV.U32 R0, RZ, RZ, R21 ;  /* 0x000000ffff007224 */ /* 0x001fe400078e0015 */
[----:B------:R-:W-:-:S04]  /*c0b0*/  IMAD.HI.U32 R21, R14, R20, RZ ;  /* 0x000000140e157227 */ /* 0x000fc800078e00ff */
[----:B------:R-:W-:Y:S01]  /*c0c0*/  @!P0 IMAD.MOV R0, RZ, RZ, -R0 ;  /* 0x000000ffff008224 */ /* 0x000fe200078e0a00 */
[----:B------:R-:W-:Y:S01]  /*c0d0*/  ISETP.GE.AND P0, PT, R4, RZ, PT ;  /* 0x000000ff0400720c */ /* 0x000fe20003f06270 */
[C---:B------:R-:W-:Y:S02]  /*c0e0*/  IMAD R4, R11.reuse, R16, R9 ;  /* 0x000000100b047224 */ /* 0x040fe400078e0209 */
[C---:B------:R-:W-:Y:S01]  /*c0f0*/  IMAD.HI.U32 R9, R14.reuse, R19, RZ ;  /* 0x000000130e097227 */ /* 0x040fe200078e00ff */
[----:B------:R0:W-:Y:S02]  /*c100*/  STL [R1+0x144], R0 ;  /* 0x0001440001007387 */ /* 0x0001e40000100800 */
[----:B------:R-:W-:Y:S01]  /*c110*/  ISETP.GT.U32.AND P3, PT, R11, R4, PT ;  /* 0x000000040b00720c */ /* 0x000fe20003f64070 */
[----:B------:R-:W-:-:S04]  /*c120*/  IMAD.HI.U32 R16, R14, R15, RZ ;  /* 0x0000000f0e107227 */ /* 0x000fc800078e00ff */
[----:B------:R-:W-:Y:S02]  /*c130*/  IMAD.MOV R9, RZ, RZ, -R9 ;  /* 0x000000ffff097224 */ /* 0x000fe400078e0a09 */
[----:B------:R-:W-:Y:S02]  /*c140*/  IMAD.MOV R21, RZ, RZ, -R21 ;  /* 0x000000ffff157224 */ /* 0x000fe400078e0a15 */
[----:B0-----:R-:W-:Y:S02]  /*c150*/  IMAD.MOV.U32 R0, RZ, RZ, R18 ;  /* 0x000000ffff007224 */ /* 0x001fe400078e0012 */
[----:B------:R-:W-:Y:S02]  /*c160*/  IMAD.MOV R16, RZ, RZ, -R16 ;  /* 0x000000ffff107224 */ /* 0x000fe400078e0a10 */
[----:B------:R-:W-:Y:S02]  /*c170*/  @!P1 IMAD.MOV R0, RZ, RZ, -R0 ;  /* 0x000000ffff009224 */ /* 0x000fe400078e0a00 */
[----:B------:R-:W-:-:S02]  /*c180*/  IMAD R19, R11, R9, R19 ;  /* 0x000000090b137224 */ /* 0x000fc400078e0213 */
[--C-:B------:R-:W-:Y:S01]  /*c190*/  @!P6 IMAD.IADD R10, R10, 0x1, -R11.reuse ;  /* 0x000000010a0ae824 */ /* 0x100fe200078e0a0b */
[----:B------:R0:W-:Y:S01]  /*c1a0*/  STL [R1+0x130], R0 ;  /* 0x0001300001007387 */ /* 0x0001e20000100800 */
[----:B------:R-:W-:Y:S01]  /*c1b0*/  @!P5 IMAD.IADD R13, R13, 0x1, -R11 ;  /* 0x000000010d0dd824 */ /* 0x000fe200078e0a0b */
[----:B------:R-:W-:Y:S01]  /*c1c0*/  ISETP.GE.AND P5, PT, R17, RZ, PT ;  /* 0x000000ff1100720c */ /* 0x000fe20003fa6270 */
[C---:B------:R-:W-:Y:S01]  /*c1d0*/  IMAD R17, R11.reuse, R21, R20 ;  /* 0x000000150b117224 */ /* 0x040fe200078e0214 */
[C---:B------:R-:W-:Y:S01]  /*c1e0*/  ISETP.GT.U32.AND P6, PT, R11.reuse, R19, PT ;  /* 0x000000130b00720c */ /* 0x040fe20003fc4070 */
[C---:B------:R-:W-:Y:S02]  /*c1f0*/  IMAD R15, R11.reuse, R16, R15 ;  /* 0x000000100b0f7224 */ /* 0x040fe400078e020f */
[----:B------:R-:W-:Y:S01]  /*c200*/  IMAD.MOV.U32 R3, RZ, RZ, R13 ;  /* 0x000000ffff037224 */ /* 0x000fe200078e000d */
[----:B------:R-:W-:Y:S01]  /*c210*/  ISETP.GT.U32.AND P1, PT, R11, R17, PT ;  /* 0x000000110b00720c */ /* 0x000fe20003f24070 */
[----:B------:R-:W-:-:S02]  /*c220*/  @!P3 IMAD.IADD R4, R4, 0x1, -R11 ;  /* 0x000000010404b824 */ /* 0x000fc400078e0a0b */
[----:B0-----:R-:W-:Y:S02]  /*c230*/  IMAD.MOV.U32 R0, RZ, RZ, R10 ;  /* 0x000000ffff007224 */ /* 0x001fe400078e000a */
[----:B------:R-:W-:Y:S01]  /*c240*/  @!P4 IMAD.MOV R3, RZ, RZ, -R3 ;  /* 0x000000ffff03c224 */ /* 0x000fe200078e0a03 */
[----:B------:R-:W-:Y:S01]  /*c250*/  ISETP.GE.AND P4, PT, R8, RZ, PT ;  /* 0x000000ff0800720c */ /* 0x000fe20003f86270 */
[----:B------:R-:W-:Y:S01]  /*c260*/  @!P2 IMAD.MOV R0, RZ, RZ, -R0 ;  /* 0x000000ffff00a224 */ /* 0x000fe200078e0a00 */
[C---:B------:R-:W-:Y:S01]  /*c270*/  ISETP.GT.U32.AND P2, PT, R11.reuse, R15, PT ;  /* 0x0000000f0b00720c */ /* 0x040fe20003f44070 */
[C---:B------:R-:W-:Y:S01]  /*c280*/  VIADD R8, R12.reuse, 0x7c ;  /* 0x0000007c0c087836 */ /* 0x040fe20000000000 */
[----:B------:R-:W-:Y:S01]  /*c290*/  ISETP.GT.U32.AND P3, PT, R11, R4, PT ;  /* 0x000000040b00720c */ /* 0x000fe20003f64070 */
[----:B------:R-:W-:Y:S01]  /*c2a0*/  VIADD R9, R12, 0x7e ;  /* 0x0000007e0c097836 */ /* 0x000fe20000000000 */
[----:B------:R-:W-:Y:S01]  /*c2b0*/  STL [R1+0x138], R3 ;  /* 0x0001380301007387 */ /* 0x000fe20000100800 */
[--C-:B------:R-:W-:Y:S01]  /*c2c0*/  @!P6 IMAD.IADD R19, R19, 0x1, -R11.reuse ;  /* 0x000000011313e824 */ /* 0x100fe200078e0a0b */
[----:B------:R-:W-:Y:S01]  /*c2d0*/  IABS R13, R8 ;  /* 0x00000008000d7213 */ /* 0x000fe20000000000 */
[----:B------:R-:W-:Y:S01]  /*c2e0*/  @!P1 IMAD.IADD R17, R17, 0x1, -R11 ;  /* 0x0000000111119824 */ /* 0x000fe200078e0a0b */
[----:B------:R-:W-:Y:S01]  /*c2f0*/  IABS R18, R9 ;  /* 0x0000000900127213 */ /* 0x000fe20000000000 */
[----:B------:R0:W-:Y:S01]  /*c300*/  STL [R1+0x13c], R0 ;  /* 0x00013c0001007387 */ /* 0x0001e20000100800 */
[----:B------:R-:W-:Y:S01]  /*c310*/  ISETP.GE.AND P1, PT, R9, RZ, PT ;  /* 0x000000ff0900720c */ /* 0x000fe20003f26270 */
[----:B------:R-:W-:Y:S01]  /*c320*/  IMAD.HI.U32 R9, R14, R13, RZ ;  /* 0x0000000d0e097227 */ /* 0x000fe200078e00ff */
[----:B------:R-:W-:-:S03]  /*c330*/  ISETP.GT.U32.AND P6, PT, R11, R17, PT ;  /* 0x000000110b00720c */ /* 0x000fc60003fc4070 */
[----:B------:R-:W-:Y:S01]  /*c340*/  @!P2 IMAD.IADD R15, R15, 0x1, -R11 ;  /* 0x000000010f0fa824 */ /* 0x000fe200078e0a0b */
[----:B------:R-:W-:Y:S01]  /*c350*/  ISETP.GT.U32.AND P2, PT, R11, R19, PT ;  /* 0x000000130b00720c */ /* 0x000fe20003f44070 */
[----:B------:R-:W-:-:S04]  /*c360*/  IMAD.HI.U32 R10, R14, R18, RZ ;  /* 0x000000120e0a7227 */ /* 0x000fc800078e00ff */
[----:B------:R-:W-:Y:S01]  /*c370*/  @!P3 IMAD.IADD R4, R4, 0x1, -R11 ;  /* 0x000000010404b824 */ /* 0x000fe200078e0a0b */
[----:B------:R-:W-:Y:S01]  /*c380*/  ISETP.GE.AND P3, PT, R7, RZ, PT ;  /* 0x000000ff0700720c */ /* 0x000fe20003f66270 */
[----:B------:R-:W-:Y:S02]  /*c390*/  IMAD.MOV R9, RZ, RZ, -R9 ;  /* 0x000000ffff097224 */ /* 0x000fe400078e0a09 */
[----:B------:R-:W-:Y:S02]  /*c3a0*/  IMAD.MOV R10, RZ, RZ, -R10 ;  /* 0x000000ffff0a7224 */ /* 0x000fe400078e0a0a */
[----:B0-----:R-:W-:Y:S02]  /*c3b0*/  IMAD.MOV.U32 R0, RZ, RZ, R4 ;  /* 0x000000ffff007224 */ /* 0x001fe400078e0004 */
[C---:B------:R-:W-:Y:S02]  /*c3c0*/  IMAD R13, R11.reuse, R9, R13 ;  /* 0x000000090b0d7224 */ /* 0x040fe400078e020d */
[----:B------:R-:W-:-:S02]  /*c3d0*/  IMAD R18, R11, R10, R18 ;  /* 0x0000000a0b127224 */ /* 0x000fc400078e0212 */
[----:B------:R-:W-:Y:S01]  /*c3e0*/  @!P0 IMAD.MOV R0, RZ, RZ, -R0 ;  /* 0x000000ffff008224 */ /* 0x000fe200078e0a00 */
[----:B------:R-:W-:Y:S01]  /*c3f0*/  ISETP.GT.U32.AND P0, PT, R11, R15, PT ;  /* 0x0000000f0b00720c */ /* 0x000fe20003f04070 */
[--C-:B------:R-:W-:Y:S01]  /*c400*/  @!P2 IMAD.IADD R19, R19, 0x1, -R11.reuse ;  /* 0x000000011313a824 */ /* 0x100fe200078e0a0b */
[----:B------:R-:W-:Y:S01]  /*c410*/  ISETP.GT.U32.AND P2, PT, R11, R13, PT ;  /* 0x0000000d0b00720c */ /* 0x000fe20003f44070 */
[----:B------:R-:W-:Y:S01]  /*c420*/  @!P6 IMAD.IADD R17, R17, 0x1, -R11 ;  /* 0x000000011111e824 */ /* 0x000fe200078e0a0b */
[----:B------:R-:W-:Y:S01]  /*c430*/  ISETP.GT.U32.AND P6, PT, R11, R18, PT ;  /* 0x000000120b00720c */ /* 0x000fe20003fc4070 */
[C---:B------:R-:W-:Y:S01]  /*c440*/  VIADD R4, R12.reuse, 0x78 ;  /* 0x000000780c047836 */ /* 0x040fe20000000000 */
[----:B------:R0:W-:Y:S01]  /*c450*/  STL [R1+0x140], R0 ;  /* 0x0001400001007387 */ /* 0x0001e20000100800 */
[C---:B------:R-:W-:Y:S02]  /*c460*/  VIADD R16, R12.reuse, 0x76 ;  /* 0x000000760c107836 */ /* 0x040fe40000000000 */
[----:B------:R-:W-:Y:S01]  /*c470*/  VIADD R7, R12, 0x7a ;  /* 0x0000007a0c077836 */ /* 0x000fe20000000000 */
[----:B------:R-:W-:Y:S01]  /*c480*/  IABS R9, R4 ;  /* 0x0000000400097213 */ /* 0x000fe20000000000 */
[----:B------:R-:W-:Y:S01]  /*c490*/  IMAD.MOV.U32 R3, RZ, RZ, R19 ;  /* 0x000000ffff037224 */ /* 0x000fe200078e0013 */
[----:B------:R-:W-:Y:S01]  /*c4a0*/  IABS R20, R16 ;  /* 0x0000001000147213 */ /* 0x000fe20000000000 */
[--C-:B------:R-:W-:Y:S01]  /*c4b0*/  @!P0 IMAD.IADD R15, R15, 0x1, -R11.reuse ;  /* 0x000000010f0f8824 */ /* 0x100fe200078e0a0b */
[----:B------:R-:W-:Y:S01]  /*c4c0*/  ISETP.GE.AND P0, PT, R8, RZ, PT ;  /* 0x000000ff0800720c */ /* 0x000fe20003f06270 */
[----:B------:R-:W-:Y:S01]  /*c4d0*/  @!P2 IMAD.IADD R13, R13, 0x1, -R11 ;  /* 0x000000010d0da824 */ /* 0x000fe200078e0a0b */
[----:B------:R-:W-:Y:S01]  /*c4e0*/  IABS R10, R7 ;  /* 0x00000007000a7213 */ /* 0x000fe20000000000 */
[----:B0-----:R-:W-:-:S02]  /*c4f0*/  IMAD.MOV.U32 R0, RZ, RZ, R17 ;  /* 0x000000ffff007224 */ /* 0x001fc400078e0011 */
[----:B------:R-:W-:Y:S02]  /*c500*/  IMAD.MOV.U32 R8, RZ, RZ, R20 ;  /* 0x000000ffff087224 */ /* 0x000fe400078e0014 */
[----:B------:R-:W-:-:S04]  /*c510*/  IMAD.HI.U32 R21, R14, R9, RZ ;  /* 0x000000090e157227 */ /* 0x000fc800078e00ff */
[----:B------:R-:W-:Y:S01]  /*c520*/  @!P6 IMAD.IADD R18, R18, 0x1, -R11 ;  /* 0x000000011212e824 */ /* 0x000fe200078e0a0b */
[----:B------:R-:W-:Y:S01]  /*c530*/  ISETP.GE.AND P6, PT, R7, RZ, PT ;  /* 0x000000ff0700720c */ /* 0x000fe20003fc6270 */
[----:B------:R-:W-:Y:S01]  /*c540*/  @!P5 IMAD.MOV R0, RZ, RZ, -R0 ;  /* 0x000000ffff00d224 */ /* 0x000fe200078e0a00 */
[C---:B------:R-:W-:Y:S01]  /*c550*/  ISETP.GT.U32.AND P5, PT, R11.reuse, R13, PT ;  /* 0x0000000d0b00720c */ /* 0x040fe20003fa4070 */
[----:B------:R-:W-:Y:S01]  /*c560*/  IMAD.HI.U32 R7, R14, R8, RZ ;  /* 0x000000080e077227 */ /* 0x000fe200078e00ff */
[----:B------:R-:W-:Y:S02]  /*c570*/  ISETP.GT.U32.AND P2, PT, R11, R18, PT ;  /* 0x000000120b00720c */ /* 0x000fe40003f44070 */
[----:B------:R0:W-:Y:S01]  /*c580*/  STL [R1+0x134], R0 ;  /* 0x0001340001007387 */ /* 0x0001e20000100800 */
[----:B------:R-:W-:Y:S02]  /*c590*/  IMAD.MOV R17, RZ, RZ, -R21 ;  /* 0x000000ffff117224 */ /* 0x000fe400078e0a15 */
[----:B------:R-:W-:-:S02]  /*c5a0*/  IMAD.MOV R7, RZ, RZ, -R7 ;  /* 0x000000ffff077224 */ /* 0x000fc400078e0a07 */
[----:B------:R-:W-:Y:S02]  /*c5b0*/  IMAD R9, R11, R17, R9 ;  /* 0x000000110b097224 */ /* 0x000fe400078e0209 */
[----:B------:R-:W-:-:S04]  /*c5c0*/  IMAD.HI.U32 R20, R14, R10, RZ ;  /* 0x0000000a0e147227 */ /* 0x000fc800078e00ff */
[----:B0-----:R-:W-:Y:S02]  /*c5d0*/  IMAD.MOV.U32 R0, RZ, RZ, R15 ;  /* 0x000000ffff007224 */ /* 0x001fe400078e000f */
[C---:B------:R-:W-:Y:S02]  /*c5e0*/  IMAD R8, R11.reuse, R7, R8 ;  /* 0x000000070b087224 */ /* 0x040fe400078e0208 */
[----:B------:R-:W-:Y:S01]  /*c5f0*/  @!P3 IMAD.MOV R0, RZ, RZ, -R0 ;  /* 0x000000ffff00b224 */ /* 0x000fe200078e0a00 */
[----:B------:R-:W-:Y:S01]  /*c600*/  ISETP.GT.U32.AND P3, PT, R11, R9, PT ;  /* 0x000000090b00720c */ /* 0x000fe20003f64070 */
[----:B------:R-:W-:Y:S02]  /*c610*/  IMAD.MOV R20, RZ, RZ, -R20 ;  /* 0x000000ffff147224 */ /* 0x000fe400078e0a14 */
[----:B------:R-:W-:Y:S01]  /*c620*/  @!P5 IMAD.IADD R13, R13, 0x1, -R11 ;  /* 0x000000010d0dd824 */ /* 0x000fe200078e0a0b */
[C---:B------:R-:W-:Y:S01]  /*c630*/  ISETP.GT.U32.AND P5, PT, R11.reuse, R8, PT ;  /* 0x000000080b00720c */ /* 0x040fe20003fa4070 */
[----:B------:R-:W-:-:S02]  /*c640*/  IMAD R10, R11, R20, R10 ;  /* 0x000000140b0a7224 */ /* 0x000fc400078e020a */
[----:B------:R-:W-:Y:S02]  /*c650*/  @!P4 IMAD.MOV R3, RZ, RZ, -R3 ;  /* 0x000000ffff03c224 */ /* 0x000fe400078e0a03 */
[----:B------:R-:W-:Y:S01]  /*c660*/  VIADD R15, R12, 0x72 ;  /* 0x000000720c0f7836 */ /* 0x000fe20000000000 */
[----:B------:R-:W-:Y:S01]  /*c670*/  ISETP.GT.U32.AND P4, PT, R11, R10, PT ;  /* 0x0000000a0b00720c */ /* 0x000fe20003f84070 */
[--C-:B------:R-:W-:Y:S01]  /*c680*/  @!P2 IMAD.IADD R18, R18, 0x1, -R11.reuse ;  /* 0x000000011212a824 */ /* 0x100fe200078e0a0b */
[----:B------:R-:W-:Y:S01]  /*c690*/  ISETP.GE.AND P2, PT, R4, RZ, PT ;  /* 0x000000ff0400720c */ /* 0x000fe20003f46270 */
[--C-:B------:R-:W-:Y:S01]  /*c6a0*/  @!P3 IMAD.IADD R9, R9, 0x1, -R11.reuse ;  /* 0x000000010909b824 */ /* 0x100fe200078e0a0b */
[----:B------:R-:W-:Y:S01]  /*c6b0*/  IABS R4, R15 ;  /* 0x0000000f00047213 */ /* 0x000fe20000000000 */
[----:B------:R-:W-:Y:S01]  /*c6c0*/  VIADD R21, R12, 0x74 ;  /* 0x000000740c157836 */ /* 0x000fe20000000000 */
[----:B------:R-:W-:Y:S01]  /*c6d0*/  STL [R1+0x124], R3 ;  /* 0x0001240301007387 */ /* 0x000fe20000100800 */
[--C-:B------:R-:W-:Y:S01]  /*c6e0*/  @!P5 IMAD.IADD R8, R8, 0x1, -R11.reuse ;  /* 0x000000010808d824 */ /* 0x100fe200078e0a0b */
[----:B------:R-:W-:Y:S01]  /*c6f0*/  ISETP.GT.U32.AND P5, PT, R11, R9, PT ;  /* 0x000000090b00720c */ /* 0x000fe20003fa4070 */
[----:B------:R-:W-:Y:S01]  /*c700*/  IMAD.HI.U32 R19, R14, R4, RZ ;  /* 0x000000040e137227 */ /* 0x000fe200078e00ff */
[----:B------:R-:W-:Y:S01]  /*c710*/  IABS R7, R21 ;  /* 0x0000001500077213 */ /* 0x000fe20000000000 */
[----:B------:R0:W-:Y:S02]  /*c720*/  STL [R1+0x128], R0 ;  /* 0x0001280001007387 */ /* 0x0001e40000100800 */
[----:B------:R-:W-:Y:S01]  /*c730*/  @!P4 IMAD.IADD R10, R10, 0x1, -R11 ;  /* 0x000000010a0ac824 */ /* 0x000fe200078e0a0b */
[----:B------:R-:W-:Y:S01]  /*c740*/  ISETP.GE.AND P4, PT, R16, RZ, PT ;  /* 0x000000ff1000720c */ /* 0x000fe20003f86270 */
[----:B------:R-:W-:-:S02]  /*c750*/  IMAD.MOV R19, RZ, RZ, -R19 ;  /* 0x000000ffff137224 */ /* 0x000fc400078e0a13 */
[----:B------:R-:W-:Y:S01]  /*c760*/  IMAD.HI.U32 R17, R14, R7, RZ ;  /* 0x000000070e117227 */ /* 0x000fe200078e00ff */
[----:B------:R-:W-:-:S03]  /*c770*/  ISETP.GT.U32.AND P3, PT, R11, R10, PT ;  /* 0x0000000a0b00720c */ /* 0x000fc60003f64070 */
[----:B0-----:R-:W-:Y:S02]  /*c780*/  IMAD.MOV.U32 R0, RZ, RZ, R18 ;  /* 0x000000ffff007224 */ /* 0x001fe400078e0012 */
[C---:B------:R-:W-:Y:S02]  /*c790*/  IMAD R4, R11.reuse, R19, R4 ;  /* 0x000000130b047224 */ /* 0x040fe400078e0204 */
[----:B------:R-:W-:Y:S01]  /*c7a0*/  @!P1 IMAD.MOV R0, RZ, RZ, -R0 ;  /* 0x000000ffff009224 */ /* 0x000fe200078e0a00 */
[----:B------:R-:W-:Y:S01]  /*c7b0*/  ISETP.GT.U32.AND P1, PT, R11, R8, PT ;  /* 0x000000080b00720c */ /* 0x000fe20003f24070 */
[----:B------:R-:W-:Y:S02]  /*c7c0*/  VIADD R16, R12, 0x70 ;  /* 0x000000700c107836 */ /* 0x000fe40000000000 */
[----:B------:R-:W-:Y:S01]  /*c7d0*/  @!P5 IMAD.IADD R9, R9, 0x1, -R11 ;  /* 0x000000010909d824 */ /* 0x000fe200078e0a0b */
[C---:B------:R-:W-:Y:S01]  /*c7e0*/  ISETP.GT.U32.AND P5, PT, R11.reuse, R4, PT ;  /* 0x000000040b00720c */ /* 0x040fe20003fa4070 */
[----:B------:R-:W-:Y:S01]  /*c7f0*/  IMAD.MOV R17, RZ, RZ, -R17 ;  /* 0x000000ffff117224 */ /* 0x000fe200078e0a11 */
[----:B------:R-:W-:Y:S01]  /*c800*/  IABS R18, R16 ;  /* 0x0000001000127213 */ /* 0x000fe20000000000 */
[----:B------:R-:W-:Y:S01]  /*c810*/  @!P3 IMAD.IADD R10, R10, 0x1, -R11 ;  /* 0x000000010a0ab824 */ /* 0x000fe200078e0a0b */
[----:B------:R0:W-:Y:S01]  /*c820*/  STL [R1+0x12c], R0 ;  /* 0x00012c0001007387 */ /* 0x0001e20000100800 */
[----:B------:R-:W-:-:S02]  /*c830*/  IMAD R7, R11, R17, R7 ;  /* 0x000000110b077224 */ /* 0x000fc400078e0207 */
[----:B------:R-:W-:Y:S02]  /*c840*/  VIADD R17, R12, 0x6e ;  /* 0x0000006e0c117836 */ /* 0x000fe40000000000 */
[----:B------:R-:W-:Y:S01]  /*c850*/  IMAD.HI.U32 R22, R14, R18, RZ ;  /* 0x000000120e167227 */ /* 0x000fe200078e00ff */
[----:B------:R-:W-:Y:S02]  /*c860*/  ISETP.GT.U32.AND P3, PT, R11, R7, PT ;  /* 0x000000070b00720c */ /* 0x000fe40003f64070 */
[----:B------:R-:W-:Y:S01]  /*c870*/  IABS R20, R17 ;  /* 0x0000001100147213 */ /* 0x000fe20000000000 */
[--C-:B------:R-:W-:Y:S01]  /*c880*/  @!P1 IMAD.IADD R8, R8, 0x1, -R11.reuse ;  /* 0x0000000108089824 */ /* 0x100fe200078e0a0b */
[----:B------:R-:W-:Y:S01]  /*c890*/  ISETP.GE.AND P1, PT, R21, RZ, PT ;  /* 0x000000ff1500720c */ /* 0x000fe20003f26270 */
[----:B------:R-:W-:Y:S02]  /*c8a0*/  IMAD.MOV R21, RZ, RZ, -R22 ;  /* 0x000000ffff157224 */ /* 0x000fe400078e0a16 */
[----:B------:R-:W-:-:S02]  /*c8b0*/  @!P5 IMAD.IADD R4, R4, 0x1, -R11 ;  /* 0x000000010404d824 */ /* 0x000fc400078e0a0b */
[C---:B------:R-:W-:Y:S02]  /*c8c0*/  IMAD R18, R11.reuse, R21, R18 ;  /* 0x000000150b127224 */ /* 0x040fe400078e0212 */
[----:B------:R-:W-:Y:S01]  /*c8d0*/  IMAD.MOV.U32 R5, RZ, RZ, R10 ;  /* 0x000000ffff057224 */ /* 0x000fe200078e000a */
[----:B------:R-:W-:Y:S01]  /*c8e0*/  ISETP.GT.U32.AND P5, PT, R11, R4, PT ;  /* 0x000000040b00720c */ /* 0x000fe20003fa4070 */
[----:B------:R-:W-:-:S04]  /*c8f0*/  IMAD.HI.U32 R23, R14, R20, RZ ;  /* 0x000000140e177227 */ /* 0x000fc800078e00ff */
[----:B------:R-:W-:Y:S01]  /*c900*/  @!P6 IMAD.MOV R5, RZ, RZ, -R5 ;  /* 0x000000ffff05e224 */ /* 0x000fe200078e0a05 */
[----:B------:R-:W-:Y:S01]  /*c910*/  ISETP.GT.U32.AND P6, PT, R11, R18, PT ;  /* 0x000000120b00720c */ /* 0x000fe20003fc4070 */
[----:B------:R-:W-:Y:S01]  /*c920*/  @!P3 IMAD.IADD R7, R7, 0x1, -R11 ;  /* 0x000000010707b824 */ /* 0x000fe200078e0a0b */
[----:B------:R-:W-:Y:S01]  /*c930*/  ISETP.GE.AND P3, PT, R15, RZ, PT ;  /* 0x000000ff0f00720c */ /* 0x000fe20003f66270 */
[----:B0-----:R-:W-:Y:S02]  /*c940*/  IMAD.MOV.U32 R0, RZ, RZ, R13 ;  /* 0x000000ffff007224 */ /* 0x001fe400078e000d */
[----:B------:R-:W-:Y:S02]  /*c950*/  IMAD.MOV R23, RZ, RZ, -R23 ;  /* 0x000000ffff177224 */ /* 0x000fe400078e0a17 */
[----:B------:R-:W-:Y:S01]  /*c960*/  @!P0 IMAD.MOV R0, RZ, RZ, -R0 ;  /* 0x000000ffff008224 */ /* 0x000fe200078e0a00 */
[C---:B------:R-:W-:Y:S01]  /*c970*/  ISETP.GT.U32.AND P0, PT, R11.reuse, R7, PT ;  /* 0x000000070b00720c */ /* 0x040fe20003f04070 */
[----:B------:R-:W-:-:S02]  /*c980*/  IMAD R20, R11, R23, R20 ;  /* 0x000000170b147224 */ /* 0x000fc400078e0214 */
[----:B------:R-:W-:Y:S01]  /*c990*/  @!P5 IMAD.IADD R4, R4, 0x1, -R11 ;  /* 0x000000010404d824 */ /* 0x000fe200078e0a0b */
[----:B------:R0:W-:Y:S01]  /*c9a0*/  STL [R1+0x118], R0 ;  /* 0x0001180001007387 */ /* 0x0001e20000100800 */
[----:B------:R-:W-:Y:S01]  /*c9b0*/  IMAD.MOV.U32 R3, RZ, RZ, R9 ;  /* 0x000000ffff037224 */ /* 0x000fe200078e0009 */
[C---:B------:R-:W-:Y:S01]  /*c9c0*/  ISETP.GT.U32.AND P5, PT, R11.reuse, R20, PT ;  /* 0x000000140b00720c */ /* 0x040fe20003fa4070 */
[----:B------:R-:W-:Y:S01]  /*c9d0*/  @!P6 IMAD.IADD R18, R18, 0x1, -R11 ;  /* 0x000000011212e824 */ /* 0x000fe200078e0a0b */
[----:B------:R-:W-:Y:S01]  /*c9e0*/  STL [R1+0x114], R5 ;  /* 0x0001140501007387 */ /* 0x000fe20000100800 */
[C---:B------:R-:W-:Y:S02]  /*c9f0*/  VIADD R19, R12.reuse, 0x6c ;  /* 0x0000006c0c137836 */ /* 0x040fe40000000000 */
[----:B------:R-:W-:Y:S01]  /*ca00*/  @!P2 IMAD.MOV R3, RZ, RZ, -R3 ;  /* 0x000000ffff03a224 */ /* 0x000fe200078e0a03 */
[----:B------:R-:W-:Y:S01]  /*ca10*/  ISETP.GT.U32.AND P6, PT, R11, R18, PT ;  /* 0x000000120b00720c */ /* 0x000fe20003fc4070 */
[----:B------:R-:W-:Y:S01]  /*ca20*/  VIADD R9, R12, 0x6a ;  /* 0x0000006a0c097836 */ /* 0x000fe20000000000 */
[----:B------:R-:W-:Y:S01]  /*ca30*/  IABS R22, R19 ;  /* 0x0000001300167213 */ /* 0x000fe20000000000 */
[----:B0-----:R-:W-:Y:S01]  /*ca40*/  IMAD.MOV.U32 R0, RZ, RZ, R8 ;  /* 0x000000ffff007224 */ /* 0x001fe200078e0008 */
[----:B------:R0:W-:Y:S01]  /*ca50*/  STL [R1+0x110], R3 ;  /* 0x0001100301007387 */ /* 0x0001e20000100800 */
[--C-:B------:R-:W-:Y:S01]  /*ca60*/  @!P0 IMAD.IADD R7, R7, 0x1, -R11.reuse ;  /* 0x0000000107078824 */ /* 0x100fe200078e0a0b */
[----:B------:R-:W-:Y:S01]  /*ca70*/  IABS R10, R9 ;  /* 0x00000009000a7213 */ /* 0x000fe20000000000 */
[----:B------:R-:W-:Y:S01]  /*ca80*/  @!P4 IMAD.MOV R0, RZ, RZ, -R0 ;  /* 0x000000ffff00c224 */ /* 0x000fe200078e0a00 */
[----:B------:R-:W-:Y:S01]  /*ca90*/  ISETP.GE.AND P2, PT, R16, RZ, PT ;  /* 0x000000ff1000720c */ /* 0x000fe20003f46270 */
[----:B------:R-:W-:Y:S01]  /*caa0*/  @!P5 IMAD.IADD R20, R20, 0x1, -R11 ;  /* 0x000000011414d824 */ /* 0x000fe200078e0a0b */
[----:B------:R-:W-:Y:S01]  /*cab0*/  ISETP.GE.AND P4, PT, R17, RZ, PT ;  /* 0x000000ff1100720c */ /* 0x000fe20003f86270 */
[----:B------:R-:W-:Y:S01]  /*cac0*/  IMAD.HI.U32 R8, R14, R22, RZ ;  /* 0x000000160e087227 */ /* 0x000fe200078e00ff */
[----:B------:R1:W-:Y:S01]  /*cad0*/  STL [R1+0x10c], R0 ;  /* 0x00010c0001007387 */ /* 0x0003e20000100800 */
[----:B------:R-:W-:-:S02]  /*cae0*/  ISETP.GE.AND P0, PT, R19, RZ, PT ;  /* 0x000000ff1300720c */ /* 0x000fc40003f06270 */
[----:B0-----:R-:W-:Y:S01]  /*caf0*/  IMAD.MOV.U32 R3, RZ, RZ, R7 ;  /* 0x000000ffff037224 */ /* 0x001fe200078e0007 */
[----:B------:R-:W-:Y:S01]  /*cb00*/  ISETP.GT.U32.AND P5, PT, R11, R20, PT ;  /* 0x000000140b00720c */ /* 0x000fe20003fa4070 */
[----:B------:R-:W-:Y:S02]  /*cb10*/  IMAD.MOV R8, RZ, RZ, -R8 ;  /* 0x000000ffff087224 */ /* 0x000fe400078e0a08 */
[----:B------:R-:W-:Y:S01]  /*cb20*/  @!P1 IMAD.MOV R3, RZ, RZ, -R3 ;  /* 0x000000ffff039224 */ /* 0x000fe200078e0a03 */
[----:B------:R-:W-:Y:S01]  /*cb30*/  ISETP.GE.AND P1, PT, R9, RZ, PT ;  /* 0x000000ff0900720c */ /* 0x000fe20003f26270 */
[----:B------:R-:W-:-:S03]  /*cb40*/  IMAD.HI.U32 R9, R14, R10, RZ ;  /* 0x0000000a0e097227 */ /* 0x000fc600078e00ff */
[----:B------:R-:W-:Y:S01]  /*cb50*/  STL [R1+0xf8], R3 ;  /* 0x0000f80301007387 */ /* 0x000fe20000100800 */
[----:B-1----:R-:W-:Y:S02]  /*cb60*/  IMAD.MOV.U32 R0, RZ, RZ, R4 ;  /* 0x000000ffff007224 */ /* 0x002fe400078e0004 */
[----:B------:R-:W-:Y:S02]  /*cb70*/  VIADD R4, R12, 0x68 ;  /* 0x000000680c047836 */ /* 0x000fe40000000000 */
[----:B------:R-:W-:Y:S02]  /*cb80*/  @!P3 IMAD.MOV R0, RZ, RZ, -R0 ;  /* 0x000000ffff00b224 */ /* 0x000fe400078e0a00 */
[----:B------:R-:W-:Y:S01]  /*cb90*/  @!P6 IMAD.IADD R18, R18, 0x1, -R11 ;  /* 0x000000011212e824 */ /* 0x000fe200078e0a0b */
[----:B------:R-:W-:Y:S01]  /*cba0*/  IABS R15, R4 ;  /* 0x00000004000f7213 */ /* 0x000fe20000000000 */
[----:B------:R-:W-:Y:S01]  /*cbb0*/  IMAD.MOV R9, RZ, RZ, -R9 ;  /* 0x000000ffff097224 */ /* 0x000fe200078e0a09 */
[----:B------:R0:W-:Y:S01]  /*cbc0*/  STL [R1+0xf4], R0 ;  /* 0x0000f40001007387 */ /* 0x0001e20000100800 */
[C---:B------:R-:W-:Y:S01]  /*cbd0*/  IMAD R8, R11.reuse, R8, R22 ;  /* 0x000000080b087224 */ /* 0x040fe200078e0216 */
[----:B------:R-:W-:Y:S01]  /*cbe0*/  ISETP.GE.AND P6, PT, R4, RZ, PT ;  /* 0x000000ff0400720c */ /* 0x000fe20003fc6270 */
[----:B------:R-:W-:-:S02]  /*cbf0*/  IMAD R10, R11, R9, R10 ;  /* 0x000000090b0a7224 */ /* 0x000fc400078e020a */
[----:B------:R-:W-:Y:S01]  /*cc00*/  IMAD.HI.U32 R9, R14, R15, RZ ;  /* 0x0000000f0e097227 */ /* 0x000fe200078e00ff */
[----:B------:R-:W-:-:S03]  /*cc10*/  ISETP.GT.U32.AND P3, PT, R11, R8, PT ;  /* 0x000000080b00720c */ /* 0x000fc60003f64070 */
[----:B------:R-:W-:Y:S02]  /*cc20*/  IMAD.MOV R9, RZ, RZ, -R9 ;  /* 0x000000ffff097224 */ /* 0x000fe400078e0a09 */
[----:B0-----:R-:W-:Y:S02]  /*cc30*/  IMAD.MOV.U32 R0, RZ, RZ, R18 ;  /* 0x000000ffff007224 */ /* 0x001fe400078e0012 */
[----:B------:R-:W-:Y:S02]  /*cc40*/  @!P5 IMAD.IADD R20, R20, 0x1, -R11 ;  /* 0x000000011414d824 */ /* 0x000fe400078e0a0b */
[----:B------:R-:W-:Y:S01]  /*cc50*/  @!P2 IMAD.MOV R0, RZ, RZ, -R0 ;  /* 0x000000ffff00a224 */ /* 0x000fe200078e0a00 */
[C---:B------:R-:W-:Y:S01]  /*cc60*/  ISETP.GT.U32.AND P2, PT, R11.reuse, R10, PT ;  /* 0x0000000a0b00720c */ /* 0x040fe20003f44070 */
[----:B------:R-:W-:Y:S02]  /*cc70*/  IMAD R15, R11, R9, R15 ;  /* 0x000000090b0f7224 */ /* 0x000fe400078e020f */
[----:B------:R-:W-:Y:S01]  /*cc80*/  @!P3 IMAD.IADD R8, R8, 0x1, -R11 ;  /* 0x000000010808b824 */ /* 0x000fe200078e0a0b */
[----:B------:R0:W-:Y:S01]  /*cc90*/  STL [R1+0xd8], R0 ;  /* 0x0000d80001007387 */ /* 0x0001e20000100800 */
[----:B------:R-:W-:-:S02]  /*cca0*/  VIADD R7, R12, 0x66 ;  /* 0x000000660c077836 */ /* 0x000fc40000000000 */
[C---:B------:R-:W-:Y:S01]  /*ccb0*/  VIADD R13, R12.reuse, 0x62 ;  /* 0x000000620c0d7836 */ /* 0x040fe20000000000 */
[----:B------:R-:W-:Y:S01]  /*ccc0*/  ISETP.GT.U32.AND P3, PT, R11, R8, PT ;  /* 0x000000080b00720c */ /* 0x000fe20003f64070 */
[----:B------:R-:W-:Y:S01]  /*ccd0*/  VIADD R4, R12, 0x64 ;  /* 0x000000640c047836 */ /* 0x000fe20000000000 */
[----:B------:R-:W-:Y:S02]  /*cce0*/  IABS R19, R7 ;  /* 0x0000000700137213 */ /* 0x000fe40000000000 */
[----:B------:R-:W-:Y:S01]  /*ccf0*/  ISETP.GE.AND P5, PT, R7, RZ, PT ;  /* 0x000000ff0700720c */ /* 0x000fe20003fa6270 */
[----:B------:R-:W-:Y:S01]  /*cd00*/  @!P2 IMAD.IADD R10, R10, 0x1, -R11 ;  /* 0x000000010a0aa824 */ /* 0x000fe200078e0a0b */
[----:B------:R-:W-:Y:S01]  /*cd10*/  IABS R17, R13 ;  /* 0x0000000d00117213 */ /* 0x000fe20000000000 */
[----:B0-----:R-:W-:Y:S01]  /*cd20*/  IMAD.MOV.U32 R0, RZ, RZ, R20 ;  /* 0x000000ffff007224 */ /* 0x001fe200078e0014 */
[----:B------:R-:W-:Y:S01]  /*cd30*/  IABS R18, R4 ;  /* 0x0000000400127213 */ /* 0x000fe20000000000 */
[----:B------:R-:W-:Y:S01]  /*cd40*/  IMAD.HI.U32 R7, R14, R19, RZ ;  /* 0x000000130e077227 */ /* 0x000fe200078e00ff */
[----:B------:R-:W-:-:S03]  /*cd50*/  ISETP.GT.U32.AND P2, PT, R11, R10, PT ;  /* 0x0000000a0b00720c */ /* 0x000fc60003f44070 */
[----:B------:R-:W-:Y:S01]  /*cd60*/  @!P4 IMAD.MOV R0, RZ, RZ, -R0 ;  /* 0x000000ffff00c224 */ /* 0x000fe200078e0a00 */
[C---:B------:R-:W-:Y:S01]  /*cd70*/  ISETP.GT.U32.AND P4, PT, R11.reuse, R15, PT ;  /* 0x0000000f0b00720c */ /* 0x040fe20003f84070 */
[----:B------:R-:W-:Y:S02]  /*cd80*/  IMAD.MOV R7, RZ, RZ, -R7 ;  /* 0x000000ffff077224 */ /* 0x000fe400078e0a07 */
[----:B------:R-:W-:Y:S01]  /*cd90*/  IMAD.HI.U32 R9, R14, R17, RZ ;  /* 0x000000110e097227 */ /* 0x000fe200078e00ff */
[----:B------:R0:W-:Y:S03]  /*cda0*/  STL [R1+0x100], R0 ;  /* 0x0001000001007387 */ /* 0x0001e60000100800 */
[----:B------:R-:W-:Y:S01]  /*cdb0*/  @!P3 IMAD.IADD R8, R8, 0x1, -R11 ;  /* 0x000000010808b824 */ /* 0x000fe200078e0a0b */
[----:B------:R-:W-:Y:S01]  /*cdc0*/  ISETP.GE.AND P3, PT, R4, RZ, PT ;  /* 0x000000ff0400720c */ /* 0x000fe20003f66270 */
[----:B------:R-:W-:-:S02]  /*cdd0*/  IMAD R19, R11, R7, R19 ;  /* 0x000000070b137224 */ /* 0x000fc400078e0213 */
[----:B------:R-:W-:-:S04]  /*cde0*/  IMAD.HI.U32 R7, R14, R18, RZ ;  /* 0x000000120e077227 */ /* 0x000fc800078e00ff */
[----:B------:R-:W-:Y:S02]  /*cdf0*/  @!P4 IMAD.IADD R15, R15, 0x1, -R11 ;  /* 0x000000010f0fc824 */ /* 0x000fe400078e0a0b */
[----:B------:R-:W-:Y:S02]  /*ce00*/  IMAD.MOV R9, RZ, RZ, -R9 ;  /* 0x000000ffff097224 */ /* 0x000fe400078e0a09 */
[----:B0-----:R-:W-:Y:S01]  /*ce10*/  IMAD.MOV.U32 R0, RZ, RZ, R8 ;  /* 0x000000ffff007224 */ /* 0x001fe200078e0008 */
[C---:B------:R-:W-:Y:S01]  /*ce20*/  ISETP.GT.U32.AND P4, PT, R11.reuse, R15, PT ;  /* 0x0000000f0b00720c */ /* 0x040fe20003f84070 */
[----:B------:R-:W-:Y:S02]  /*ce30*/  IMAD.MOV R7, RZ, RZ, -R7 ;  /* 0x000000ffff077224 */ /* 0x000fe400078e0a07 */
[C---:B------:R-:W-:Y:S02]  /*ce40*/  IMAD R17, R11.reuse, R9, R17 ;  /* 0x000000090b117224 */ /* 0x040fe400078e0211 */
[----:B------:R-:W-:Y:S01]  /*ce50*/  @!P0 IMAD.MOV R0, RZ, RZ, -R0 ;  /* 0x000000ffff008224 */ /* 0x000fe200078e0a00 */
[C---:B------:R-:W-:Y:S01]  /*ce60*/  ISETP.GT.U32.AND P0, PT, R11.reuse, R19, PT ;  /* 0x000000130b00720c */ /* 0x040fe20003f04070 */
[----:B------:R-:W-:-:S02]  /*ce70*/  IMAD R18, R11, R7, R18 ;  /* 0x000000070b127224 */ /* 0x000fc400078e0212 */
[----:B------:R-:W-:Y:S01]  /*ce80*/  VIADD R4, R12, 0x60 ;  /* 0x000000600c047836 */ /* 0x000fe20000000000 */
[----:B------:R0:W-:Y:S01]  /*ce90*/  STL [R1+0x104], R0 ;  /* 0x0001040001007387 */ /* 0x0001e20000100800 */
[--C-:B------:R-:W-:Y:S01]  /*cea0*/  @!P2 IMAD.IADD R10, R10, 0x1, -R11.reuse ;  /* 0x000000010a0aa824 */ /* 0x100fe200078e0a0b */
[----:B------:R-:W-:Y:S01]  /*ceb0*/  ISETP.GT.U32.AND P2, PT, R11, R18, PT ;  /* 0x000000120b00720c */ /* 0x000fe20003f44070 */
[--C-:B------:R-:W-:Y:S01]  /*cec0*/  @!P4 IMAD.IADD R15, R15, 0x1, -R11.reuse ;  /* 0x000000010f0fc824 */ /* 0x100fe200078e0a0b */
[----:B------:R-:W-:Y:S01]  /*ced0*/  ISETP.GT.U32.AND P4, PT, R11, R17, PT ;  /* 0x000000110b00720c */ /* 0x000fe20003f84070 */
[C---:B------:R-:W-:Y:S01]  /*cee0*/  VIADD R8, R12.reuse, 0x5e ;  /* 0x0000005e0c087836 */ /* 0x040fe20000000000 */
[----:B------:R-:W-:Y:S01]  /*cef0*/  IABS R16, R4 ;  /* 0x0000000400107213 */ /* 0x000fe20000000000 */
[----:B------:R-:W-:Y:S02]  /*cf00*/  VIADD R7, R12, 0x5c ;  /* 0x0000005c0c077836 */ /* 0x000fe40000000000 */
[----:B------:R-:W-:Y:S01]  /*cf10*/  @!P0 IMAD.IADD R19, R19, 0x1, -R11 ;  /* 0x0000000113138824 */ /* 0x000fe200078e0a0b */
[----:B------:R-:W-:Y:S01]  /*cf20*/  IABS R20, R8 ;  /* 0x0000000800147213 */ /* 0x000fe20000000000 */
[----:B0-----:R-:W-:Y:S01]  /*cf30*/  IMAD.MOV.U32 R0, RZ, RZ, R10 ;  /* 0x000000ffff007224 */ /* 0x001fe200078e000a */
[----:B------:R-:W-:Y:S01]  /*cf40*/  IABS R9, R7 ;  /* 0x0000000700097213 */ /* 0x000fe20000000000 */
[----:B------:R-:W-:Y:S01]  /*cf50*/  IMAD.HI.U32 R21, R14, R16, RZ ;  /* 0x000000100e157227 */ /* 0x000fe200078e00ff */
[----:B------:R-:W-:-:S03]  /*cf60*/  ISETP.GT.U32.AND P0, PT, R11, R19, PT ;  /* 0x000000130b00720c */ /* 0x000fc60003f04070 */
[----:B------:R-:W-:Y:S02]  /*cf70*/  @!P1 IMAD.MOV R0, RZ, RZ, -R0 ;  /* 0x000000ffff009224 */ /* 0x000fe400078e0a00 */
[----:B------:R-:W-:Y:S02]  /*cf80*/  @!P4 IMAD.IADD R17, R17, 0x1, -R11 ;  /* 0x000000011111c824 */ /* 0x000fe400078e0a0b */
[----:B------:R-:W-:Y:S01]  /*cf90*/  IMAD.MOV R21, RZ, RZ, -R21 ;  /* 0x000000ffff157224 */ /* 0x000fe200078e0a15 */
[----:B------:R0:W-:Y:S01]  /*cfa0*/  STL [R1+0xfc], R0 ;  /* 0x0000fc0001007387 */ /* 0x0001e20000100800 */
[----:B------:R-:W-:Y:S01]  /*cfb0*/  IMAD.MOV.U32 R10, RZ, RZ, R20 ;  /* 0x000000ffff0a7224 */ /* 0x000fe200078e0014 */
[----:B------:R-:W-:Y:S01]  /*cfc0*/  ISETP.GT.U32.AND P4, PT, R11, R17, PT ;  /* 0x000000110b00720c */ /* 0x000fe20003f84070 */
[----:B------:R-:W-:Y:S01]  /*cfd0*/  @!P2 IMAD.IADD R18, R18, 0x1, -R11 ;  /* 0x000000011212a824 */ /* 0x000fe200078e0a0b */
[----:B------:R-:W-:Y:S01]  /*cfe0*/  ISETP.GE.AND P2, PT, R13, RZ, PT ;  /* 0x000000ff0d00720c */ /* 0x000fe20003f46270 */
[----:B------:R-:W-:-:S02]  /*cff0*/  IMAD R13, R11, R21, R16 ;  /* 0x000000150b0d7224 */ /* 0x000fc400078e0210 */
[----:B------:R-:W-:Y:S01]  /*d000*/  IMAD.HI.U32 R16, R14, R10, RZ ;  /* 0x0000000a0e107227 */ /* 0x000fe200078e00ff */
[----:B------:R-:W-:-:S03]  /*d010*/  ISETP.GT.U32.AND P1, PT, R11, R18, PT ;  /* 0x000000120b00720c */ /* 0x000fc60003f24070 */
[----:B0-----:R-:W-:Y:S02]  /*d020*/  IMAD.MOV.U32 R0, RZ, RZ, R15 ;  /* 0x000000ffff007224 */ /* 0x001fe400078e000f */
[----:B------:R-:W-:Y:S02]  /*d030*/  IMAD.MOV R20, RZ, RZ, -R16 ;  /* 0x000000ffff147224 */ /* 0x000fe400078e0a10 */
[----:B------:R-:W-:Y:S01]  /*d040*/  @!P6 IMAD.MOV R0, RZ, RZ, -R0 ;  /* 0x000000ffff00e224 */ /* 0x000fe200078e0a00 */
[----:B------:R-:W-:Y:S01]  /*d050*/  ISETP.GE.AND P6, PT, R4, RZ, PT ;  /* 0x000000ff0400720c */ /* 0x000fe20003fc6270 */
[----:B------:R-:W-:-:S03]  /*d060*/  IMAD.HI.U32 R4, R14, R9, RZ ;  /* 0x000000090e047227 */ /* 0x000fc600078e00ff */
[----:B------:R0:W-:Y:S01]  /*d070*/  STL [R1+0xe0], R0 ;  /* 0x0000e00001007387 */ /* 0x0001e20000100800 */
[----:B------:R-:W-:Y:S02]  /*d080*/  IMAD R10, R11, R20, R10 ;  /* 0x000000140b0a7224 */ /* 0x000fe400078e020a */
[--C-:B------:R-:W-:Y:S01]  /*d090*/  @!P0 IMAD.IADD R19, R19, 0x1, -R11.reuse ;  /* 0x0000000113138824 */ /* 0x100fe200078e0a0b */
[----:B------:R-:W-:Y:S01]  /*d0a0*/  ISETP.GT.U32.AND P0, PT, R11, R13, PT ;  /* 0x0000000d0b00720c */ /* 0x000fe20003f04070 */
[----:B------:R-:W-:Y:S02]  /*d0b0*/  IMAD.MOV R16, RZ, RZ, -R4 ;  /* 0x000000ffff107224 */ /* 0x000fe400078e0a04 */
[----:B------:R-:W-:Y:S01]  /*d0c0*/  @!P4 IMAD.IADD R17, R17, 0x1, -R11 ;  /* 0x000000011111c824 */ /* 0x000fe200078e0a0b */
[C---:B------:R-:W-:Y:S01]  /*d0d0*/  ISETP.GT.U32.AND P4, PT, R11.reuse, R10, PT ;  /* 0x0000000a0b00720c */ /* 0x040fe20003f84070 */
[----:B------:R-:W-:Y:S02]  /*d0e0*/  IMAD R9, R11, R16, R9 ;  /* 0x000000100b097224 */ /* 0x000fe400078e0209 */
[----:B------:R-:W-:-:S02]  /*d0f0*/  IMAD.MOV.U32 R5, RZ, RZ, R19 ;  /* 0x000000ffff057224 */ /* 0x000fc400078e0013 */
[----:B------:R-:W-:Y:S01]  /*d100*/  @!P1 IMAD.IADD R18, R18, 0x1, -R11 ;  /* 0x0000000112129824 */ /* 0x000fe200078e0a0b */
[----:B------:R-:W-:Y:S01]  /*d110*/  ISETP.GE.AND P1, PT, R8, RZ, PT ;  /* 0x000000ff0800720c */ /* 0x000fe20003f26270 */
[----:B------:R-:W-:Y:S01]  /*d120*/  @!P5 IMAD.MOV R5, RZ, RZ, -R5 ;  /* 0x000000ffff05d224 */ /* 0x000fe200078e0a05 */
[----:B------:R-:W-:Y:S01]  /*d130*/  ISETP.GT.U32.AND P5, PT, R11, R9, PT ;  /* 0x000000090b00720c */ /* 0x000fe20003fa4070 */
[C---:B------:R-:W-:Y:S02]  /*d140*/  VIADD R4, R12.reuse, 0x58 ;  /* 0x000000580c047836 */ /* 0x040fe40000000000 */
[----:B------:R-:W-:Y:S01]  /*d150*/  VIADD R15, R12, 0x5a ;  /* 0x0000005a0c0f7836 */ /* 0x000fe20000000000 */
[----:B------:R-:W-:Y:S01]  /*d160*/  STL [R1+0xe4], R5 ;  /* 0x0000e40501007387 */ /* 0x000fe20000100800 */
[----:B------:R-:W-:Y:S01]  /*d170*/  IMAD.MOV.U32 R3, RZ, RZ, R18 ;  /* 0x000000ffff037224 */ /* 0x000fe200078e0012 */
[----:B------:R-:W-:Y:S01]  /*d180*/  IABS R16, R4 ;  /* 0x0000000400107213 */ /* 0x000fe20000000000 */
[--C-:B------:R-:W-:Y:S01]  /*d190*/  @!P4 IMAD.IADD R10, R10, 0x1, -R11.reuse ;  /* 0x000000010a0ac824 */ /* 0x100fe200078e0a0b */
[----:B------:R-:W-:Y:S01]  /*d1a0*/  IABS R8, R15 ;  /* 0x0000000f00087213 */ /* 0x000fe20000000000 */
[----:B------:R-:W-:-:S02]  /*d1b0*/  @!P0 IMAD.IADD R13, R13, 0x1, -R11 ;  /* 0x000000010d0d8824 */ /* 0x000fc400078e0a0b */
[----:B------:R-:W-:Y:S01]  /*d1c0*/  @!P3 IMAD.MOV R3, RZ, RZ, -R3 ;  /* 0x000000ffff03b224 */ /* 0x000fe200078e0a03 */
[----:B------:R-:W-:Y:S01]  /*d1d0*/  ISETP.GE.AND P3, PT, R7, RZ, PT ;  /* 0x000000ff0700720c */ /* 0x000fe20003f66270 */
[----:B------:R-:W-:Y:S01]  /*d1e0*/  IMAD.MOV.U32 R7, RZ, RZ, R16 ;  /* 0x000000ffff077224 */ /* 0x000fe200078e0010 */
[----:B------:R-:W-:Y:S01]  /*d1f0*/  ISETP.GT.U32.AND P4, PT, R11, R10, PT ;  /* 0x0000000a0b00720c */ /* 0x000fe20003f84070 */
[----:B------:R-:W-:Y:S01]  /*d200*/  @!P5 IMAD.IADD R9, R9, 0x1, -R11 ;  /* 0x000000010909d824 */ /* 0x000fe200078e0a0b */
[C---:B------:R-:W-:Y:S01]  /*d210*/  ISETP.GT.U32.AND P0, PT, R11.reuse, R13, PT ;  /* 0x0000000d0b00720c */ /* 0x040fe20003f04070 */
[----:B------:R-:W-:Y:S01]  /*d220*/  IMAD.HI.U32 R16, R14, R8, RZ ;  /* 0x000000080e107227 */ /* 0x000fe200078e00ff */
[----:B------:R-:W-:Y:S02]  /*d230*/  STL [R1+0xec], R3 ;  /* 0x0000ec0301007387 */ /* 0x000fe40000100800 */
[----:B------:R-:W-:Y:S01]  /*d240*/  ISETP.GT.U32.AND P5, PT, R11, R9, PT ;  /* 0x000000090b00720c */ /* 0x000fe20003fa4070 */
[----:B0-----:R-:W-:-:S02]  /*d250*/  IMAD.MOV.U32 R0, RZ, RZ, R17 ;  /* 0x000000ffff007224 */ /* 0x001fc400078e0011 */
[----:B------:R-:W-:Y:S02]  /*d260*/  IMAD.MOV R16, RZ, RZ, -R16 ;  /* 0x000000ffff107224 */ /* 0x000fe400078e0a10 */
[----:B------:R-:W-:-:S04]  /*d270*/  IMAD.HI.U32 R17, R14, R7, RZ ;  /* 0x000000070e117227 */ /* 0x000fc800078e00ff */
[----:B------:R-:W-:Y:S01]  /*d280*/  @!P2 IMAD.MOV R0, RZ, RZ, -R0 ;  /* 0x000000ffff00a224 */ /* 0x000fe200078e0a00 */
[----:B------:R-:W-:Y:S01]  /*d290*/  ISETP.GE.AND P2, PT, R15, RZ, PT ;  /* 0x000000ff0f00720c */ /* 0x000fe20003f46270 */
[C---:B------:R-:W-:Y:S02]  /*d2a0*/  IMAD R8, R11.reuse, R16, R8 ;  /* 0x000000100b087224 */ /* 0x040fe400078e0208 */
[----:B------:R-:W-:Y:S01]  /*d2b0*/  IMAD.MOV R17, RZ, RZ, -R17 ;  /* 0x000000ffff117224 */ /* 0x000fe200078e0a11 */
[----:B------:R0:W-:Y:S01]  /*d2c0*/  STL [R1+0xf0], R0 ;  /* 0x0000f00001007387 */ /* 0x0001e20000100800 */
[----:B------:R-:W-:Y:S02]  /*d2d0*/  VIADD R15, R12, 0x56 ;  /* 0x000000560c0f7836 */ /* 0x000fe40000000000 */
[--C-:B------:R-:W-:Y:S01]  /*d2e0*/  @!P4 IMAD.IADD R10, R10, 0x1, -R11.reuse ;  /* 0x000000010a0ac824 */ /* 0x100fe200078e0a0b */
[----:B------:R-:W-:Y:S01]  /*d2f0*/  ISETP.GT.U32.AND P4, PT, R11, R8, PT ;  /* 0x000000080b00720c */ /* 0x000fe20003f84070 */
[----:B------:R-:W-:Y:S01]  /*d300*/  @!P0 IMAD.IADD R13, R13, 0x1, -R11 ;  /* 0x000000010d0d8824 */ /* 0x000fe200078e0a0b */
[----:B------:R-:W-:Y:S01]  /*d310*/  ISETP.GE.AND P0, PT, R4, RZ, PT ;  /* 0x000000ff0400720c */ /* 0x000fe20003f06270 */
[----:B------:R-:W-:Y:S01]  /*d320*/  IMAD R7, R11, R17, R7 ;  /* 0x000000110b077224 */ /* 0x000fe200078e0207 */
[----:B------:R-:W-:Y:S01]  /*d330*/  IABS R4, R15 ;  /* 0x0000000f00047213 */ /* 0x000fe20000000000 */
[----:B------:R-:W-:-:S02]  /*d340*/  @!P5 IMAD.IADD R9, R9, 0x1, -R11 ;  /* 0x000000010909d824 */ /* 0x000fc400078e0a0b */
[----:B0-----:R-:W-:Y:S01]  /*d350*/  IMAD.MOV.U32 R0, RZ, RZ, R13 ;  /* 0x000000ffff007224 */ /* 0x001fe200078e000d */
[----:B------:R-:W-:Y:S01]  /*d360*/  ISETP.GT.U32.AND P5, PT, R11, R7, PT ;  /* 0x000000070b00720c */ /* 0x000fe20003fa4070 */
[----:B------:R-:W-:-:S04]  /*d370*/  IMAD.HI.U32 R21, R14, R4, RZ ;  /* 0x000000040e157227 */ /* 0x000fc800078e00ff */
[----:B------:R-:W-:Y:S02]  /*d380*/  IMAD.MOV R21, RZ, RZ, -R21 ;  /* 0x000000ffff157224 */ /* 0x000fe400078e0a15 */
[----:B------:R-:W-:Y:S02]  /*d390*/  @!P6 IMAD.MOV R0, RZ, RZ, -R0 ;  /* 0x000000ffff00e224 */ /* 0x000fe400078e0a00 */
[--C-:B------:R-:W-:Y:S02]  /*d3a0*/  @!P4 IMAD.IADD R8, R8, 0x1, -R11.reuse ;  /* 0x000000010808c824 */ /* 0x100fe400078e0a0b */
[C---:B------:R-:W-:Y:S01]  /*d3b0*/  VIADD R18, R12.reuse, 0x50 ;  /* 0x000000500c127836 */ /* 0x040fe20000000000 */
[----:B------:R0:W-:Y:S01]  /*d3c0*/  STL [R1+0xdc], R0 ;  /* 0x0000dc0001007387 */ /* 0x0001e20000100800 */
[C---:B------:R-:W-:Y:S01]  /*d3d0*/  IMAD R4, R11.reuse, R21, R4 ;  /* 0x000000150b047224 */ /* 0x040fe200078e0204 */
[----:B------:R-:W-:Y:S01]  /*d3e0*/  ISETP.GT.U32.AND P6, PT, R11, R8, PT ;  /* 0x000000080b00720c */ /* 0x000fe20003fc4070 */
[C---:B------:R-:W-:Y:S01]  /*d3f0*/  VIADD R16, R12.reuse, 0x54 ;  /* 0x000000540c107836 */ /* 0x040fe20000000000 */
[----:B------:R-:W-:Y:S01]  /*d400*/  IABS R22, R18 ;  /* 0x0000001200167213 */ /* 0x000fe20000000000 */
[----:B------:R-:W-:Y:S01]  /*d410*/  @!P5 IMAD.IADD R7, R7, 0x1, -R11 ;  /* 0x000000010707d824 */ /* 0x000fe200078e0a0b */
[----:B------:R-:W-:Y:S01]  /*d420*/  ISETP.GT.U32.AND P4, PT, R11, R4, PT ;  /* 0x000000040b00720c */ /* 0x000fe20003f84070 */
[C---:B------:R-:W-:Y:S01]  /*d430*/  VIADD R17, R12.reuse, 0x52 ;  /* 0x000000520c117836 */ /* 0x040fe20000000000 */
[----:B------:R-:W-:Y:S01]  /*d440*/  IABS R19, R16 ;  /* 0x0000001000137213 */ /* 0x000fe20000000000 */
[----:B------:R-:W-:Y:S01]  /*d450*/  VIADD R21, R12, 0x4e ;  /* 0x0000004e0c157836 */ /* 0x000fe20000000000 */
[----:B------:R-:W-:Y:S01]  /*d460*/  ISETP.GE.AND P5, PT, R15, RZ, PT ;  /* 0x000000ff0f00720c */ /* 0x000fe20003fa6270 */
[----:B0-----:R-:W-:Y:S01]  /*d470*/  IMAD.MOV.U32 R0, RZ, RZ, R10 ;  /* 0x000000ffff007224 */ /* 0x001fe200078e000a */
[----:B------:R-:W-:Y:S01]  /*d480*/  IABS R20, R17 ;  /* 0x0000001100147213 */ /* 0x000fe20000000000 */
[----:B------:R-:W-:Y:S01]  /*d490*/  IMAD.HI.U32 R15, R14, R22, RZ ;  /* 0x000000160e0f7227 */ /* 0x000fe200078e00ff */
[----:B------:R-:W-:-:S03]  /*d4a0*/  IABS R13, R21 ;  /* 0x00000015000d7213 */ /* 0x000fc60000000000 */
[----:B------:R-:W-:Y:S01]  /*d4b0*/  @!P1 IMAD.MOV R0, RZ, RZ, -R0 ;  /* 0x000000ffff009224 */ /* 0x000fe200078e0a00 */
[----:B------:R-:W-:Y:S01]  /*d4c0*/  ISETP.GT.U32.AND P1, PT, R11, R7, PT ;  /* 0x000000070b00720c */ /* 0x000fe20003f24070 */
[----:B------:R-:W-:-:S03]  /*d4d0*/  IMAD.HI.U32 R23, R14, R19, RZ ;  /* 0x000000130e177227 */ /* 0x000fc600078e00ff */
[----:B------:R0:W-:Y:S01]  /*d4e0*/  STL [R1+0xd4], R0 ;  /* 0x0000d40001007387 */ /* 0x0001e20000100800 */
[----:B------:R-:W-:Y:S02]  /*d4f0*/  IMAD.MOV R15, RZ, RZ, -R15 ;  /* 0x000000ffff0f7224 */ /* 0x000fe400078e0a0f */
[----:B------:R-:W-:Y:S02]  /*d500*/  @!P6 IMAD.IADD R8, R8, 0x1, -R11 ;  /* 0x000000010808e824 */ /* 0x000fe400078e0a0b */
[----:B------:R-:W-:-:S04]  /*d510*/  IMAD.HI.U32 R24, R14, R20, RZ ;  /* 0x000000140e187227 */ /* 0x000fc800078e00ff */
[----:B------:R-:W-:Y:S02]  /*d520*/  IMAD.MOV R23, RZ, RZ, -R23 ;  /* 0x000000ffff177224 */ /* 0x000fe400078e0a17 */
[C---:B------:R-:W-:Y:S02]  /*d530*/  IMAD R22, R11.reuse, R15, R22 ;  /* 0x0000000f0b167224 */ /* 0x040fe400078e0216 */
[----:B------:R-:W-:Y:S02]  /*d540*/  @!P4 IMAD.IADD R4, R4, 0x1, -R11 ;  /* 0x000000010404c824 */ /* 0x000fe400078e0a0b */
[----:B------:R-:W-:Y:S02]  /*d550*/  IMAD.MOV.U32 R3, RZ, RZ, R9 ;  /* 0x000000ffff037224 */ /* 0x000fe400078e0009 */
[----:B0-----:R-:W-:Y:S01]  /*d560*/  IMAD.MOV.U32 R0, RZ, RZ, R8 ;  /* 0x000000ffff007224 */ /* 0x001fe200078e0008 */
[----:B------:R-:W-:Y:S01]  /*d570*/  ISETP.GT.U32.AND P4, PT, R11, R4, PT ;  /* 0x000000040b00720c */ /* 0x000fe20003f84070 */
[----:B------:R-:W-:-:S02]  /*d580*/  IMAD.MOV R24, RZ, RZ, -R24 ;  /* 0x000000ffff187224 */ /* 0x000fc400078e0a18 */
[----:B------:R-:W-:Y:S02]  /*d590*/  IMAD R19, R11, R23, R19 ;  /* 0x000000170b137224 */ /* 0x000fe400078e0213 */
[----:B------:R-:W-:Y:S01]  /*d5a0*/  @!P1 IMAD.IADD R7, R7, 0x1, -R11 ;  /* 0x0000000107079824 */ /* 0x000fe200078e0a0b */
[C---:B------:R-:W-:Y:S01]  /*d5b0*/  ISETP.GT.U32.AND P1, PT, R11.reuse, R22, PT ;  /* 0x000000160b00720c */ /* 0x040fe20003f24070 */
[----:B------:R-:W-:Y:S01]  /*d5c0*/  @!P3 IMAD.MOV R3, RZ, RZ, -R3 ;  /* 0x000000ffff03b224 */ /* 0x000fe200078e0a03 */
[C---:B------:R-:W-:Y:S01]  /*d5d0*/  ISETP.GT.U32.AND P6, PT, R11.reuse, R19, PT ;  /* 0x000000130b00720c */ /* 0x040fe20003fc4070 */
[----:B------:R-:W-:Y:S01]  /*d5e0*/  @!P2 IMAD.MOV R0, RZ, RZ, -R0 ;  /* 0x000000ffff00a224 */ /* 0x000fe200078e0a00 */
[----:B------:R-:W-:Y:S01]  /*d5f0*/  ISETP.GE.AND P2, PT, R16, RZ, PT ;  /* 0x000000ff1000720c */ /* 0x000fe20003f46270 */
[----:B------:R-:W-:Y:S01]  /*d600*/  IMAD R20, R11, R24, R20 ;  /* 0x000000180b147224 */ /* 0x000fe200078e0214 */
[----:B------:R-:W-:Y:S01]  /*d610*/  STL [R1+0xc4], R3 ;  /* 0x0000c40301007387 */ /* 0x000fe20000100800 */
[----:B------:R-:W-:-:S03]  /*d620*/  IMAD.HI.U32 R8, R14, R13, RZ ;  /* 0x0000000d0e087227 */ /* 0x000fc600078e00ff */
[----:B------:R0:W-:Y:S01]  /*d630*/  STL [R1+0xb4], R0 ;  /* 0x0000b40001007387 */ /* 0x0001e20000100800 */
[C---:B------:R-:W-:Y:S01]  /*d640*/  ISETP.GT.U32.AND P3, PT, R11.reuse, R20, PT ;  /* 0x000000140b00720c */ /* 0x040fe20003f64070 */
[----:B------:R-:W-:Y:S02]  /*d650*/  IMAD.MOV R9, RZ, RZ, -R8 ;  /* 0x000000ffff097224 */ /* 0x000fe400078e0a08 */
[----:B------:R-:W-:Y:S02]  /*d660*/  VIADD R8, R12, 0x4c ;  /* 0x0000004c0c087836 */ /* 0x000fe40000000000 */
[--C-:B------:R-:W-:Y:S02]  /*d670*/  @!P1 IMAD.IADD R22, R22, 0x1, -R11.reuse ;  /* 0x0000000116169824 */ /* 0x100fe400078e0a0b */
[----:B------:R-:W-:Y:S01]  /*d680*/  @!P4 IMAD.IADD R4, R4, 0x1, -R11 ;  /* 0x000000010404c824 */ /* 0x000fe200078e0a0b */
[----:B------:R-:W-:Y:S01]  /*d690*/  IABS R16, R8 ;  /* 0x0000000800107213 */ /* 0x000fe20000000000 */
[----:B0-----:R-:W-:Y:S01]  /*d6a0*/  IMAD.MOV.U32 R0, RZ, RZ, R7 ;  /* 0x000000ffff007224 */ /* 0x001fe200078e0007 */
[----:B------:R-:W-:Y:S01]  /*d6b0*/  ISETP.GT.U32.AND P1, PT, R11, R22, PT ;  /* 0x000000160b00720c */ /* 0x000fe20003f24070 */
[--C-:B------:R-:W-:Y:S01]  /*d6c0*/  @!P6 IMAD.IADD R19, R19, 0x1, -R11.reuse ;  /* 0x000000011313e824 */ /* 0x100fe200078e0a0b */
[----:B------:R-:W-:Y:S01]  /*d6d0*/  ISETP.GE.AND P4, PT, R17, RZ, PT ;  /* 0x000000ff1100720c */ /* 0x000fe20003f86270 */
[----:B------:R-:W-:Y:S01]  /*d6e0*/  @!P0 IMAD.MOV R0, RZ, RZ, -R0 ;  /* 0x000000ffff008224 */ /* 0x000fe200078e0a00 */
[----:B------:R-:W-:Y:S01]  /*d6f0*/  ISETP.GE.AND P6, PT, R18, RZ, PT ;  /* 0x000000ff1200720c */ /* 0x000fe20003fc6270 */
[----:B------:R-:W-:Y:S01]  /*d700*/  @!P3 IMAD.IADD R20, R20, 0x1, -R11 ;  /* 0x000000011414b824 */ /* 0x000fe200078e0a0b */
[C---:B------:R-:W-:Y:S01]  /*d710*/  ISETP.GT.U32.AND P3, PT, R11.reuse, R19, PT ;  /* 0x000000130b00720c */ /* 0x040fe20003f64070 */
[C---:B------:R-:W-:Y:S01]  /*d720*/  IMAD R13, R11.reuse, R9, R13 ;  /* 0x000000090b0d7224 */ /* 0x040fe200078e020d */
[----:B------:R0:W-:Y:S01]  /*d730*/  STL [R1+0xb0], R0 ;  /* 0x0000b00001007387 */ /* 0x0001e20000100800 */
[C---:B------:R-:W-:Y:S01]  /*d740*/  VIADD R10, R12.reuse, 0x4a ;  /* 0x0000004a0c0a7836 */ /* 0x040fe20000000000 */
[----:B------:R-:W-:Y:S01]  /*d750*/  ISETP.GT.U32.AND P0, PT, R11, R20, PT ;  /* 0x000000140b00720c */ /* 0x000fe20003f04070 */
[----:B------:R-:W-:-:S02]  /*d760*/  VIADD R9, R12, 0x48 ;  /* 0x000000480c097836 */ /* 0x000fc40000000000 */
[----:B------:R-:W-:Y:S01]  /*d770*/  @!P1 IMAD.IADD R22, R22, 0x1, -R11 ;  /* 0x0000000116169824 */ /* 0x000fe200078e0a0b */
[----:B------:R-:W-:Y:S01]  /*d780*/  IABS R15, R10 ;  /* 0x0000000a000f7213 */ /* 0x000fe20000000000 */
[C---:B------:R-:W-:Y:S01]  /*d790*/  VIADD R24, R12.reuse, 0x26 ;  /* 0x000000260c187836 */ /* 0x040fe20000000000 */
[----:B------:R-:W-:Y:S01]  /*d7a0*/  IABS R17, R9 ;  /* 0x0000000900117213 */ /* 0x000fe20000000000 */
[----:B------:R-:W-:Y:S02]  /*d7b0*/  VIADD R5, R12, 0xe ;  /* 0x0000000e0c057836 */ /* 0x000fe40000000000 */
[----:B0-----:R-:W-:Y:S02]  /*d7c0*/  IMAD.MOV.U32 R0, RZ, RZ, R4 ;  /* 0x000000ffff007224 */ /* 0x001fe400078e0004 */
[----:B------:R-:W-:-:S04]  /*d7d0*/  IMAD.HI.U32 R4, R14, R16, RZ ;  /* 0x000000100e047227 */ /* 0x000fc800078e00ff */
[----:B------:R-:W-:Y:S02]  /*d7e0*/  IMAD.MOV R4, RZ, RZ, -R4 ;  /* 0x000000ffff047224 */ /* 0x000fe400078e0a04 */
[----:B------:R-:W-:Y:S01]  /*d7f0*/  @!P5 IMAD.MOV R0, RZ, RZ, -R0 ;  /* 0x000000ffff00d224 */ /* 0x000fe200078e0a00 */
[C---:B------:R-:W-:Y:S01]  /*d800*/  ISETP.GT.U32.AND P5, PT, R11.reuse, R13, PT ;  /* 0x0000000d0b00720c */ /* 0x040fe20003fa4070 */
[----:B------:R-:W-:Y:S02]  /*d810*/  IMAD R16, R11, R4, R16 ;  /* 0x000000040b107224 */ /* 0x000fe400078e0210 */
[--C-:B------:R-:W-:Y:S01]  /*d820*/  @!P3 IMAD.IADD R19, R19, 0x1, -R11.reuse ;  /* 0x000000011313b824 */ /* 0x100fe200078e0a0b */
[----:B------:R0:W-:Y:S01]  /*d830*/  STL [R1+0xac], R0 ;  /* 0x0000ac0001007387 */ /* 0x0001e20000100800 */
[----:B------:R-:W-:Y:S01]  /*d840*/  IMAD.HI.U32 R7, R14, R15, RZ ;  /* 0x0000000f0e077227 */ /* 0x000fe200078e00ff */
[----:B------:R-:W-:Y:S02]  /*d850*/  ISETP.GT.U32.AND P1, PT, R11, R16, PT ;  /* 0x000000100b00720c */ /* 0x000fe40003f24070 */
[----:B------:R-:W-:Y:S01]  /*d860*/  ISETP.GE.AND P3, PT, R21, RZ, PT ;  /* 0x000000ff1500720c */ /* 0x000fe20003f66270 */
[----:B------:R-:W-:Y:S01]  /*d870*/  @!P0 IMAD.IADD R20, R20, 0x1, -R11 ;  /* 0x0000000114148824 */ /* 0x000fe200078e0a0b */
[----:B------:R-:W-:Y:S01]  /*d880*/  ISETP.GE.AND P0, PT, R8, RZ, PT ;  /* 0x000000ff0800720c */ /* 0x000fe20003f06270 */
[----:B------:R-:W-:-:S02]  /*d890*/  IMAD.MOV R7, RZ, RZ, -R7 ;  /* 0x000000ffff077224 */ /* 0x000fc400078e0a07 */
[----:B------:R-:W-:Y:S01]  /*d8a0*/  @!P5 IMAD.IADD R13, R13, 0x1, -R11 ;  /* 0x000000010d0dd824 */ /* 0x000fe200078e0a0b */
[----:B------:R-:W-:Y:S01]  /*d8b0*/  ISETP.GE.AND P5, PT, R10, RZ, PT ;  /* 0x000000ff0a00720c */ /* 0x000fe20003fa6270 */
[----:B0-----:R-:W-:Y:S02]  /*d8c0*/  IMAD.MOV.U32 R0, RZ, RZ, R19 ;  /* 0x000000ffff007224 */ /* 0x001fe400078e0013 */
[C---:B------:R-:W-:Y:S02]  /*d8d0*/  IMAD R15, R11.reuse, R7, R15 ;  /* 0x000000070b0f7224 */ /* 0x040fe400078e020f */
[----:B------:R-:W-:Y:S02]  /*d8e0*/  @!P2 IMAD.MOV R0, RZ, RZ, -R0 ;  /* 0x000000ffff00a224 */ /* 0x000fe400078e0a00 */
[----:B------:R-:W-:Y:S02]  /*d8f0*/  IMAD.MOV.U32 R3, RZ, RZ, R20 ;  /* 0x000000ffff037224 */ /* 0x000fe400078e0014 */
[----:B------:R-:W-:Y:S01]  /*d900*/  @!P1 IMAD.IADD R16, R16, 0x1, -R11 ;  /* 0x0000000110109824 */ /* 0x000fe200078e0a0b */
[C---:B------:R-:W-:Y:S01]  /*d910*/  ISETP.GT.U32.AND P1, PT, R11.reuse, R13, PT ;  /* 0x0000000d0b00720c */ /* 0x040fe20003f24070 */
[----:B------:R-:W-:Y:S01]  /*d920*/  IMAD.HI.U32 R23, R14, R17, RZ ;  /* 0x000000110e177227 */ /* 0x000fe200078e00ff */
[----:B------:R0:W-:Y:S02]  /*d930*/  STL [R1+0xa8], R0 ;  /* 0x0000a80001007387 */ /* 0x0001e40000100800 */
[C---:B------:R-:W-:Y:S01]  /*d940*/  ISETP.GT.U32.AND P2, PT, R11.reuse, R16, PT ;  /* 0x000000100b00720c */ /* 0x040fe20003f44070 */
[----:B------:R-:W-:Y:S01]  /*d950*/  @!P4 IMAD.MOV R3, RZ, RZ, -R3 ;  /* 0x000000ffff03c224 */ /* 0x000fe200078e0a03 */
[----:B------:R-:W-:Y:S01]  /*d960*/  ISETP.GT.U32.AND P4, PT, R11, R15, PT ;  /* 0x0000000f0b00720c */ /* 0x000fe20003f84070 */
[----:B------:R-:W-:-:S02]  /*d970*/  IMAD.MOV R19, RZ, RZ, -R23 ;  /* 0x000000ffff137224 */ /* 0x000fc400078e0a17 */
[C---:B------:R-:W-:Y:S01]  /*d980*/  VIADD R8, R12.reuse, 0x42 ;  /* 0x000000420c087836 */ /* 0x040fe20000000000 */
[----:B------:R-:W-:Y:S01]  /*d990*/  STL [R1+0xa4], R3 ;  /* 0x0000a40301007387 */ /* 0x000fe20000100800 */
[C---:B------:R-:W-:Y:S02]  /*d9a0*/  VIADD R4, R12.reuse, 0x46 ;  /* 0x000000460c047836 */ /* 0x040fe40000000000 */
[----:B0-----:R-:W-:Y:S01]  /*d9b0*/  IMAD.MOV.U32 R0, RZ, RZ, R22 ;  /* 0x000000ffff007224 */ /* 0x001fe200078e0016 */
[----:B------:R-:W-:Y:S01]  /*d9c0*/  IABS R7, R8 ;  /* 0x0000000800077213 */ /* 0x000fe20000000000 */
[----:B------:R-:W-:Y:S01]  /*d9d0*/  VIADD R10, R12, 0x44 ;  /* 0x000000440c0a7836 */ /* 0x000fe20000000000 */
[----:B------:R-:W-:Y:S01]  /*d9e0*/  IABS R21, R4 ;  /* 0x0000000400157213 */ /* 0x000fe20000000000 */
[----:B------:R-:W-:Y:S01]  /*d9f0*/  @!P6 IMAD.MOV R0, RZ, RZ, -R0 ;  /* 0x000000ffff00e224 */ /* 0x000fe200078e0a00 */
[----:B------:R-:W-:Y:S01]  /*da00*/  ISETP.GE.AND P6, PT, R9, RZ, PT ;  /* 0x000000ff0900720c */ /* 0x000fe20003fc6270 */
[----:B------:R-:W-:Y:S01]  /*da10*/  IMAD R9, R11, R19, R17 ;  /* 0x000000130b097224 */ /* 0x000fe200078e0211 */
[----:B------:R-:W-:Y:S01]  /*da20*/  IABS R18, R10 ;  /* 0x0000000a00127213 */ /* 0x000fe20000000000 */
[--C-:B------:R-:W-:Y:S01]  /*da30*/  @!P1 IMAD.IADD R13, R13, 0x1, -R11.reuse ;  /* 0x000000010d0d9824 */ /* 0x100fe200078e0a0b */
[----:B------:R0:W-:Y:S01]  /*da40*/  STL [R1+0xa0], R0 ;  /* 0x0000a00001007387 */ /* 0x0001e20000100800 */
[----:B------:R-:W-:Y:S01]  /*da50*/  @!P4 IMAD.IADD R15, R15, 0x1, -R11 ;  /* 0x000000010f0fc824 */ /* 0x000fe200078e0a0b */
[----:B------:R-:W-:Y:S01]  /*da60*/  ISETP.GT.U32.AND P1, PT, R11, R9, PT ;  /* 0x000000090b00720c */ /* 0x000fe20003f24070 */
[----:B------:R-:W-:-:S02]  /*da70*/  IMAD.MOV.U32 R19, RZ, RZ, R7 ;  /* 0x000000ffff137224 */ /* 0x000fc400078e0007 */
[----:B------:R-:W-:Y:S01]  /*da80*/  IMAD.HI.U32 R7, R14, R21, RZ ;  /* 0x000000150e077227 */ /* 0x000fe200078e00ff */
[----:B------:R-:W-:-:S03]  /*da90*/  ISETP.GT.U32.AND P4, PT, R11, R15, PT ;  /* 0x0000000f0b00720c */ /* 0x000fc60003f84070 */
[----:B------:R-:W-:-:S04]  /*daa0*/  IMAD.HI.U32 R23, R14, R18, RZ ;  /* 0x000000120e177227 */ /* 0x000fc800078e00ff */
[----:B------:R-:W-:Y:S02]  /*dab0*/  IMAD.MOV R7, RZ, RZ, -R7 ;  /* 0x000000ffff077224 */ /* 0x000fe400078e0a07 */
[----:B------:R-:W-:Y:S02]  /*dac0*/  IMAD.MOV R23, RZ, RZ, -R23 ;  /* 0x000000ffff177224 */ /* 0x000fe400078e0a17 */
[----:B------:R-:W-:Y:S02]  /*dad0*/  IMAD R7, R11, R7, R21 ;  /* 0x000000070b077224 */ /* 0x000fe400078e0215 */
[----:B0-----:R-:W-:Y:S02]  /*dae0*/  IMAD.MOV.U32 R0, RZ, RZ, R13 ;  /* 0x000000ffff007224 */ /* 0x001fe400078e000d */
[----:B------:R-:W-:Y:S02]  /*daf0*/  @!P1 IMAD.IADD R9, R9, 0x1, -R11 ;  /* 0x0000000109099824 */ /* 0x000fe400078e0a0b */
[----:B------:R-:W-:-:S02]  /*db00*/  IMAD R23, R11, R23, R18 ;  /* 0x000000170b177224 */ /* 0x000fc400078e0212 */
[----:B------:R-:W-:Y:S01]  /*db10*/  @!P3 IMAD.MOV R0, RZ, RZ, -R0 ;  /* 0x000000ffff00b224 */ /* 0x000fe200078e0a00 */
[C---:B------:R-:W-:Y:S01]  /*db20*/  ISETP.GT.U32.AND P3, PT, R11.reuse, R7, PT ;  /* 0x000000070b00720c */ /* 0x040fe20003f64070 */
[--C-:B------:R-:W-:Y:S01]  /*db30*/  @!P2 IMAD.IADD R16, R16, 0x1, -R11.reuse ;  /* 0x000000011010a824 */ /* 0x100fe200078e0a0b */
[----:B------:R-:W-:Y:S01]  /*db40*/  ISETP.GT.U32.AND P1, PT, R11, R9, PT ;  /* 0x000000090b00720c */ /* 0x000fe20003f24070 */
[----:B------:R-:W-:Y:S01]  /*db50*/  @!P4 IMAD.IADD R15, R15, 0x1, -R11 ;  /* 0x000000010f0fc824 */ /* 0x000fe200078e0a0b */
[----:B------:R-:W-:Y:S01]  /*db60*/  ISETP.GE.AND P2, PT, R4, RZ, PT ;  /* 0x000000ff0400720c */ /* 0x000fe20003f46270 */
[----:B------:R-:W-:Y:S01]  /*db70*/  IMAD.HI.U32 R4, R14, R19, RZ ;  /* 0x000000130e047227 */ /* 0x000fe200078e00ff */
[----:B------:R-:W-:Y:S01]  /*db80*/  ISETP.GT.U32.AND P4, PT, R11, R23, PT ;  /* 0x000000170b00720c */ /* 0x000fe20003f84070 */
[----:B------:R0:W-:Y:S02]  /*db90*/  STL [R1+0x3c], R0 ;  /* 0x00003c0001007387 */ /* 0x0001e40000100800 */
[----:B------:R-:W-:-:S02]  /*dba0*/  IMAD.MOV.U32 R3, RZ, RZ, R16 ;  /* 0x000000ffff037224 */ /* 0x000fc400078e0010 */
[----:B------:R-:W-:Y:S02]  /*dbb0*/  VIADD R17, R12, 0x40 ;  /* 0x000000400c117836 */ /* 0x000fe40000000000 */
[----:B------:R-:W-:Y:S02]  /*dbc0*/  IMAD.MOV R4, RZ, RZ, -R4 ;  /* 0x000000ffff047224 */ /* 0x000fe400078e0a04 */
[----:B------:R-:W-:Y:S01]  /*dbd0*/  @!P0 IMAD.MOV R3, RZ, RZ, -R3 ;  /* 0x000000ffff038224 */ /* 0x000fe200078e0a03 */
[----:B------:R-:W-:Y:S01]  /*dbe0*/  ISETP.GE.AND P0, PT, R10, RZ, PT ;  /* 0x000000ff0a00720c */ /* 0x000fe20003f06270 */
[----:B0-----:R-:W-:Y:S01]  /*dbf0*/  IMAD.MOV.U32 R0, RZ, RZ, R15 ;  /* 0x000000ffff007224 */ /* 0x001fe200078e000f */
[----:B------:R-:W-:Y:S01]  /*dc00*/  IABS R21, R17 ;  /* 0x0000001100157213 */ /* 0x000fe20000000000 */
[----:B------:R-:W-:Y:S01]  /*dc10*/  IMAD R4, R11, R4, R19 ;  /* 0x000000040b047224 */ /* 0x000fe200078e0213 */
[----:B------:R-:W-:Y:S01]  /*dc20*/  STL [R1+0x88], R3 ;  /* 0x0000880301007387 */ /* 0x000fe20000100800 */
[----:B------:R-:W-:-:S02]  /*dc30*/  @!P5 IMAD.MOV R0, RZ, RZ, -R0 ;  /* 0x000000ffff00d224 */ /* 0x000fc400078e0a00 */
[--C-:B------:R-:W-:Y:S01]  /*dc40*/  @!P3 IMAD.IADD R7, R7, 0x1, -R11.reuse ;  /* 0x000000010707b824 */ /* 0x100fe200078e0a0b */
[----:B------:R-:W-:Y:S01]  /*dc50*/  ISETP.GT.U32.AND P5, PT, R11, R4, PT ;  /* 0x000000040b00720c */ /* 0x000fe20003fa4070 */
[----:B------:R-:W-:Y:S01]  /*dc60*/  VIADD R10, R12, 0x3e ;  /* 0x0000003e0c0a7836 */ /* 0x000fe20000000000 */
[----:B------:R0:W-:Y:S01]  /*dc70*/  STL [R1+0x90], R0 ;  /* 0x0000900001007387 */ /* 0x0001e20000100800 */
[--C-:B------:R-:W-:Y:S01]  /*dc80*/  @!P1 IMAD.IADD R9, R9, 0x1, -R11.reuse ;  /* 0x0000000109099824 */ /* 0x100fe200078e0a0b */
[----:B------:R-:W-:Y:S01]  /*dc90*/  ISETP.GE.AND P1, PT, R8, RZ, PT ;  /* 0x000000ff0800720c */ /* 0x000fe20003f26270 */
[----:B------:R-:W-:Y:S01]  /*dca0*/  @!P4 IMAD.IADD R23, R23, 0x1, -R11 ;  /* 0x000000011717c824 */ /* 0x000fe200078e0a0b */
[----:B------:R-:W-:Y:S01]  /*dcb0*/  ISETP.GT.U32.AND P4, PT, R11, R7, PT ;  /* 0x000000070b00720c */ /* 0x000fe20003f84070 */
[----:B------:R-:W-:Y:S01]  /*dcc0*/  IMAD.HI.U32 R13, R14, R21, RZ ;  /* 0x000000150e0d7227 */ /* 0x000fe200078e00ff */
[----:B------:R-:W-:Y:S02]  /*dcd0*/  IABS R20, R10 ;  /* 0x0000000a00147213 */ /* 0x000fe40000000000 */
[----:B------:R-:W-:Y:S01]  /*dce0*/  ISETP.GE.AND P3, PT, R17, RZ, PT ;  /* 0x000000ff1100720c */ /* 0x000fe20003f66270 */
[----:B------:R-:W-:-:S02]  /*dcf0*/  IMAD.MOV R13, RZ, RZ, -R13 ;  /* 0x000000ffff0d7224 */ /* 0x000fc400078e0a0d */
[----:B0-----:R-:W-:Y:S02]  /*dd00*/  IMAD.MOV.U32 R0, RZ, RZ, R9 ;  /* 0x000000ffff007224 */ /* 0x001fe400078e0009 */
[----:B------:R-:W-:-:S04]  /*dd10*/  IMAD.HI.U32 R8, R14, R20, RZ ;  /* 0x000000140e087227 */ /* 0x000fc800078e00ff */
[----:B------:R-:W-:Y:S01]  /*dd20*/  @!P6 IMAD.MOV R0, RZ, RZ, -R0 ;  /* 0x000000ffff00e224 */ /* 0x000fe200078e0a00 */
[C---:B------:R-:W-:Y:S01]  /*dd30*/  ISETP.GT.U32.AND P6, PT, R11.reuse, R23, PT ;  /* 0x000000170b00720c */ /* 0x040fe20003fc4070 */
[----:B------:R-:W-:Y:S02]  /*dd40*/  IMAD R21, R11, R13, R21 ;  /* 0x0000000d0b157224 */ /* 0x000fe400078e0215 */
[----:B------:R-:W-:Y:S01]  /*dd50*/  VIADD R9, R12, 0x3c ;  /* 0x0000003c0c097836 */ /* 0x000fe20000000000 */
[----:B------:R0:W-:Y:S01]  /*dd60*/  STL [R1+0x98], R0 ;  /* 0x0000980001007387 */ /* 0x0001e20000100800 */
[----:B------:R-:W-:Y:S02]  /*dd70*/  IMAD.MOV R8, RZ, RZ, -R8 ;  /* 0x000000ffff087224 */ /* 0x000fe400078e0a08 */
[--C-:B------:R-:W-:Y:S01]  /*dd80*/  @!P5 IMAD.IADD R4, R4, 0x1, -R11.reuse ;  /* 0x000000010404d824 */ /* 0x100fe200078e0a0b */
[----:B------:R-:W-:Y:S01]  /*dd90*/  IABS R19, R9 ;  /* 0x0000000900137213 */ /* 0x000fe20000000000 */
[--C-:B------:R-:W-:Y:S01]  /*dda0*/  @!P4 IMAD.IADD R7, R7, 0x1, -R11.reuse ;  /* 0x000000010707c824 */ /* 0x100fe200078e0a0b */
[C---:B------:R-:W-:Y:S01]  /*ddb0*/  ISETP.GT.U32.AND P4, PT, R11.reuse, R21, PT ;  /* 0x000000150b00720c */ /* 0x040fe20003f84070 */
[C---:B------:R-:W-:Y:S01]  /*ddc0*/  IMAD R20, R11.reuse, R8, R20 ;  /* 0x000000080b147224 */ /* 0x040fe200078e0214 */
[----:B------:R-:W-:Y:S01]  /*ddd0*/  ISETP.GT.U32.AND P5, PT, R11, R4, PT ;  /* 0x000000040b00720c */ /* 0x000fe20003fa4070 */
[----:B------:R-:W-:-:S02]  /*dde0*/  @!P6 IMAD.IADD R23, R23, 0x1, -R11 ;  /* 0x000000011717e824 */ /* 0x000fc400078e0a0b */
[----:B------:R-:W-:Y:S01]  /*ddf0*/  IMAD.HI.U32 R13, R14, R19, RZ ;  /* 0x000000130e0d7227 */ /* 0x000fe200078e00ff */
[----:B------:R-:W-:-:S03]  /*de00*/  ISETP.GT.U32.AND P6, PT, R11, R20, PT ;  /* 0x000000140b00720c */ /* 0x000fc60003fc4070 */
[C---:B------:R-:W-:Y:S02]  /*de10*/  VIADD R18, R12.reuse, 0x3a ;  /* 0x0000003a0c127836 */ /* 0x040fe40000000000 */
[----:B------:R-:W-:Y:S02]  /*de20*/  IMAD.MOV R13, RZ, RZ, -R13 ;  /* 0x000000ffff0d7224 */ /* 0x000fe400078e0a0d */
[C---:B------:R-:W-:Y:S01]  /*de30*/  VIADD R15, R12.reuse, 0x38 ;  /* 0x000000380c0f7836 */ /* 0x040fe20000000000 */
[----:B------:R-:W-:Y:S01]  /*de40*/  IABS R8, R18 ;  /* 0x0000001200087213 */ /* 0x000fe20000000000 */
[----:B------:R-:W-:Y:S01]  /*de50*/  @!P4 IMAD.IADD R21, R21, 0x1, -R11 ;  /* 0x000000011515c824 */ /* 0x000fe200078e0a0b */
[----:B------:R-:W-:Y:S01]  /*de60*/  ISETP.GE.AND P4, PT, R9, RZ, PT ;  /* 0x000000ff0900720c */ /* 0x000fe20003f86270 */
[----:B------:R-:W-:Y:S01]  /*de70*/  IMAD R19, R11, R13, R19 ;  /* 0x0000000d0b137224 */ /* 0x000fe200078e0213 */
[----:B------:R-:W-:Y:S01]  /*de80*/  IABS R17, R15 ;  /* 0x0000000f00117213 */ /* 0x000fe20000000000 */
[----:B------:R-:W-:-:S02]  /*de90*/  VIADD R9, R12, 0x36 ;  /* 0x000000360c097836 */ /* 0x000fc40000000000 */
[----:B------:R-:W-:Y:S02]  /*dea0*/  IMAD.MOV.U32 R3, RZ, RZ, R7 ;  /* 0x000000ffff037224 */ /* 0x000fe400078e0007 */
[----:B------:R-:W-:Y:S01]  /*deb0*/  @!P5 IMAD.IADD R4, R4, 0x1, -R11 ;  /* 0x000000010404d824 */ /* 0x000fe200078e0a0b */
[----:B------:R-:W-:Y:S01]  /*dec0*/  ISETP.GE.AND P5, PT, R10, RZ, PT ;  /* 0x000000ff0a00720c */ /* 0x000fe20003fa6270 */
[----:B0-----:R-:W-:Y:S01]  /*ded0*/  IMAD.MOV.U32 R0, RZ, RZ, R23 ;  /* 0x000000ffff007224 */ /* 0x001fe200078e0017 */
[----:B------:R-:W-:Y:S01]  /*dee0*/  IABS R16, R9 ;  /* 0x0000000900107213 */ /* 0x000fe20000000000 */
[----:B------:R-:W-:Y:S01]  /*def0*/  @!P6 IMAD.IADD R20, R20, 0x1, -R11 ;  /* 0x000000011414e824 */ /* 0x000fe200078e0a0b */
[----:B------:R-:W-:Y:S01]  /*df00*/  ISETP.GT.U32.AND P6, PT, R11, R19, PT ;  /* 0x000000130b00720c */ /* 0x000fe20003fc4070 */
[----:B------:R-:W-:-:S04]  /*df10*/  IMAD.HI.U32 R10, R14, R8, RZ ;  /* 0x000000080e0a7227 */ /* 0x000fc800078e00ff */
[----:B------:R-:W-:Y:S01]  /*df20*/  @!P2 IMAD.MOV R3, RZ, RZ, -R3 ;  /* 0x000000ffff03a224 */ /* 0x000fe200078e0a03 */
[C---:B------:R-:W-:Y:S01]  /*df30*/  ISETP.GT.U32.AND P2, PT, R11.reuse, R21, PT ;  /* 0x000000150b00720c */ /* 0x040fe20003f44070 */
[----:B------:R-:W-:Y:S01]  /*df40*/  @!P0 IMAD.MOV R0, RZ, RZ, -R0 ;  /* 0x000000ffff008224 */ /* 0x000fe200078e0a00 */
[----:B------:R-:W-:Y:S01]  /*df50*/  ISETP.GT.U32.AND P0, PT, R11, R20, PT ;  /* 0x000000140b00720c */ /* 0x000fe20003f04070 */
[C---:B------:R-:W-:Y:S01]  /*df60*/  IMAD.HI.U32 R22, R14.reuse, R17, RZ ;  /* 0x000000110e167227 */ /* 0x040fe200078e00ff */
[----:B------:R-:W-:Y:S03]  /*df70*/  STL [R1+0x84], R3 ;  /* 0x0000840301007387 */ /* 0x000fe60000100800 */
[----:B------:R-:W-:Y:S01]  /*df80*/  IMAD.MOV R10, RZ, RZ, -R10 ;  /* 0x000000ffff0a7224 */ /* 0x000fe200078e0a0a */
[----:B------:R0:W-:Y:S01]  /*df90*/  STL [R1+0x7c], R0 ;  /* 0x00007c0001007387 */ /* 0x0001e20000100800 */
[----:B------:R-:W-:-:S04]  /*dfa0*/  IMAD.HI.U32 R7, R14, R16, RZ ;  /* 0x000000100e077227 */ /* 0x000fc800078e00ff */
[----:B------:R-:W-:Y:S02]  /*dfb0*/  IMAD.MOV R22, RZ, RZ, -R22 ;  /* 0x000000ffff167224 */ /* 0x000fe400078e0a16 */
[C---:B------:R-:W-:Y:S01]  /*dfc0*/  IMAD R8, R11.reuse, R10, R8 ;  /* 0x0000000a0b087224 */ /* 0x040fe200078e0208 */
[----:B------:R-:W-:Y:S01]  /*dfd0*/  IABS R10, R2 ;  /* 0x00000002000a7213 */ /* 0x000fe20000000000 */
[----:B------:R-:W-:Y:S02]  /*dfe0*/  IMAD.MOV R7, RZ, RZ, -R7 ;  /* 0x000000ffff077224 */ /* 0x000fe400078e0a07 */
[----:B0-----:R-:W-:Y:S02]  /*dff0*/  IMAD.MOV.U32 R0, RZ, RZ, R4 ;  /* 0x000000ffff007224 */ /* 0x001fe400078e0004 */
[C---:B------:R-:W-:Y:S01]  /*e000*/  IMAD R17, R11.reuse, R22, R17 ;  /* 0x000000160b117224 */ /* 0x040fe200078e0211 */
[----:B------:R-:W0:Y:S01]  /*e010*/  I2F.RP R4, R10 ;  /* 0x0000000a00047306 */ /* 0x000e220000209400 */
[----:B------:R-:W-:Y:S01]  /*e020*/  @!P1 IMAD.MOV R0, RZ, RZ, -R0 ;  /* 0x000000ffff009224 */ /* 0x000fe200078e0a00 */
[----:B------:R-:W-:Y:S01]  /*e030*/  ISETP.GT.U32.AND P1, PT, R11, R8, PT ;  /* 0x000000080b00720c */ /* 0x000fe20003f24070 */
[----:B------:R-:W-:-:S02]  /*e040*/  @!P6 IMAD.IADD R19, R19, 0x1, -R11 ;  /* 0x000000011313e824 */ /* 0x000fc400078e0a0b */
[----:B------:R-:W-:Y:S01]  /*e050*/  IMAD R16, R11, R7, R16 ;  /* 0x000000070b107224 */ /* 0x000fe200078e0210 */
[----:B------:R1:W-:Y:S01]  /*e060*/  STL [R1+0x80], R0 ;  /* 0x0000800001007387 */ /* 0x0003e20000100800 */
[--C-:B------:R-:W-:Y:S01]  /*e070*/  @!P2 IMAD.IADD R21, R21, 0x1, -R11.reuse ;  /* 0x000000011515a824 */ /* 0x100fe200078e0a0b */
[C---:B------:R-:W-:Y:S01]  /*e080*/  ISETP.GT.U32.AND P2, PT, R11.reuse, R17, PT ;  /* 0x000000110b00720c */ /* 0x040fe20003f44070 */
[--C-:B------:R-:W-:Y:S01]  /*e090*/  @!P0 IMAD.IADD R20, R20, 0x1, -R11.reuse ;  /* 0x0000000114148824 */ /* 0x100fe200078e0a0b */
[C---:B------:R-:W-:Y:S01]  /*e0a0*/  ISETP.GT.U32.AND P6, PT, R11.reuse, R19, PT ;  /* 0x000000130b00720c */ /* 0x040fe20003fc4070 */
[C---:B------:R-:W-:Y:S01]  /*e0b0*/  VIADD R13, R12.reuse, 0x34 ;  /* 0x000000340c0d7836 */ /* 0x040fe20000000000 */
[----:B------:R-:W-:Y:S01]  /*e0c0*/  ISETP.GT.U32.AND P0, PT, R11, R16, PT ;  /* 0x000000100b00720c */ /* 0x000fe20003f04070 */
[----:B------:R-:W-:Y:S02]  /*e0d0*/  VIADD R7, R12, 0x32 ;  /* 0x000000320c077836 */ /* 0x000fe40000000000 */
[----:B------:R-:W-:Y:S01]  /*e0e0*/  @!P1 IMAD.IADD R8, R8, 0x1, -R11 ;  /* 0x0000000108089824 */ /* 0x000fe200078e0a0b */
[----:B------:R-:W-:Y:S01]  /*e0f0*/  IABS R22, R13 ;  /* 0x0000000d00167213 */ /* 0x000fe20000000000 */
[----:B-1----:R-:W-:Y:S01]  /*e100*/  IMAD.MOV.U32 R0, RZ, RZ, R21 ;  /* 0x000000ffff007224 */ /* 0x002fe200078e0015 */
[----:B------:R-:W-:Y:S01]  /*e110*/  ISETP.GE.AND P1, PT, R15, RZ, PT ;  /* 0x000000ff0f00720c */ /* 0x000fe20003f26270 */
[----:B------:R-:W-:Y:S01]  /*e120*/  IMAD.MOV.U32 R3, RZ, RZ, R20 ;  /* 0x000000ffff037224 */ /* 0x000fe200078e0014 */
[----:B0-----:R-:W0:Y:S01]  /*e130*/  MUFU.RCP R4, R4 ;  /* 0x0000000400047308 */ /* 0x001e220000001000 */
[--C-:B------:R-:W-:Y:S01]  /*e140*/  @!P2 IMAD.IADD R17, R17, 0x1, -R11.reuse ;  /* 0x000000011111a824 */ /* 0x100fe200078e0a0b */
[----:B------:R-:W-:Y:S01]  /*e150*/  ISETP.GT.U32.AND P2, PT, R11, R8, PT ;  /* 0x000000080b00720c */ /* 0x000fe20003f44070 */
[--C-:B------:R-:W-:Y:S01]  /*e160*/  @!P6 IMAD.IADD R19, R19, 0x1, -R11.reuse ;  /* 0x000000011313e824 */ /* 0x100fe200078e0a0b */
[----:B------:R-:W-:Y:S01]  /*e170*/  ISETP.GE.AND P6, PT, R18, RZ, PT ;  /* 0x000000ff1200720c */ /* 0x000fe20003fc6270 */
[----:B------:R-:W-:Y:S01]  /*e180*/  @!P0 IMAD.IADD R16, R16, 0x1, -R11 ;  /* 0x0000000110108824 */ /* 0x000fe200078e0a0b */
[----:B------:R-:W-:Y:S01]  /*e190*/  IABS R18, R7 ;  /* 0x0000000700127213 */ /* 0x000fe20000000000 */
[----:B------:R-:W-:-:S03]  /*e1a0*/  IMAD.HI.U32 R23, R14, R22, RZ ;  /* 0x000000160e177227 */ /* 0x000fc600078e00ff */
[----:B------:R-:W-:Y:S01]  /*e1b0*/  ISETP.GT.U32.AND P0, PT, R11, R16, PT ;  /* 0x000000100b00720c */ /* 0x000fe20003f04070 */
[----:B------:R-:W-:Y:S02]  /*e1c0*/  IMAD.MOV R23, RZ, RZ, -R23 ;  /* 0x000000ffff177224 */ /* 0x000fe400078e0a17 */
[----:B------:R-:W-:-:S04]  /*e1d0*/  IMAD.HI.U32 R20, R14, R18, RZ ;  /* 0x000000120e147227 */ /* 0x000fc800078e00ff */
[----:B------:R-:W-:Y:S01]  /*e1e0*/  @!P3 IMAD.MOV R0, RZ, RZ, -R0 ;  /* 0x000000ffff00b224 */ /* 0x000fe200078e0a00 */
[C---:B------:R-:W-:Y:S01]  /*e1f0*/  ISETP.GT.U32.AND P3, PT, R11.reuse, R17, PT ;  /* 0x000000110b00720c */ /* 0x040fe20003f64070 */
[----:B------:R-:W-:Y:S02]  /*e200*/  IMAD R15, R11, R23, R22 ;  /* 0x000000170b0f7224 */ /* 0x000fe400078e0216 */
[----:B------:R-:W-:Y:S01]  /*e210*/  IMAD.MOV R20, RZ, RZ, -R20 ;  /* 0x000000ffff147224 */ /* 0x000fe200078e0a14 */
[----:B------:R1:W-:Y:S01]  /*e220*/  STL [R1+0x20], R0 ;  /* 0x0000200001007387 */ /* 0x0003e20000100800 */
[----:B------:R-:W-:Y:S01]  /*e230*/  @!P2 IMAD.IADD R8, R8, 0x1, -R11 ;  /* 0x000000010808a824 */ /* 0x000fe200078e0a0b */
[----:B------:R-:W-:Y:S01]  /*e240*/  ISETP.GE.AND P2, PT, R13, RZ, PT ;  /* 0x000000ff0d00720c */ /* 0x000fe20003f46270 */
[----:B------:R-:W-:Y:S01]  /*e250*/  @!P5 IMAD.MOV R3, RZ, RZ, -R3 ;  /* 0x000000ffff03d224 */ /* 0x000fe200078e0a03 */
[C---:B------:R-:W-:Y:S01]  /*e260*/  ISETP.GT.U32.AND P5, PT, R11.reuse, R15, PT ;  /* 0x0000000f0b00720c */ /* 0x040fe20003fa4070 */
[----:B------:R-:W-:-:S02]  /*e270*/  IMAD R13, R11, R20, R18 ;  /* 0x000000140b0d7224 */ /* 0x000fc400078e0212 */
[--C-:B------:R-:W-:Y:S01]  /*e280*/  @!P0 IMAD.IADD R16, R16, 0x1, -R11.reuse ;  /* 0x0000000110108824 */ /* 0x100fe200078e0a0b */
[----:B------:R3:W-:Y:S01]  /*e290*/  STL [R1+0x1c], R3 ;  /* 0x00001c0301007387 */ /* 0x0007e20000100800 */
[----:B------:R-:W-:Y:S01]  /*e2a0*/  @!P3 IMAD.IADD R17, R17, 0x1, -R11 ;  /* 0x000000011111b824 */ /* 0x000fe200078e0a0b */
[----:B------:R-:W-:Y:S01]  /*e2b0*/  ISETP.GT.U32.AND P0, PT, R11, R13, PT ;  /* 0x0000000d0b00720c */ /* 0x000fe20003f04070 */
[----:B-1----:R-:W-:Y:S01]  /*e2c0*/  IMAD.MOV.U32 R0, RZ, RZ, R19 ;  /* 0x000000ffff007224 */ /* 0x002fe200078e0013 */
[----:B------:R-:W-:Y:S01]  /*e2d0*/  ISETP.GE.AND P3, PT, R7, RZ, PT ;  /* 0x000000ff0700720c */ /* 0x000fe20003f66270 */
[C---:B------:R-:W-:Y:S02]  /*e2e0*/  VIADD R23, R12.reuse, 0x2e ;  /* 0x0000002e0c177836 */ /* 0x040fe40000000000 */
[----:B------:R-:W-:Y:S01]  /*e2f0*/  @!P4 IMAD.MOV R0, RZ, RZ, -R0 ;  /* 0x000000ffff00c224 */ /* 0x000fe200078e0a00 */
[----:B------:R-:W-:Y:S01]  /*e300*/  ISETP.GE.AND P4, PT, R9, RZ, PT ;  /* 0x000000ff0900720c */ /* 0x000fe20003f86270 */
[----:B------:R-:W-:-:S02]  /*e310*/  VIADD R9, R12, 0x30 ;  /* 0x000000300c097836 */ /* 0x000fc40000000000 */
[--C-:B------:R-:W-:Y:S01]  /*e320*/  @!P5 IMAD.IADD R15, R15, 0x1, -R11.reuse ;  /* 0x000000010f0fd824 */ /* 0x100fe200078e0a0b */
[----:B------:R1:W-:Y:S01]  /*e330*/  STL [R1+0x6c], R0 ;  /* 0x00006c0001007387 */ /* 0x0003e20000100800 */
[----:B---3--:R-:W-:Y:S01]  /*e340*/  IMAD.MOV.U32 R3, RZ, RZ, R8 ;  /* 0x000000ffff037224 */ /* 0x008fe200078e0008 */
[----:B------:R-:W-:Y:S01]  /*e350*/  IABS R7, R9 ;  /* 0x0000000900077213 */ /* 0x000fe20000000000 */
[----:B------:R-:W-:Y:S01]  /*e360*/  @!P0 IMAD.IADD R13, R13, 0x1, -R11 ;  /* 0x000000010d0d8824 */ /* 0x000fe200078e0a0b */
[----:B------:R-:W-:Y:S01]  /*e370*/  ISETP.GE.AND P5, PT, R9, RZ, PT ;  /* 0x000000ff0900720c */ /* 0x000fe20003fa6270 */
[----:B0-----:R-:W-:Y:S01]  /*e380*/  VIADD R9, R4, 0xffffffe ;  /* 0x0ffffffe04097836 */ /* 0x001fe20000000000 */
[----:B------:R-:W-:Y:S01]  /*e390*/  ISETP.GT.U32.AND P0, PT, R11, R15, PT ;  /* 0x0000000f0b00720c */ /* 0x000fe20003f04070 */
[----:B------:R-:W-:Y:S02]  /*e3a0*/  IMAD.MOV.U32 R4, RZ, RZ, R7 ;  /* 0x000000ffff047224 */ /* 0x000fe400078e0007 */
[----:B------:R-:W-:Y:S01]  /*e3b0*/  @!P6 IMAD.MOV R3, RZ, RZ, -R3 ;  /* 0x000000ffff03e224 */ /* 0x000fe200078e0a03 */
[----:B------:R-:W-:Y:S01]  /*e3c0*/  ISETP.GE.AND P6, PT, R23, RZ, PT ;  /* 0x000000ff1700720c */ /* 0x000fe20003fc6270 */
[----:B------:R-:W-:Y:S01]  /*e3d0*/  IMAD.HI.U32 R8, R14, R4, RZ ;  /* 0x000000040e087227 */ /* 0x000fe200078e00ff */
[----:B------:R-:W-:Y:S01]  /*e3e0*/  IABS R23, R23 ;  /* 0x0000001700177213 */ /* 0x000fe20000000000 */
[----:B------:R-:W0:Y:S01]  /*e3f0*/  F2I.FTZ.U32.TRUNC.NTZ R9, R9 ;  /* 0x0000000900097305 */ /* 0x000e22000021f000 */
[----:B------:R-:W-:Y:S01]  /*e400*/  STL [R1+0x78], R3 ;  /* 0x0000780301007387 */ /* 0x000fe20000100800 */
[----:B------:R-:W-:-:S02]  /*e410*/  IMAD.MOV R8, RZ, RZ, -R8 ;  /* 0x000000ffff087224 */ /* 0x000fc400078e0a08 */
[----:B-1----:R-:W-:Y:S02]  /*e420*/  IMAD.MOV.U32 R0, RZ, RZ, R17 ;  /* 0x000000ffff007224 */ /* 0x002fe400078e0011 */
[C---:B------:R-:W-:Y:S02]  /*e430*/  IMAD R4, R11.reuse, R8, R4 ;  /* 0x000000080b047224 */ /* 0x040fe400078e0204 */
[----:B------:R-:W-:Y:S01]  /*e440*/  @!P1 IMAD.MOV R0, RZ, RZ, -R0 ;  /* 0x000000ffff009224 */ /* 0x000fe200078e0a00 */
[----:B------:R-:W-:Y:S01]  /*e450*/  ISETP.GT.U32.AND P1, PT, R11, R13, PT ;  /* 0x0000000d0b00720c */ /* 0x000fe20003f24070 */
[----:B------:R-:W-:Y:S01]  /*e460*/  @!P0 IMAD.IADD R15, R15, 0x1, -R11 ;  /* 0x000000010f0f8824 */ /* 0x000fe200078e0a0b */
[----:B------:R-:W-:Y:S01]  /*e470*/  ISETP.GT.U32.AND P0, PT, R11, R4, PT ;  /* 0x000000040b00720c */ /* 0x000fe20003f04070 */
[----:B------:R-:W-:Y:S01]  /*e480*/  VIADD R22, R12, 0x2c ;  /* 0x0000002c0c167836 */ /* 0x000fe20000000000 */
[----:B------:R1:W-:Y:S01]  /*e490*/  STL [R1+0x70], R0 ;  /* 0x0000700001007387 */ /* 0x0003e20000100800 */
[----:B------:R-:W-:-:S04]  /*e4a0*/  IMAD.HI.U32 R18, R14, R23, RZ ;  /* 0x000000170e127227 */ /* 0x000fc800078e00ff */
[----:B------:R-:W-:Y:S02]  /*e4b0*/  IMAD.MOV R18, RZ, RZ, -R18 ;  /* 0x000000ffff127224 */ /* 0x000fe400078e0a12 */
[----:B------:R-:W-:Y:S02]  /*e4c0*/  VIADD R7, R12, 0x2a ;  /* 0x0000002a0c077836 */ /* 0x000fe40000000000 */
[--C-:B------:R-:W-:Y:S02]  /*e4d0*/  @!P1 IMAD.IADD R13, R13, 0x1, -R11.reuse ;  /* 0x000000010d0d9824 */ /* 0x100fe400078e0a0b */
[----:B-1----:R-:W-:Y:S01]  /*e4e0*/  IMAD.MOV.U32 R0, RZ, RZ, R16 ;  /* 0x000000ffff007224 */ /* 0x002fe200078e0010 */
[----:B------:R-:W-:Y:S01]  /*e4f0*/  IABS R8, R7 ;  /* 0x0000000700087213 */ /* 0x000fe20000000000 */
[----:B------:R-:W-:Y:S01]  /*e500*/  @!P0 IMAD.IADD R4, R4, 0x1, -R11 ;  /* 0x0000000104048824 */ /* 0x000fe200078e0a0b */
[----:B------:R-:W-:Y:S01]  /*e510*/  ISETP.GE.AND P1, PT, R7, RZ, PT ;  /* 0x000000ff0700720c */ /* 0x000fe20003f26270 */
[----:B------:R-:W-:Y:S01]  /*e520*/  @!P4 IMAD.MOV R0, RZ, RZ, -R0 ;  /* 0x000000ffff00c224 */ /* 0x000fe200078e0a00 */
[----:B------:R-:W-:Y:S01]  /*e530*/  ISETP.GE.AND P4, PT, R22, RZ, PT ;  /* 0x000000ff1600720c */ /* 0x000fe20003f86270 */
[C---:B------:R-:W-:Y:S01]  /*e540*/  IMAD R23, R11.reuse, R18, R23 ;  /* 0x000000120b177224 */ /* 0x040fe200078e0217 */
[----:B------:R-:W-:Y:S01]  /*e550*/  IABS R22, R22 ;  /* 0x0000001600167213 */ /* 0x000fe20000000000 */
[----:B0-----:R-:W-:Y:S01]  /*e560*/  IMAD.MOV R19, RZ, RZ, -R9 ;  /* 0x000000ffff137224 */ /* 0x001fe200078e0a09 */
[----:B------:R0:W-:Y:S01]  /*e570*/  STL [R1+0x74], R0 ;  /* 0x0000740001007387 */ /* 0x0001e20000100800 */
[----:B------:R-:W-:Y:S01]  /*e580*/  ISETP.GT.U32.AND P0, PT, R11, R4, PT ;  /* 0x000000040b00720c */ /* 0x000fe20003f04070 */
[----:B------:R-:W-:-:S02]  /*e590*/  IMAD.MOV.U32 R7, RZ, RZ, R8 ;  /* 0x000000ffff077224 */ /* 0x000fc400078e0008 */
[----:B------:R-:W-:-:S04]  /*e5a0*/  IMAD.HI.U32 R17, R14, R22, RZ ;  /* 0x000000160e117227 */ /* 0x000fc800078e00ff */
[----:B------:R-:W-:Y:S02]  /*e5b0*/  IMAD.MOV R17, RZ, RZ, -R17 ;  /* 0x000000ffff117224 */ /* 0x000fe400078e0a11 */
[----:B0-----:R-:W-:Y:S02]  /*e5c0*/  IMAD.MOV.U32 R0, RZ, RZ, R13 ;  /* 0x000000ffff007224 */ /* 0x001fe400078e000d */
[----:B------:R-:W-:Y:S02]  /*e5d0*/  IMAD.MOV.U32 R8, RZ, RZ, RZ ;  /* 0x000000ffff087224 */ /* 0x000fe400078e00ff */
[----:B------:R-:W-:Y:S01]  /*e5e0*/  @!P3 IMAD.MOV R0, RZ, RZ, -R0 ;  /* 0x000000ffff00b224 */ /* 0x000fe200078e0a00 */
[----:B------:R-:W-:Y:S01]  /*e5f0*/  ISETP.GT.U32.AND P3, PT, R11, R23, PT ;  /* 0x000000170b00720c */ /* 0x000fe20003f64070 */
[----:B------:R-:W-:Y:S02]  /*e600*/  IMAD R19, R19, R10, RZ ;  /* 0x0000000a13137224 */ /* 0x000fe400078e02ff */
[----:B------:R-:W-:-:S02]  /*e610*/  IMAD R22, R11, R17, R22 ;  /* 0x000000110b167224 */ /* 0x000fc400078e0216 */
[----:B------:R-:W-:Y:S01]  /*e620*/  IMAD.HI.U32 R19, R9, R19, R8 ;  /* 0x0000001309137227 */ /* 0x000fe200078e0008 */
[----:B------:R-:W-:-:S03]  /*e630*/  IABS R9, R24 ;  /* 0x0000001800097213 */ /* 0x000fc60000000000 */
[----:B------:R-:W-:Y:S02]  /*e640*/  VIADD R8, R12, 0x28 ;  /* 0x000000280c087836 */ /* 0x000fe40000000000 */
[----:B------:R-:W-:Y:S02]  /*e650*/  IMAD.MOV.U32 R3, RZ, RZ, R15 ;  /* 0x000000ffff037224 */ /* 0x000fe400078e000f */
[----:B------:R-:W-:Y:S01]  /*e660*/  @!P0 IMAD.IADD R4, R4, 0x1, -R11 ;  /* 0x0000000104048824 */ /* 0x000fe200078e0a0b */
[----:B------:R-:W-:Y:S01]  /*e670*/  ISETP.GT.U32.AND P0, PT, R11, R22, PT ;  /* 0x000000160b00720c */ /* 0x000fe20003f04070 */
[----:B------:R-:W-:Y:S01]  /*e680*/  @!P2 IMAD.MOV R3, RZ, RZ, -R3 ;  /* 0x000000ffff03a224 */ /* 0x000fe200078e0a03 */
[----:B------:R-:W-:Y:S01]  /*e690*/  ISETP.GE.AND P2, PT, R8, RZ, PT ;  /* 0x000000ff0800720c */ /* 0x000fe20003f46270 */
[----:B------:R-:W-:Y:S01]  /*e6a0*/  @!P3 IMAD.IADD R23, R23, 0x1, -R11 ;  /* 0x000000011717b824 */ /* 0x000fe200078e0a0b */
[----:B------:R-:W-:Y:S01]  /*e6b0*/  IABS R8, R8 ;  /* 0x0000000800087213 */ /* 0x000fe20000000000 */
[C---:B------:R-:W-:Y:S01]  /*e6c0*/  IMAD.HI.U32 R16, R14.reuse, R7, RZ ;  /* 0x000000070e107227 */ /* 0x040fe200078e00ff */
[----:B------:R-:W-:Y:S02]  /*e6d0*/  STL [R1+0x5c], R3 ;  /* 0x00005c0301007387 */ /* 0x000fe40000100800 */
[----:B------:R-:W-:Y:S01]  /*e6e0*/  ISETP.GT.U32.AND P3, PT, R11, R23, PT ;  /* 0x000000170b00720c */ /* 0x000fe20003f64070 */
[----:B------:R-:W-:Y:S01]  /*e6f0*/  IMAD.HI.U32 R21, R14, R8, RZ ;  /* 0x000000080e157227 */ /* 0x000fe200078e00ff */
[----:B------:R0:W-:Y:S03]  /*e700*/  STL [R1+0x68], R0 ;  /* 0x0000680001007387 */ /* 0x0001e60000100800 */
[----:B------:R-:W-:-:S02]  /*e710*/  VIADD R17, R12, 0x22 ;  /* 0x000000220c117836 */ /* 0x000fc40000000000 */
[----:B------:R-:W-:Y:S02]  /*e720*/  @!P0 IMAD.IADD R22, R22, 0x1, -R11 ;  /* 0x0000000116168824 */ /* 0x000fe400078e0a0b */
[----:B------:R-:W-:Y:S01]  /*e730*/  IMAD.MOV R21, RZ, RZ, -R21 ;  /* 0x000000ffff157224 */ /* 0x000fe200078e0a15 */
[----:B------:R-:W-:Y:S01]  /*e740*/  IABS R15, R17 ;  /* 0x00000011000f7213 */ /* 0x000fe20000000000 */
[----:B------:R-:W-:Y:S01]  /*e750*/  IMAD.MOV R16, RZ, RZ, -R16 ;  /* 0x000000ffff107224 */ /* 0x000fe200078e0a10 */
[C---:B------:R-:W-:Y:S01]  /*e760*/  ISETP.GT.U32.AND P0, PT, R11.reuse, R22, PT ;  /* 0x000000160b00720c */ /* 0x040fe20003f04070 */
[C---:B------:R-:W-:Y:S02]  /*e770*/  IMAD R8, R11.reuse, R21, R8 ;  /* 0x000000150b087224 */ /* 0x040fe400078e0208 */
[----:B------:R-:W-:Y:S02]  /*e780*/  IMAD R7, R11, R16, R7 ;  /* 0x000000100b077224 */ /* 0x000fe400078e0207 */
[----:B0-----:R-:W-:-:S02]  /*e790*/  IMAD.MOV.U32 R0, RZ, RZ, R4 ;  /* 0x000000ffff007224 */ /* 0x001fc400078e0004 */
[----:B------:R-:W-:-:S04]  /*e7a0*/  IMAD.HI.U32 R20, R14, R9, RZ ;  /* 0x000000090e147227 */ /* 0x000fc800078e00ff */
[----:B------:R-:W-:Y:S01]  /*e7b0*/  @!P3 IMAD.IADD R23, R23, 0x1, -R11 ;  /* 0x000000011717b824 */ /* 0x000fe200078e0a0b */
[C---:B------:R-:W-:Y:S01]  /*e7c0*/  ISETP.GT.U32.AND P3, PT, R11.reuse, R8, PT ;  /* 0x000000080b00720c */ /* 0x040fe20003f64070 */
[----:B------:R-:W-:Y:S01]  /*e7d0*/  @!P5 IMAD.MOV R0, RZ, RZ, -R0 ;  /* 0x000000ffff00d224 */ /* 0x000fe200078e0a00 */
[----:B------:R-:W-:Y:S01]  /*e7e0*/  ISETP.GT.U32.AND P5, PT, R11, R7, PT ;  /* 0x000000070b00720c */ /* 0x000fe20003fa4070 */
[----:B------:R-:W-:-:S03]  /*e7f0*/  IMAD.HI.U32 R4, R14, R15, RZ ;  /* 0x0000000f0e047227 */ /* 0x000fc600078e00ff */
[----:B------:R0:W-:Y:S01]  /*e800*/  STL [R1+0x64], R0 ;  /* 0x0000640001007387 */ /* 0x0001e20000100800 */
[----:B------:R-:W-:Y:S02]  /*e810*/  IMAD.MOV R20, RZ, RZ, -R20 ;  /* 0x000000ffff147224 */ /* 0x000fe400078e0a14 */
[----:B------:R-:W-:Y:S02]  /*e820*/  VIADD R18, R12, 0x24 ;  /* 0x000000240c127836 */ /* 0x000fe40000000000 */
[----:B------:R-:W-:Y:S02]  /*e830*/  IMAD.MOV R4, RZ, RZ, -R4 ;  /* 0x000000ffff047224 */ /* 0x000fe400078e0a04 */
[C---:B------:R-:W-:Y:S01]  /*e840*/  IMAD R9, R11.reuse, R20, R9 ;  /* 0x000000140b097224 */ /* 0x040fe200078e0209 */
[----:B------:R-:W-:Y:S01]  /*e850*/  IABS R13, R18 ;  /* 0x00000012000d7213 */ /* 0x000fe20000000000 */
[C---:B------:R-:W-:Y:S02]  /*e860*/  IMAD R15, R11.reuse, R4, R15 ;  /* 0x000000040b0f7224 */ /* 0x040fe400078e020f */
[--C-:B------:R-:W-:Y:S01]  /*e870*/  @!P0 IMAD.IADD R22, R22, 0x1, -R11.reuse ;  /* 0x0000000116168824 */ /* 0x100fe200078e0a0b */
[C---:B------:R-:W-:Y:S01]  /*e880*/  ISETP.GT.U32.AND P0, PT, R11.reuse, R9, PT ;  /* 0x000000090b00720c */ /* 0x040fe20003f04070 */
[----:B------:R-:W-:Y:S01]  /*e890*/  @!P3 IMAD.IADD R8, R8, 0x1, -R11 ;  /* 0x000000010808b824 */ /* 0x000fe200078e0a0b */
[----:B------:R-:W-:Y:S01]  /*e8a0*/  ISETP.GT.U32.AND P3, PT, R11, R15, PT ;  /* 0x0000000f0b00720c */ /* 0x000fe20003f64070 */
[----:B------:R-:W-:-:S04]  /*e8b0*/  IMAD.HI.U32 R16, R14, R13, RZ ;  /* 0x0000000d0e107227 */ /* 0x000fc800078e00ff */
[--C-:B------:R-:W-:Y:S02]  /*e8c0*/  @!P5 IMAD.IADD R7, R7, 0x1, -R11.reuse ;  /* 0x000000010707d824 */ /* 0x100fe400078e0a0b */
[----:B0-----:R-:W-:Y:S02]  /*e8d0*/  VIADD R0, R12, 0x20 ;  /* 0x000000200c007836 */ /* 0x001fe40000000000 */
[----:B------:R-:W-:Y:S01]  /*e8e0*/  IMAD.MOV R16, RZ, RZ, -R16 ;  /* 0x000000ffff107224 */ /* 0x000fe200078e0a10 */
[----:B------:R-:W-:Y:S01]  /*e8f0*/  ISETP.GT.U32.AND P5, PT, R11, R7, PT ;  /* 0x000000070b00720c */ /* 0x000fe20003fa4070 */
[----:B------:R-:W-:Y:S01]  /*e900*/  @!P0 IMAD.IADD R9, R9, 0x1, -R11 ;  /* 0x0000000109098824 */ /* 0x000fe200078e0a0b */
[----:B------:R-:W-:Y:S01]  /*e910*/  IABS R4, R0 ;  /* 0x0000000000047213 */ /* 0x000fe20000000000 */
[----:B------:R-:W-:Y:S01]  /*e920*/  IMAD R13, R11, R16, R13 ;  /* 0x000000100b0d7224 */ /* 0x000fe200078e020d */
[----:B------:R-:W-:Y:S01]  /*e930*/  IABS R16, R12 ;  /* 0x0000000c00107213 */ /* 0x000fe20000000000 */
[----:B------:R-:W-:Y:S01]  /*e940*/  @!P3 IMAD.IADD R15, R15, 0x1, -R11 ;  /* 0x000000010f0fb824 */ /* 0x000fe200078e0a0b */
[----:B------:R-:W-:Y:S01]  /*e950*/  ISETP.GT.U32.AND P3, PT, R11, R9, PT ;  /* 0x000000090b00720c */ /* 0x000fe20003f64070 */
[----:B------:R-:W-:Y:S01]  /*e960*/  IMAD.HI.U32 R21, R14, R4, RZ ;  /* 0x000000040e157227 */ /* 0x000fe200078e00ff */
[----:B------:R0:W-:Y:S01]  /*e970*/  STL [R1+0x60], R0 ;  /* 0x0000600001007387 */ /* 0x0001e20000100800 */
[----:B------:R-:W-:-:S02]  /*e980*/  ISETP.GE.AND P0, PT, R24, RZ, PT ;  /* 0x000000ff1800720c */ /* 0x000fc40003f06270 */
[----:B------:R-:W-:-:S04]  /*e990*/  IMAD.HI.U32 R20, R14, R16, RZ ;  /* 0x000000100e147227 */ /* 0x000fc800078e00ff */
[----:B------:R-:W-:Y:S02]  /*e9a0*/  IMAD.MOV R21, RZ, RZ, -R21 ;  /* 0x000000ffff157224 */ /* 0x000fe400078e0a15 */
[----:B------:R-:W-:Y:S02]  /*e9b0*/  IMAD.MOV.U32 R3, RZ, RZ, R23 ;  /* 0x000000ffff037224 */ /* 0x000fe400078e0017 */
[----:B------:R-:W-:Y:S01]  /*e9c0*/  @!P5 IMAD.IADD R7, R7, 0x1, -R11 ;  /* 0x000000010707d824 */ /* 0x000fe200078e0a0b */
[C---:B------:R-:W-:Y:S01]  /*e9d0*/  ISETP.GT.U32.AND P5, PT, R11.reuse, R13, PT ;  /* 0x0000000d0b00720c */ /* 0x040fe20003fa4070 */
[----:B------:R-:W-:Y:S02]  /*e9e0*/  IMAD.MOV R20, RZ, RZ, -R20 ;  /* 0x000000ffff147224 */ /* 0x000fe400078e0a14 */
[----:B------:R-:W-:Y:S01]  /*e9f0*/  @!P6 IMAD.MOV R3, RZ, RZ, -R3 ;  /* 0x000000ffff03e224 */ /* 0x000fe200078e0a03 */
[C---:B------:R-:W-:Y:S01]  /*ea00*/  ISETP.GT.U32.AND P6, PT, R11.reuse, R15, PT ;  /* 0x0000000f0b00720c */ /* 0x040fe20003fc4070 */
[----:B------:R-:W-:-:S02]  /*ea10*/  IMAD R4, R11, R21, R4 ;  /* 0x000000150b047224 */ /* 0x000fc400078e0204 */
[----:B------:R-:W-:Y:S01]  /*ea20*/  IMAD.HI.U32 R19, R19, R26, RZ ;  /* 0x0000001a13137227 */ /* 0x000fe200078e00ff */
[----:B------:R-:W-:Y:S03]  /*ea30*/  STL [R1+0x18], R3 ;  /* 0x0000180301007387 */ /* 0x000fe60000100800 */
[C---:B------:R-:W-:Y:S02]  /*ea40*/  IMAD R16, R11.reuse, R20, R16 ;  /* 0x000000140b107224 */ /* 0x040fe400078e0210 */
[----:B------:R-:W-:Y:S01]  /*ea50*/  @!P1 IMAD.MOV R7, RZ, RZ, -R7 ;  /* 0x000000ffff079224 */ /* 0x000fe200078e0a07 */
[----:B------:R-:W-:Y:S01]  /*ea60*/  ISETP.GT.U32.AND P1, PT, R11, R4, PT ;  /* 0x000000040b00720c */ /* 0x000fe20003f24070 */
[----:B------:R-:W-:Y:S02]  /*ea70*/  IMAD.MOV R19, RZ, RZ, -R19 ;  /* 0x000000ffff137224 */ /* 0x000fe400078e0a13 */
[----:B------:R-:W-:Y:S01]  /*ea80*/  @!P3 IMAD.IADD R9, R9, 0x1, -R11 ;  /* 0x000000010909b824 */ /* 0x000fe200078e0a0b */
[----:B------:R-:W-:Y:S01]  /*ea90*/  ISETP.GT.U32.AND P3, PT, R11, R16, PT ;  /* 0x000000100b00720c */ /* 0x000fe20003f64070 */
[----:B------:R-:W-:-:S02]  /*eaa0*/  IMAD R26, R10, R19, R26 ;  /* 0x000000130a1a7224 */ /* 0x000fc400078e021a */
[--C-:B------:R-:W-:Y:S01]  /*eab0*/  @!P5 IMAD.IADD R13, R13, 0x1, -R11.reuse ;  /* 0x000000010d0dd824 */ /* 0x100fe200078e0a0b */
[----:B------:R-:W-:Y:S01]  /*eac0*/  ISETP.GT.U32.AND P5, PT, R11, R8, PT ;  /* 0x000000080b00720c */ /* 0x000fe20003fa4070 */
[--C-:B------:R-:W-:Y:S01]  /*ead0*/  @!P6 IMAD.IADD R15, R15, 0x1, -R11.reuse ;  /* 0x000000010f0fe824 */ /* 0x100fe200078e0a0b */
[----:B------:R-:W-:Y:S01]  /*eae0*/  ISETP.GT.U32.AND P6, PT, R10, R26, PT ;  /* 0x0000001a0a00720c */ /* 0x000fe20003fc4070 */
[----:B0-----:R-:W-:Y:S02]  /*eaf0*/  IMAD.MOV.U32 R0, RZ, RZ, R22 ;  /* 0x000000ffff007224 */ /* 0x001fe400078e0016 */
[--C-:B------:R-:W-:Y:S02]  /*eb00*/  @!P1 IMAD.IADD R4, R4, 0x1, -R11.reuse ;  /* 0x0000000104049824 */ /* 0x100fe400078e0a0b */
[----:B------:R-:W-:Y:S01]  /*eb10*/  @!P4 IMAD.MOV R0, RZ, RZ, -R0 ;  /* 0x000000ffff00c224 */ /* 0x000fe200078e0a00 */
[C---:B------:R-:W-:Y:S01]  /*eb20*/  ISETP.GT.U32.AND P4, PT, R11.reuse, R13, PT ;  /* 0x0000000d0b00720c */ /* 0x040fe20003f84070 */
[--C-:B------:R-:W-:Y:S01]  /*eb30*/  @!P3 IMAD.IADD R16, R16, 0x1, -R11.reuse ;  /* 0x000000011010b824 */ /* 0x100fe200078e0a0b */
[C---:B------:R-:W-:Y:S01]  /*eb40*/  ISETP.GT.U32.AND P1, PT, R11.reuse, R4, PT ;  /* 0x000000040b00720c */ /* 0x040fe20003f24070 */
[----:B------:R-:W-:Y:S01]  /*eb50*/  VIADD R20, R12, 0x1e ;  /* 0x0000001e0c147836 */ /* 0x000fe20000000000 */
[----:B------:R0:W-:Y:S01]  /*eb60*/  STL [R1+0x10], R0 ;  /* 0x0000100001007387 */ /* 0x0001e20000100800 */
[--C-:B------:R-:W-:Y:S01]  /*eb70*/  @!P5 IMAD.IADD R8, R8, 0x1, -R11.reuse ;  /* 0x000000010808d824 */ /* 0x100fe200078e0a0b */
[----:B------:R-:W-:Y:S01]  /*eb80*/  ISETP.GT.U32.AND P3, PT, R11, R16, PT ;  /* 0x000000100b00720c */ /* 0x000fe20003f64070 */
[----:B------:R-:W-:Y:S01]  /*eb90*/  @!P6 IMAD.IADD R26, R26, 0x1, -R10 ;  /* 0x000000011a1ae824 */ /* 0x000fe200078e0a0a */
[----:B------:R-:W-:Y:S01]  /*eba0*/  IABS R22, R20 ;  /* 0x0000001400167213 */ /* 0x000fe20000000000 */
[----:B------:R-:W-:Y:S01]  /*ebb0*/  VIADD R23, R12, 0x1c ;  /* 0x0000001c0c177836 */ /* 0x000fe20000000000 */
[----:B------:R-:W-:Y:S01]  /*ebc0*/  ISETP.GE.AND P5, PT, R18, RZ, PT ;  /* 0x000000ff1200720c */ /* 0x000fe20003fa6270 */
[----:B------:R-:W-:Y:S01]  /*ebd0*/  @!P2 IMAD.MOV R8, RZ, RZ, -R8 ;  /* 0x000000ffff08a224 */ /* 0x000fe200078e0a08 */
[----:B------:R-:W-:Y:S01]  /*ebe0*/  ISETP.GT.U32.AND P2, PT, R10, R26, PT ;  /* 0x0000001a0a00720c */ /* 0x000fe20003f44070 */
[----:B------:R-:W-:Y:S01]  /*ebf0*/  @!P4 IMAD.IADD R13, R13, 0x1, -R11 ;  /* 0x000000010d0dc824 */ /* 0x000fe200078e0a0b */
[----:B------:R-:W-:Y:S01]  /*ec00*/  ISETP.GE.AND P4, PT, R17, RZ, PT ;  /* 0x000000ff1100720c */ /* 0x000fe20003f86270 */
[----:B------:R-:W-:Y:S01]  /*ec10*/  IMAD.HI.U32 R24, R14, R22, RZ ;  /* 0x000000160e187227 */ /* 0x000fe200078e00ff */
[----:B------:R-:W-:Y:S01]  /*ec20*/  IABS R18, R23 ;  /* 0x0000001700127213 */ /* 0x000fe20000000000 */
[----:B------:R1:W-:Y:S01]  /*ec30*/  STL [R1+0x1650], R7 ;  /* 0x0016500701007387 */ /* 0x0003e20000100800 */
[----:B------:R-:W-:Y:S01]  /*ec40*/  ISETP.GE.AND P6, PT, R20, RZ, PT ;  /* 0x000000ff1400720c */ /* 0x000fe20003fc6270 */
[----:B------:R-:W-:-:S02]  /*ec50*/  VIADD R17, R12, 0x1a ;  /* 0x0000001a0c117836 */ /* 0x000fc40000000000 */
[--C-:B------:R-:W-:Y:S01]  /*ec60*/  @!P1 IMAD.IADD R4, R4, 0x1, -R11.reuse ;  /* 0x0000000104049824 */ /* 0x100fe200078e0a0b */
[----:B------:R-:W-:Y:S01]  /*ec70*/  ISETP.GE.AND P1, PT, R23, RZ, PT ;  /* 0x000000ff1700720c */ /* 0x000fe20003f26270 */
[----:B------:R-:W-:Y:S01]  /*ec80*/  IMAD.MOV R23, RZ, RZ, -R24 ;  /* 0x000000ffff177224 */ /* 0x000fe200078e0a18 */
[----:B------:R-:W-:Y:S01]  /*ec90*/  IABS R19, R17 ;  /* 0x0000001100137213 */ /* 0x000fe20000000000 */
[----:B------:R-:W-:Y:S01]  /*eca0*/  @!P3 IMAD.IADD R16, R16, 0x1, -R11 ;  /* 0x000000011010b824 */ /* 0x000fe200078e0a0b */
[----:B------:R-:W-:Y:S01]  /*ecb0*/  ISETP.GE.AND P3, PT, R17, RZ, PT ;  /* 0x000000ff1100720c */ /* 0x000fe20003f66270 */
[C---:B------:R-:W-:Y:S01]  /*ecc0*/  IMAD R17, R11.reuse, R23, R22 ;  /* 0x000000170b117224 */ /* 0x040fe200078e0216 */
[----:B------:R-:W-:Y:S01]  /*ecd0*/  STL [R1+0x1654], R8 ;  /* 0x0016540801007387 */ /* 0x000fe20000100800 */
[----:B------:R-:W-:Y:S02]  /*ece0*/  @!P2 IMAD.IADD R26, R26, 0x1, -R10 ;  /* 0x000000011a1aa824 */ /* 0x000fe400078e0a0a */
[----:B------:R-:W-:Y:S01]  /*ecf0*/  IMAD.HI.U32 R20, R14, R19, RZ ;  /* 0x000000130e147227 */ /* 0x000fe200078e00ff */
[----:B------:R-:W-:Y:S01]  /*ed00*/  ISETP.GT.U32.AND P2, PT, R11, R17, PT ;  /* 0x000000110b00720c */ /* 0x000fe20003f44070 */
[----:B------:R3:W-:Y:S02]  /*ed10*/  STL [R1+0x1714], R4 ;  /* 0x0017140401007387 */ /* 0x0007e40000100800 */
[----:B------:R-:W-:-:S02]  /*ed20*/  IMAD.MOV.U32 R10, RZ, RZ, R13 ;  /* 0x000000ffff0a7224 */ /* 0x000fc400078e000d */
[----:B------:R-:W-:Y:S01]  /*ed30*/  IMAD.MOV R20, RZ, RZ, -R20 ;  /* 0x000000ffff147224 */ /* 0x000fe200078e0a14 */
[----:B------:R-:W-:Y:S01]  /*ed40*/  STL [R1+0x1720], R16 ;  /* 0x0017201001007387 */ /* 0x000fe20000100800 */
[----:B------:R-:W-:Y:S02]  /*ed50*/  VIADD R13, R12, 0x18 ;  /* 0x000000180c0d7836 */ /* 0x000fe40000000000 */
[----:B------:R-:W-:Y:S01]  /*ed60*/  @!P0 IMAD.MOV R9, RZ, RZ, -R9 ;  /* 0x000000ffff098224 */ /* 0x000fe200078e0a09 */
[----:B------:R-:W-:Y:S01]  /*ed70*/  ISETP.GE.AND P0, PT, R28, RZ, PT ;  /* 0x000000ff1c00720c */ /* 0x000fe20003f06270 */
[----:B------:R-:W-:Y:S01]  /*ed80*/  IMAD R19, R11, R20, R19 ;  /* 0x000000140b137224 */ /* 0x000fe200078e0213 */
[----:B------:R-:W-:Y:S01]  /*ed90*/  IABS R20, R13 ;  /* 0x0000000d00147213 */ /* 0x000fe20000000000 */
[----:B------:R-:W-:Y:S01]  /*eda0*/  @!P5 IMAD.MOV R10, RZ, RZ, -R10 ;  /* 0x000000ffff0ad224 */ /* 0x000fe200078e0a0a */
[----:B------:R-:W-:Y:S01]  /*edb0*/  ISETP.NE.AND P5, PT, R2, RZ, PT ;  /* 0x000000ff0200720c */ /* 0x000fe20003fa5270 */
[----:B------:R-:W-:Y:S01]  /*edc0*/  @!P2 IMAD.IADD R17, R17, 0x1, -R11 ;  /* 0x000000011111a824 */ /* 0x000fe200078e0a0b */
[----:B------:R-:W-:Y:S01]  /*edd0*/  STL [R1+0x1658], R9 ;  /* 0x0016580901007387 */ /* 0x000fe20000100800 */
[----:B------:R-:W-:-:S03]  /*ede0*/  IMAD.HI.U32 R27, R14, R20, RZ ;  /* 0x000000140e1b7227 */ /* 0x000fc600078e00ff */
[C---:B------:R-:W-:Y:S01]  /*edf0*/  ISETP.GT.U32.AND P2, PT, R11.reuse, R17, PT ;  /* 0x000000110b00720c */ /* 0x040fe20003f44070 */
[----:B------:R-:W-:Y:S01]  /*ee00*/  IMAD.HI.U32 R21, R14, R18, RZ ;  /* 0x000000120e157227 */ /* 0x000fe200078e00ff */
[----:B------:R-:W-:Y:S03]  /*ee10*/  STL [R1+0x165c], R10 ;  /* 0x00165c0a01007387 */ /* 0x000fe60000100800 */
[----:B0-----:R-:W-:Y:S02]  /*ee20*/  IMAD.MOV.U32 R0, RZ, RZ, R26 ;  /* 0x000000ffff007224 */ /* 0x001fe400078e001a */
[----:B------:R-:W-:Y:S02]  /*ee30*/  IMAD.MOV R26, RZ, RZ, -R27 ;  /* 0x000000ffff1a7224 */ /* 0x000fe400078e0a1b */
[----:B------:R-:W-:Y:S02]  /*ee40*/  IMAD.MOV R21, RZ, RZ, -R21 ;  /* 0x000000ffff157224 */ /* 0x000fe400078e0a15 */
[----:B------:R-:W-:Y:S01]  /*ee50*/  @!P0 IMAD.MOV R0, RZ, RZ, -R0 ;  /* 0x000000ffff008224 */ /* 0x000fe200078e0a00 */
[----:B------:R-:W-:Y:S01]  /*ee60*/  @!P5 LOP3.LUT R0, RZ, R2, RZ, 0x33, !PT ;  /* 0x00000002ff00d212 */ /* 0x000fe200078e33ff */
[C---:B------:R-:W-:Y:S01]  /*ee70*/  IMAD R20, R11.reuse, R26, R20 ;  /* 0x0000001a0b147224 */ /* 0x040fe200078e0214 */
[C---:B------:R-:W-:Y:S01]  /*ee80*/  ISETP.GT.U32.AND P5, PT, R11.reuse, R19, PT ;  /* 0x000000130b00720c */ /* 0x040fe20003fa4070 */
[----:B------:R-:W-:Y:S01]  /*ee90*/  IMAD R18, R11, R21, R18 ;  /* 0x000000150b127224 */ /* 0x000fe200078e0212 */
[----:B------:R-:W-:Y:S01]  /*eea0*/  IABS R21, R29 ;  /* 0x0000001d00157213 */ /* 0x000fe20000000000 */
[----:B------:R-:W-:Y:S01]  /*eeb0*/  @!P2 IMAD.IADD R17, R17, 0x1, -R11 ;  /* 0x000000011111a824 */ /* 0x000fe200078e0a0b */
[C---:B------:R-:W-:Y:S01]  /*eec0*/  ISETP.GT.U32.AND P2, PT, R11.reuse, R20, PT ;  /* 0x000000140b00720c */ /* 0x040fe20003f44070 */
[----:B-1----:R-:W-:Y:S01]  /*eed0*/  VIADD R7, R12, 0x12 ;  /* 0x000000120c077836 */ /* 0x002fe20000000000 */
[----:B------:R-:W-:Y:S01]  /*eee0*/  ISETP.GT.U32.AND P0, PT, R11, R18, PT ;  /* 0x000000120b00720c */ /* 0x000fe20003f04070 */
[----:B------:R-:W-:-:S03]  /*eef0*/  IMAD.HI.U32 R25, R14, R21, RZ ;  /* 0x000000150e197227 */ /* 0x000fc600078e00ff */
[----:B------:R-:W-:Y:S01]  /*ef00*/  IABS R23, R7 ;  /* 0x0000000700177213 */ /* 0x000fe20000000000 */
[----:B---3--:R-:W-:Y:S02]  /*ef10*/  VIADD R4, R12, 0x14 ;  /* 0x000000140c047836 */ /* 0x008fe40000000000 */
[----:B------:R-:W-:Y:S02]  /*ef20*/  IMAD.MOV R25, RZ, RZ, -R25 ;  /* 0x000000ffff197224 */ /* 0x000fe400078e0a19 */
[----:B------:R-:W-:Y:S01]  /*ef30*/  @!P5 IMAD.IADD R19, R19, 0x1, -R11 ;  /* 0x000000011313d824 */ /* 0x000fe200078e0a0b */
[----:B------:R-:W-:Y:S01]  /*ef40*/  IABS R22, R4 ;  /* 0x0000000400167213 */ /* 0x000fe20000000000 */
[C---:B------:R-:W-:Y:S01]  /*ef50*/  IMAD R21, R11.reuse, R25, R21 ;  /* 0x000000190b157224 */ /* 0x040fe200078e0215 */
[----:B------:R-:W-:Y:S01]  /*ef60*/  STL [R1+0x1718], R4 ;  /* 0x0017180401007387 */ /* 0x000fe20000100800 */
[--C-:B------:R-:W-:Y:S01]  /*ef70*/  @!P2 IMAD.IADD R20, R20, 0x1, -R11.reuse ;  /* 0x000000011414a824 */ /* 0x100fe200078e0a0b */
[C---:B------:R-:W-:Y:S01]  /*ef80*/  ISETP.GT.U32.AND P2, PT, R11.reuse, R19, PT ;  /* 0x000000130b00720c */ /* 0x040fe20003f44070 */
[----:B------:R-:W-:Y:S01]  /*ef90*/  @!P0 IMAD.IADD R18, R18, 0x1, -R11 ;  /* 0x0000000112128824 */ /* 0x000fe200078e0a0b */
[----:B------:R-:W-:Y:S01]  /*efa0*/  ISETP.GT.U32.AND P0, PT, R11, R21, PT ;  /* 0x000000150b00720c */ /* 0x000fe20003f04070 */
[----:B------:R-:W-:Y:S01]  /*efb0*/  IMAD.HI.U32 R2, R14, R23, RZ ;  /* 0x000000170e027227 */ /* 0x000fe200078e00ff */
[----:B------:R-:W-:Y:S01]  /*efc0*/  STL [R1+0x171c], R7 ;  /* 0x00171c0701007387 */ /* 0x000fe20000100800 */
[----:B------:R-:W-:-:S02]  /*efd0*/  IABS R25, R5 ;  /* 0x0000000500197213 */ /* 0x000fc40000000000 */
[----:B------:R-:W-:Y:S01]  /*efe0*/  IMAD.HI.U32 R24, R14, R22, RZ ;  /* 0x000000160e187227 */ /* 0x000fe200078e00ff */
[C---:B------:R-:W-:Y:S01]  /*eff0*/  ISETP.GT.U32.AND P5, PT, R11.reuse, R18, PT ;  /* 0x000000120b00720c */ /* 0x040fe20003fa4070 */
[----:B------:R-:W-:Y:S02]  /*f000*/  STL [R1+0x1604], R0 ;  /* 0x0016040001007387 */ /* 0x000fe40000100800 */
[----:B------:R-:W-:Y:S02]  /*f010*/  IMAD.MOV R2, RZ, RZ, -R2 ;  /* 0x000000ffff027224 */ /* 0x000fe400078e0a02 */
[----:B------:R-:W-:Y:S01]  /*f020*/  IMAD.MOV R24, RZ, RZ, -R24 ;  /* 0x000000ffff187224 */ /* 0x000fe200078e0a18 */
[----:B------:R-:W-:Y:S01]  /*f030*/  STL [R1+0x1724], R17 ;  /* 0x0017241101007387 */ /* 0x000fe20000100800 */
[----:B------:R-:W-:Y:S02]  /*f040*/  IMAD R23, R11, R2, R23 ;  /* 0x000000020b177224 */ /* 0x000fe400078e0217 */
[----:B------:R-:W-:-:S02]  /*f050*/  VIADD R3, R12, 0xc ;  /* 0x0000000c0c037836 */ /* 0x000fc40000000000 */
[----:B------:R-:W-:Y:S01]  /*f060*/  IMAD R22, R11, R24, R22 ;  /* 0x000000180b167224 */ /* 0x000fe200078e0216 */
[----:B------:R-:W-:Y:S01]  /*f070*/  IABS R24, R6 ;  /* 0x0000000600187213 */ /* 0x000fe20000000000 */
[----:B------:R-:W-:Y:S01]  /*f080*/  @!P2 IMAD.IADD R19, R19, 0x1, -R11 ;  /* 0x000000011313a824 */ /* 0x000fe200078e0a0b */
[----:B------:R-:W-:Y:S01]  /*f090*/  ISETP.GT.U32.AND P2, PT, R11, R23, PT ;  /* 0x000000170b00720c */ /* 0x000fe20003f44070 */
[----:B------:R-:W-:Y:S01]  /*f0a0*/  @!P4 IMAD.MOV R15, RZ, RZ, -R15 ;  /* 0x000000ffff0fc224 */ /* 0x000fe200078e0a0f */
[----:B------:R-:W-:Y:S01]  /*f0b0*/  IABS R26, R3 ;  /* 0x00000003001a7213 */ /* 0x000fe20000000000 */
[--C-:B------:R-:W-:Y:S01]  /*f0c0*/  @!P0 IMAD.IADD R21, R21, 0x1, -R11.reuse ;  /* 0x0000000115158824 */ /* 0x100fe200078e0a0b */
[C---:B------:R-:W-:Y:S01]  /*f0d0*/  ISETP.GT.U32.AND P0, PT, R11.reuse, R20, PT ;  /* 0x000000140b00720c */ /* 0x040fe20003f04070 */
[----:B------:R-:W-:Y:S01]  /*f0e0*/  IMAD.HI.U32 R27, R14, R24, RZ ;  /* 0x000000180e1b7227 */ /* 0x000fe200078e00ff */
[----:B------:R0:W-:Y:S02]  /*f0f0*/  STL [R1+0x1660], R15 ;  /* 0x0016600f01007387 */ /* 0x0001e40000100800 */
[C---:B------:R-:W-:Y:S01]  /*f100*/  ISETP.GT.U32.AND P4, PT, R11.reuse, R21, PT ;  /* 0x000000150b00720c */ /* 0x040fe20003f84070 */
[----:B------:R-:W-:Y:S01]  /*f110*/  @!P5 IMAD.IADD R18, R18, 0x1, -R11 ;  /* 0x000000011212d824 */ /* 0x000fe200078e0a0b */
[----:B------:R-:W-:Y:S01]  /*f120*/  ISETP.GT.U32.AND P5, PT, R11, R22, PT ;  /* 0x000000160b00720c */ /* 0x000fe20003fa4070 */
[----:B------:R-:W-:-:S04]  /*f130*/  IMAD.HI.U32 R2, R14, R26, RZ ;  /* 0x0000001a0e027227 */ /* 0x000fc800078e00ff */
[----:B------:R-:W-:Y:S02]  /*f140*/  IMAD.MOV R27, RZ, RZ, -R27 ;  /* 0x000000ffff1b7224 */ /* 0x000fe400078e0a1b */
[----:B0-----:R-:W-:Y:S02]  /*f150*/  VIADD R15, R12, 0xa ;  /* 0x0000000a0c0f7836 */ /* 0x001fe40000000000 */
[----:B--2---:R-:W-:-:S04]  /*f160*/  IMAD.HI.U32 R28, R14, R25, RZ ;  /* 0x000000190e1c7227 */ /* 0x004fc800078e00ff */
[----:B------:R-:W-:Y:S02]  /*f170*/  IMAD.MOV R2, RZ, RZ, -R2 ;  /* 0x000000ffff027224 */ /* 0x000fe400078e0a02 */
[C---:B------:R-:W-:Y:S02]  /*f180*/  VIADD R0, R12.reuse, 0x8 ;  /* 0x000000080c007836 */ /* 0x040fe40000000000 */
[C---:B------:R-:W-:Y:S02]  /*f190*/  VIADD R10, R12.reuse, 0x6 ;  /* 0x000000060c0a7836 */ /* 0x040fe40000000000 */
[----:B------:R-:W-:Y:S01]  /*f1a0*/  IMAD R24, R11, R27, R24 ;  /* 0x0000001b0b187224 */ /* 0x000fe200078e0218 */
[----:B------:R-:W-:Y:S01]  /*f1b0*/  IABS R27, R15 ;  /* 0x0000000f001b7213 */ /* 0x000fe20000000000 */
[----:B------:R-:W-:Y:S02]  /*f1c0*/  IMAD.MOV R28, RZ, RZ, -R28 ;  /* 0x000000ffff1c7224 */ /* 0x000fe400078e0a1c */
[----:B------:R-:W-:Y:S01]  /*f1d0*/  @!P2 IMAD.IADD R23, R23, 0x1, -R11 ;  /* 0x000000011717a824 */ /* 0x000fe200078e0a0b */
[C---:B------:R-:W-:Y:S01]  /*f1e0*/  ISETP.GE.AND P2, PT, R12.reuse, RZ, PT ;  /* 0x000000ff0c00720c */ /* 0x040fe20003f46270 */
[----:B------:R-:W-:-:S02]  /*f1f0*/  VIADD R9, R12, 0x4 ;  /* 0x000000040c097836 */ /* 0x000fc40000000000 */
[----:B------:R-:W-:Y:S01]  /*f200*/  VIADD R8, R12, 0x2 ;  /* 0x000000020c087836 */ /* 0x000fe20000000000 */
[----:B------:R-:W-:Y:S01]  /*f210*/  IABS R12, R10 ;  /* 0x0000000a000c7213 */ /* 0x000fe20000000000 */
[----:B------:R-:W-:Y:S01]  /*f220*/  IMAD R26, R11, R2, R26 ;  /* 0x000000020b1a7224 */ /* 0x000fe200078e021a */
[----:B------:R-:W-:Y:S01]  /*f230*/  IABS R2, R0 ;  /* 0x0000000000027213 */ /* 0x000fe20000000000 */
[----:B------:R-:W-:Y:S01]  /*f240*/  @!P0 IMAD.IADD R20, R20, 0x1, -R11 ;  /* 0x0000000114148824 */ /* 0x000fe200078e0a0b */
[----:B------:R-:W-:Y:S01]  /*f250*/  ISETP.GE.AND P0, PT, R13, RZ, PT ;  /* 0x000000ff0d00720c */ /* 0x000fe20003f06270 */
[----:B------:R-:W-:Y:S01]  /*f260*/  IMAD R25, R11, R28, R25 ;  /* 0x0000001c0b197224 */ /* 0x000fe200078e0219 */
[----:B------:R-:W-:Y:S01]  /*f270*/  IABS R13, R9 ;  /* 0x00000009000d7213 */ /* 0x000fe20000000000 */
[----:B------:R-:W-:Y:S01]  /*f280*/  IMAD.HI.U32 R16, R14, R27, RZ ;  /* 0x0000001b0e107227 */ /* 0x000fe200078e00ff */
[----:B------:R-:W-:-:S03]  /*f290*/  IABS R28, R8 ;  /* 0x00000008001c7213 */ /* 0x000fc60000000000 */
[----:B------:R-:W-:Y:S01]  /*f2a0*/  @!P5 IMAD.IADD R22, R22, 0x1, -R11 ;  /* 0x000000011616d824 */ /* 0x000fe200078e0a0b */
[----:B------:R-:W-:Y:S01]  /*f2b0*/  ISETP.GE.AND P5, PT, R29, RZ, PT ;  /* 0x000000ff1d00720c */ /* 0x000fe20003fa6270 */
[----:B------:R-:W-:-:S04]  /*f2c0*/  IMAD.HI.U32 R29, R14, R2, RZ ;  /* 0x000000020e1d7227 */ /* 0x000fc800078e00ff */
[----:B------:R-:W-:-:S04]  /*f2d0*/  IMAD.HI.U32 R17, R14, R12, RZ ;  /* 0x0000000c0e117227 */ /* 0x000fc800078e00ff */
[----:B------:R-:W-:Y:S02]  /*f2e0*/  IMAD.MOV R16, RZ, RZ, -R16 ;  /* 0x000000ffff107224 */ /* 0x000fe400078e0a10 */
[----:B------:R-:W-:-:S04]  /*f2f0*/  IMAD.HI.U32 R7, R14, R13, RZ ;  /* 0x0000000d0e077227 */ /* 0x000fc800078e00ff */
[----:B------:R-:W-:-:S04]  /*f300*/  IMAD.HI.U32 R4, R14, R28, RZ ;  /* 0x0000001c0e047227 */ /* 0x000fc800078e00ff */
[----:B------:R-:W-:Y:S02]  /*f310*/  IMAD.MOV R14, RZ, RZ, -R29 ;  /* 0x000000ffff0e7224 */ /* 0x000fe400078e0a1d */
[----:B------:R-:W-:Y:S02]  /*f320*/  IMAD.MOV R29, RZ, RZ, -R17 ;  /* 0x000000ffff1d7224 */ /* 0x000fe400078e0a11 */
[----:B------:R-:W2:Y:S01]  /*f330*/  LDL.LU R17, [R1+0x1724] ;  /* 0x0017240001117983 */ /* 0x000ea20000300800 */
[----:B------:R-:W-:Y:S02]  /*f340*/  IMAD R27, R11, R16, R27 ;  /* 0x000000100b1b7224 */ /* 0x000fe400078e021b */
[----:B------:R-:W-:Y:S01]  /*f350*/  @!P4 IMAD.IADD R21, R21, 0x1, -R11 ;  /* 0x000000011515c824 */ /* 0x000fe200078e0a0b */
[----:B------:R-:W3:Y:S01]  /*f360*/  LDL.LU R16, [R1+0x1720] ;  /* 0x0017200001107983 */ /* 0x000ee20000300800 */
[----:B------:R-:W-:Y:S01]  /*f370*/  IMAD.MOV R7, RZ, RZ, -R7 ;  /* 0x000000ffff077224 */ /* 0x000fe200078e0a07 */
[----:B------:R-:W-:Y:S01]  /*f380*/  ISETP.GT.U32.AND P4, PT, R11, R24, PT ;  /* 0x000000180b00720c */ /* 0x000fe20003f84070 */
[----:B------:R-:W-:-:S02]  /*f390*/  IMAD.MOV R4, RZ, RZ, -R4 ;  /* 0x000000ffff047224 */ /* 0x000fc400078e0a04 */
[C---:B------:R-:W-:Y:S02]  /*f3a0*/  IMAD R2, R11.reuse, R14, R2 ;  /* 0x0000000e0b027224 */ /* 0x040fe400078e0202 */
[C---:B------:R-:W-:Y:S02]  /*f3b0*/  IMAD R13, R11.reuse, R7, R13 ;  /* 0x000000070b0d7224 */ /* 0x040fe400078e020d */
[----:B------:R-:W4:Y:S01]  /*f3c0*/  LDL.LU R7, [R1+0x171c] ;  /* 0x00171c0001077983 */ /* 0x000f220000300800 */
[----:B------:R-:W-:-:S03]  /*f3d0*/  IMAD R14, R11, R4, R28 ;  /* 0x000000040b0e7224 */ /* 0x000fc600078e021c */
[----:B------:R-:W4:Y:S02]  /*f3e0*/  LDL.LU R4, [R1+0x1718] ;  /* 0x0017180001047983 */ /* 0x000f240000300800 */
[--C-:B------:R-:W-:Y:S01]  /*f3f0*/  @!P4 IMAD.IADD R24, R24, 0x1, -R11.reuse ;  /* 0x000000011818c824 */ /* 0x100fe200078e0a0b */
[C---:B------:R-:W-:Y:S01]  /*f400*/  ISETP.GT.U32.AND P4, PT, R11.reuse, R25, PT ;  /* 0x000000190b00720c */ /* 0x040fe20003f84070 */
[----:B------:R-:W-:Y:S02]  /*f410*/  IMAD R12, R11, R29, R12 ;  /* 0x0000001d0b0c7224 */ /* 0x000fe400078e020c */
[----:B------:R-:W4:Y:S10]  /*f420*/  LDL.LU R29, [R1+0x60] ;  /* 0x00006000011d7983 */ /* 0x000f340000300800 */
[----:B------:R-:W-:Y:S01]  /*f430*/  @!P4 IMAD.IADD R25, R25, 0x1, -R11 ;  /* 0x000000011919c824 */ /* 0x000fe200078e0a0b */
[----:B------:R-:W-:Y:S01]  /*f440*/  ISETP.GT.U32.AND P4, PT, R11, R26, PT ;  /* 0x0000001a0b00720c */ /* 0x000fe20003f84070 */
[----:B------:R-:W-:-:S12]  /*f450*/  @!P5 IMAD.MOV R21, RZ, RZ, -R21 ;  /* 0x000000ffff15d224 */ /* 0x000fd800078e0a15 */
[----:B------:R-:W-:Y:S01]  /*f460*/  @!P4 IMAD.IADD R26, R26, 0x1, -R11 ;  /* 0x000000011a1ac824 */ /* 0x000fe200078e0a0b */
[C---:B------:R-:W-:Y:S02]  /*f470*/  ISETP.GT.U32.AND P4, PT, R11.reuse, R23, PT ;  /* 0x000000170b00720c */ /* 0x040fe40003f84070 */
[----:B------:R-:W-:Y:S01]  /*f480*/  ISETP.GT.U32.AND P5, PT, R11, R2, PT ;  /* 0x000000020b00720c */ /* 0x000fe20003fa4070 */
[----:B------:R-:W-:Y:S02]  /*f490*/  @!P1 IMAD.MOV R18, RZ, RZ, -R18 ;  /* 0x000000ffff129224 */ /* 0x000fe400078e0a12 */
[----:B------:R-:W-:Y:S02]  /*f4a0*/  @!P3 IMAD.MOV R19, RZ, RZ, -R19 ;  /* 0x000000ffff13b224 */ /* 0x000fe400078e0a13 */
[----:B------:R-:W-:-:S06]  /*f4b0*/  @!P0 IMAD.MOV R20, RZ, RZ, -R20 ;  /* 0x000000ffff148224 */ /* 0x000fcc00078e0a14 */
[--C-:B------:R-:W-:Y:S01]  /*f4c0*/  @!P4 IMAD.IADD R23, R23, 0x1, -R11.reuse ;  /* 0x000000011717c824 */ /* 0x100fe200078e0a0b */
[----:B------:R-:W-:Y:S01]  /*f4d0*/  ISETP.GT.U32.AND P4, PT, R11, R13, PT ;  /* 0x0000000d0b00720c */ /* 0x000fe20003f84070 */
[----:B------:R-:W-:Y:S01]  /*f4e0*/  @!P5 IMAD.IADD R2, R2, 0x1, -R11 ;  /* 0x000000010202d824 */ /* 0x000fe200078e0a0b */
[----:B------:R-:W-:-:S11]  /*f4f0*/  ISETP.GE.AND P5, PT, R6, RZ, PT ;  /* 0x000000ff0600720c */ /* 0x000fd60003fa6270 */
[----:B------:R-:W-:Y:S01]  /*f500*/  @!P4 IMAD.IADD R13, R13, 0x1, -R11 ;  /* 0x000000010d0dc824 */ /* 0x000fe200078e0a0b */
[----:B------:R-:W-:Y:S01]  /*f510*/  ISETP.GE.AND P4, PT, R3, RZ, PT ;  /* 0x000000ff0300720c */ /* 0x000fe20003f86270 */
[----:B---3--:R-:W-:Y:S01]  /*f520*/  @!P2 IMAD.MOV R16, RZ, RZ, -R16 ;  /* 0x000000ffff10a224 */ /* 0x008fe200078e0a10 */
[C---:B------:R-:W-:Y:S01]  /*f530*/  ISETP.GT.U32.AND P2, PT, R11.reuse, R22, PT ;  /* 0x000000160b00720c */ /* 0x040fe20003f44070 */
[----:B--2---:R-:W-:Y:S01]  /*f540*/  @!P6 IMAD.MOV R17, RZ, RZ, -R17 ;  /* 0x000000ffff11e224 */ /* 0x004fe200078e0a11 */
[C---:B------:R-:W-:Y:S02]  /*f550*/  ISETP.GT.U32.AND P6, PT, R11.reuse, R26, PT ;  /* 0x0000001a0b00720c */ /* 0x040fe40003fc4070 */
[----:B------:R-:W-:Y:S09]  /*f560*/  STL [R1+0x1664], R16 ;  /* 0x0016641001007387 */ /* 0x000ff20000100800 */
[--C-:B------:R-:W-:Y:S01]  /*f570*/  @!P2 IMAD.IADD R22, R22, 0x1, -R11.reuse ;  /* 0x000000011616a824 */ /* 0x100fe200078e0a0b */
[----:B------:R-:W-:Y:S01]  /*f580*/  ISETP.GT.U32.AND P2, PT, R11, R12, PT ;  /* 0x0000000c0b00720c */ /* 0x000fe20003f44070 */
[----:B------:R-:W-:Y:S01]  /*f590*/  STL [R1+0x1668], R17 ;  /* 0x0016681101007387 */ /* 0x000fe20000100800 */
[----:B------:R-:W-:-:S03]  /*f5a0*/  @!P6 IMAD.IADD R26, R26, 0x1, -R11 ;  /* 0x000000011a1ae824 */ /* 0x000fc600078e0a0b */
[----:B------:R-:W-:Y:S01]  /*f5b0*/  STL [R1+0x166c], R18 ;  /* 0x00166c1201007387 */ /* 0x000fe20000100800 */
[----:B----4-:R-:W-:-:S03]  /*f5c0*/  ISETP.GE.AND P6, PT, R4, RZ, PT ;  /* 0x000000ff0400720c */ /* 0x010fc60003fc6270 */
[----:B------:R-:W-:Y:S04]  /*f5d0*/  STL [R1+0x1670], R19 ;  /* 0x0016701301007387 */ /* 0x000fe80000100800 */
[----:B------:R-:W-:Y:S01]  /*f5e0*/  STL [R1+0x1674], R20 ;  /* 0x0016741401007387 */ /* 0x000fe20000100800 */
[----:B------:R-:W-:Y:S01]  /*f5f0*/  @!P2 IMAD.IADD R12, R12, 0x1, -R11 ;  /* 0x000000010c0ca824 */ /* 0x000fe200078e0a0b */
[----:B------:R-:W-:Y:S02]  /*f600*/  ISETP.GE.AND P2, PT, R5, RZ, PT ;  /* 0x000000ff0500720c */ /* 0x000fe40003f46270 */
[----:B------:R-:W-:Y:S04]  /*f610*/  STL [R1+0x1678], R21 ;  /* 0x0016781501007387 */ /* 0x000fe80000100800 */
[----:B------:R-:W2:Y:S04]  /*f620*/  LDL.LU R4, [R1+0x1714] ;  /* 0x0017140001047983 */ /* 0x000ea80000300800 */
[----:B------:R-:W3:Y:S04]  /*f630*/  LDL.LU R6, [R1+0x1710] ;  /* 0x0017100001067983 */ /* 0x000ee80000300800 */
[----:B------:R-:W4:Y:S04]  /*f640*/  LDL.LU R5, [R1+0x170c] ;  /* 0x00170c0001057983 */ /* 0x000f280000300800 */
[----:B------:R-:W2:Y:S01]  /*f650*/  LDL.LU R3, [R1+0x1708] ;  /* 0x0017080001037983 */ /* 0x000ea20000300800 */
[----:B------:R-:W-:-:S02]  /*f660*/  ISETP.GT.U32.AND P0, PT, R11, R27, PT ;  /* 0x0000001b0b00720c */ /* 0x000fc40003f04070 */
[----:B------:R-:W-:-:S11]  /*f670*/  ISETP.GT.U32.AND P3, PT, R11, R25, PT ;  /* 0x000000190b00720c */ /* 0x000fd60003f64070 */
[--C-:B------:R-:W-:Y:S01]  /*f680*/  @!P0 IMAD.IADD R27, R27, 0x1, -R11.reuse ;  /* 0x000000011b1b8824 */ /* 0x100fe200078e0a0b */
[----:B------:R-:W-:Y:S02]  /*f690*/  ISETP.GE.AND P0, PT, R7, RZ, PT ;  /* 0x000000ff0700720c */ /* 0x000fe40003f06270 */
[----:B------:R-:W0:Y:S01]  /*f6a0*/  S2R R7, SR_TID.X ;  /* 0x0000000000077919 */ /* 0x000e220000002100 */
[----:B------:R-:W-:Y:S01]  /*f6b0*/  @!P3 IMAD.IADD R25, R25, 0x1, -R11 ;  /* 0x000000011919b824 */ /* 0x000fe200078e0a0b */
[C---:B------:R-:W-:Y:S02]  /*f6c0*/  ISETP.GT.U32.AND P3, PT, R11.reuse, R14, PT ;  /* 0x0000000e0b00720c */ /* 0x040fe40003f64070 */
[----:B------:R-:W-:Y:S01]  /*f6d0*/  ISETP.GT.U32.AND P1, PT, R11, R24, PT ;  /* 0x000000180b00720c */ /* 0x000fe20003f24070 */
[----:B------:R-:W-:Y:S01]  /*f6e0*/  @!P6 IMAD.MOV R22, RZ, RZ, -R22 ;  /* 0x000000ffff16e224 */ /* 0x000fe200078e0a16 */
[----:B------:R-:W-:-:S09]  /*f6f0*/  ISETP.GE.AND P6, PT, R15, RZ, PT ;  /* 0x000000ff0f00720c */ /* 0x000fd20003fc6270 */
[--C-:B------:R-:W-:Y:S01]  /*f700*/  @!P3 IMAD.IADD R14, R14, 0x1, -R11.reuse ;  /* 0x000000010e0eb824 */ /* 0x100fe200078e0a0b */
[----:B------:R-:W-:Y:S01]  /*f710*/  ISETP.GT.U32.AND P3, PT, R11, R27, PT ;  /* 0x0000001b0b00720c */ /* 0x000fe20003f64070 */
[----:B------:R-:W-:Y:S01]  /*f720*/  @!P1 IMAD.IADD R24, R24, 0x1, -R11 ;  /* 0x0000000118189824 */ /* 0x000fe200078e0a0b */
[----:B------:R-:W-:Y:S02]  /*f730*/  ISETP.GE.AND P1, PT, R29, RZ, PT ;  /* 0x000000ff1d00720c */ /* 0x000fe40003f26270 */
[----:B0-----:R-:W-:Y:S01]  /*f740*/  SHF.R.S32.HI R28, RZ, 0x2, R7 ;  /* 0x00000002ff1c7819 */ /* 0x001fe20000011407 */
[----:B------:R-:W-:-:S03]  /*f750*/  IMAD.SHL.U32 R29, R7, 0x20, RZ ;  /* 0x00000020071d7824 */ /* 0x000fc600078e00ff */
[----:B------:R-:W-:-:S04]  /*f760*/  SGXT R28, R28, 0x1 ;  /* 0x000000011c1c781a */ /* 0x000fc80000000200 */
[----:B------:R-:W-:Y:S01]  /*f770*/  LOP3.LUT R28, R28, 0x90, RZ, 0xc0, !PT ;  /* 0x000000901c1c7812 */ /* 0x000fe200078ec0ff */
[----:B------:R-:W-:-:S03]  /*f780*/  @!P0 IMAD.MOV R23, RZ, RZ, -R23 ;  /* 0x000000ffff178224 */ /* 0x000fc600078e0a17 */
[----:B------:R-:W-:Y:S01]  /*f790*/  LOP3.LUT R28, R28, 0x260, R29, 0xf8, !PT ;  /* 0x000002601c1c7812 */ /* 0x000fe200078ef81d */
[----:B------:R-:W-:Y:S02]  /*f7a0*/  IMAD.SHL.U32 R29, R7, 0x2, RZ ;  /* 0x00000002071d7824 */ /* 0x000fe400078e00ff */
[----:B------:R-:W-:Y:S02]  /*f7b0*/  @!P5 IMAD.MOV R24, RZ, RZ, -R24 ;  /* 0x000000ffff18d224 */ /* 0x000fe400078e0a18 */
[----:B------:R-:W-:Y:S02]  /*f7c0*/  @!P2 IMAD.MOV R25, RZ, RZ, -R25 ;  /* 0x000000ffff19a224 */ /* 0x000fe400078e0a19 */
[----:B------:R-:W-:Y:S01]  /*f7d0*/  @!P3 IMAD.IADD R27, R27, 0x1, -R11 ;  /* 0x000000011b1bb824 */ /* 0x000fe200078e0a0b */
[----:B------:R-:W-:Y:S01]  /*f7e0*/  ISETP.GE.AND P3, PT, R0, RZ, PT ;  /* 0x000000ff0000720c */ /* 0x000fe20003f66270 */
[----:B------:R-:W-:Y:S01]  /*f7f0*/  @!P4 IMAD.MOV R26, RZ, RZ, -R26 ;  /* 0x000000ffff1ac224 */ /* 0x000fe200078e0a1a */
[----:B------:R-:W-:Y:S01]  /*f800*/  STL [R1+0x167c], R22 ;  /* 0x00167c1601007387 */ /* 0x000fe20000100800 */
[----:B------:R-:W-:-:S02]  /*f810*/  LOP3.LUT R0, R28, 0x10, R29, 0x78, !PT ;  /* 0x000000101c007812 */ /* 0x000fc400078e781d */
[----:B------:R-:W-:Y:S01]  /*f820*/  LOP3.LUT R7, R7, 0x1f, RZ, 0xc0, !PT ;  /* 0x0000001f07077812 */ /* 0x000fe200078ec0ff */
[----:B------:R-:W-:Y:S01]  /*f830*/  STL [R1+0x1680], R23 ;  /* 0x0016801701007387 */ /* 0x000fe20000100800 */
[----:B------:R-:W-:-:S03]  /*f840*/  @!P6 IMAD.MOV R27, RZ, RZ, -R27 ;  /* 0x000000ffff1be224 */ /* 0x000fc600078e0a1b */
[----:B------:R-:W-:Y:S04]  /*f850*/  STL [R1+0x1684], R24 ;  /* 0x0016841801007387 */ /* 0x000fe80000100800 */
[----:B------:R-:W-:Y:S04]  /*f860*/  STL [R1+0x1688], R25 ;  /* 0x0016881901007387 */ /* 0x000fe80000100800 */
[----:B------:R-:W-:Y:S04]  /*f870*/  STL [R1+0x168c], R26 ;  /* 0x00168c1a01007387 */ /* 0x000fe80000100800 */
[----:B------:R0:W-:Y:S04]  /*f880*/  STL [R1+0xbc], R0 ;  /* 0x0000bc0001007387 */ /* 0x0001e80000100800 */
[----:B------:R-:W-:Y:S01]  /*f890*/  STL [R1+0x1690], R27 ;  /* 0x0016901b01007387 */ /* 0x000fe20000100800 */
[----:B0-----:R-:W-:Y:S01]  /*f8a0*/  IMAD R0, R7, UR6, RZ ;  /* 0x0000000607007c24 */ /* 0x001fe2000f8e02ff */
[----:B------:R-:W-:-:S04]  /*f8b0*/  ISETP.GT.U32.AND P0, PT, R11, R2, PT ;  /* 0x000000020b00720c */ /* 0x000fc80003f04070 */
[----:B------:R0:W-:Y:S01]  /*f8c0*/  STL [R1+0x3e8], R0 ;  /* 0x0003e80001007387 */ /* 0x0001e20000100800 */
[----:B------:R-:W-:-:S03]  /*f8d0*/  ISETP.GT.U32.AND P5, PT, R11, R12, PT ;  /* 0x0000000c0b00720c */ /* 0x000fc60003fa4070 */
[----:B------:R-:W3:Y:S01]  /*f8e0*/  LDL.LU R24, [R1+0x94] ;  /* 0x0000940001187983 */ /* 0x000ee20000300800 */
[----:B------:R-:W-:-:S03]  /*f8f0*/  ISETP.GT.U32.AND P2, PT, R11, R13, PT ;  /* 0x0000000d0b00720c */ /* 0x000fc60003f44070 */
[----:B------:R-:W3:Y:S01]  /*f900*/  LDL.LU R23, [R1+0x9c] ;  /* 0x00009c0001177983 */ /* 0x000ee20000300800 */
[----:B------:R-:W-:-:S03]  /*f910*/  ISETP.GT.U32.AND P4, PT, R11, R14, PT ;  /* 0x0000000e0b00720c */ /* 0x000fc60003f84070 */
[----:B------:R-:W3:Y:S04]  /*f920*/  LDL.LU R22, [R1+0x348] ;  /* 0x0003480001167983 */ /* 0x000ee80000300800 */
[----:B------:R-:W3:Y:S04]  /*f930*/  LDL.LU R21, [R1+0x388] ;  /* 0x0003880001157983 */ /* 0x000ee80000300800 */
[----:B------:R-:W3:Y:S04]  /*f940*/  LDL.LU R20, [R1+0x3cc] ;  /* 0x0003cc0001147983 */ /* 0x000ee80000300800 */
[----:B------:R-:W3:Y:S04]  /*f950*/  LDL.LU R19, [R1+0x3d0] ;  /* 0x0003d00001137983 */ /* 0x000ee80000300800 */
[----:B------:R-:W3:Y:S01]  /*f960*/  LDL.LU R18, [R1+0x3d4] ;  /* 0x0003d40001127983 */ /* 0x000ee20000300800 */
[----:B------:R-:W-:-:S03]  /*f970*/  @!P0 IMAD.IADD R2, R2, 0x1, -R11 ;  /* 0x0000000102028824 */ /* 0x000fc600078e0a0b */
[----:B------:R-:W3:Y:S01]  /*f980*/  LDL.LU R17, [R1+0x3dc] ;  /* 0x0003dc0001117983 */ /* 0x000ee20000300800 */
[----:B------:R-:W-:-:S03]  /*f990*/  @!P5 IMAD.IADD R12, R12, 0x1, -R11 ;  /* 0x000000010c0cd824 */ /* 0x000fc600078e0a0b */
[----:B------:R-:W3:Y:S01]  /*f9a0*/  LDL.LU R16, [R1+0x3e0] ;  /* 0x0003e00001107983 */ /* 0x000ee20000300800 */
[--C-:B------:R-:W-:Y:S02]  /*f9b0*/  @!P2 IMAD.IADD R13, R13, 0x1, -R11.reuse ;  /* 0x000000010d0da824 */ /* 0x100fe400078e0a0b */
[----:B------:R-:W-:Y:S01]  /*f9c0*/  @!P4 IMAD.IADD R14, R14, 0x1, -R11 ;  /* 0x000000010e0ec824 */ /* 0x000fe200078e0a0b */
[----:B------:R-:W3:Y:S01]  /*f9d0*/  LDL.LU R15, [R1+0x3e4] ;  /* 0x0003e400010f7983 */ /* 0x000ee20000300800 */
[----:B------:R-:W-:Y:S02]  /*f9e0*/  ISETP.GE.AND P0, PT, R10, RZ, PT ;  /* 0x000000ff0a00720c */ /* 0x000fe40003f06270 */
[----:B------:R-:W-:Y:S02]  /*f9f0*/  ISETP.GE.AND P5, PT, R9, RZ, PT ;  /* 0x000000ff0900720c */ /* 0x000fe40003fa6270 */
[----:B--2---:R-:W-:Y:S02]  /*fa00*/  ISETP.NE.AND P4, PT, R3, RZ, PT ;  /* 0x000000ff0300720c */ /* 0x004fe40003f85270 */
[----:B------:R-:W-:-:S02]  /*fa10*/  LOP3.LUT R11, RZ, R3, RZ, 0x33, !PT ;  /* 0x00000003ff0b7212 */ /* 0x000fc400078e33ff */
[----:B------:R-:W-:Y:S02]  /*fa20*/  IADD3 R3, P6, R0, UR8, RZ ;  /* 0x0000000800037c10 */ /* 0x000fe4000ffde0ff */
[----:B------:R-:W-:Y:S01]  /*fa30*/  ISETP.GE.AND P2, PT, R8, RZ, PT ;  /* 0x000000ff0800720c */ /* 0x000fe20003f46270 */
[----:B0-----:R-:W2:Y:S01]  /*fa40*/  LDL.LU R0, [R1+0x3d8] ;  /* 0x0003d80001007983 */ /* 0x001ea20000300800 */
[----:B------:R-:W-:Y:S02]  /*fa50*/  @!P3 IMAD.MOV R2, RZ, RZ, -R2 ;  /* 0x000000ffff02b224 */ /* 0x000fe400078e0a02 */
[----:B------:R-:W-:Y:S01]  /*fa60*/  @!P0 IMAD.MOV R12, RZ, RZ, -R12 ;  /* 0x000000ffff0c8224 */ /* 0x000fe200078e0a0c */
[----:B------:R-:W2:Y:S01]  /*fa70*/  LDL.LU R10, [R1+0x3c8] ;  /* 0x0003c800010a7983 */ /* 0x000ea20000300800 */
[----:B------:R-:W-:Y:S02]  /*fa80*/  @!P5 IMAD.MOV R13, RZ, RZ, -R13 ;  /* 0x000000ffff0dd224 */ /* 0x000fe400078e0a0d */
[----:B------:R-:W-:Y:S01]  /*fa90*/  @!P1 IMAD.MOV R4, RZ, RZ, -R4 ;  /* 0x000000ffff049224 */ /* 0x000fe200078e0a04 */
[----:B------:R-:W2:Y:S01]  /*faa0*/  LDL.LU R9, [R1+0x3bc] ;  /* 0x0003bc0001097983 */ /* 0x000ea20000300800 */
[----:B----4-:R-:W-:Y:S01]  /*fab0*/  SEL R5, R11, R5, !P4 ;  /* 0x000000050b057207 */ /* 0x010fe20006000000 */
[----:B------:R-:W-:-:S02]  /*fac0*/  ULDC UR8, c[0x0][0x234] ;  /* 0x00008d0000087ab9 */ /* 0x000fc40000000800 */
[----:B------:R-:W4:Y:S01]  /*fad0*/  LDL.LU R8, [R1+0xc0] ;  /* 0x0000c00001087983 */ /* 0x000f220000300800 */
[----:B------:R-:W-:-:S03]  /*fae0*/  @!P2 IMAD.MOV R14, RZ, RZ, -R14 ;  /* 0x000000ffff0ea224 */ /* 0x000fc600078e0a0e */
[----:B------:R-:W4:Y:S01]  /*faf0*/  LDL.LU R7, [R1+0xc8] ;  /* 0x0000c80001077983 */ /* 0x000f220000300800 */
[----:B---3--:R-:W-:-:S03]  /*fb00*/  SEL R6, R11, R6, !P4 ;  /* 0x000000060b067207 */ /* 0x008fc60006000000 */
[----:B------:R-:W-:Y:S04]  /*fb10*/  STL [R1+0x15e4], R3 ;  /* 0x0015e40301007387 */ /* 0x000fe80000100800 */
[----:B------:R0:W-:Y:S04]  /*fb20*/  STL [R1+0x1694], R2 ;  /* 0x0016940201007387 */ /* 0x0001e80000100800 */
[----:B------:R-:W-:Y:S04]  /*fb30*/  STL [R1+0x1698], R12 ;  /* 0x0016980c01007387 */ /* 0x000fe80000100800 */
[----:B------:R-:W-:Y:S04]  /*fb40*/  STL [R1+0x169c], R13 ;  /* 0x00169c0d01007387 */ /* 0x000fe80000100800 */
[----:B------:R-:W-:Y:S04]  /*fb50*/  STL [R1+0x16a0], R14 ;  /* 0x0016a00e01007387 */ /* 0x000fe80000100800 */
[----:B------:R1:W-:Y:S04]  /*fb60*/  STL [R1+0x16a4], R4 ;  /* 0x0016a40401007387 */ /* 0x0003e80000100800 */
[----:B------:R-:W-:Y:S04]  /*fb70*/  STL [R1+0x16a8], R5 ;  /* 0x0016a80501007387 */ /* 0x000fe80000100800 */
[----:B------:R-:W-:Y:S01]  /*fb80*/  STL [R1+0x16ac], R6 ;  /* 0x0016ac0601007387 */ /* 0x000fe20000100800 */
[----:B------:R-:W-:-:S02]  /*fb90*/  SEL R29, R11, R24, !P4 ;  /* 0x000000180b1d7207 */ /* 0x000fc40006000000 */
[----:B0-----:R-:W-:-:S03]  /*fba0*/  SEL R2, R11, R23, !P4 ;  /* 0x000000170b027207 */ /* 0x001fc60006000000 */
[----:B------:R-:W-:Y:S01]  /*fbb0*/  STL [R1+0x16b0], R29 ;  /* 0x0016b01d01007387 */ /* 0x000fe20000100800 */
[----:B-1----:R-:W-:-:S03]  /*fbc0*/  SEL R4, R11, R22, !P4 ;  /* 0x000000160b047207 */ /* 0x002fc60006000000 */
[----:B------:R0:W-:Y:S01]  /*fbd0*/  STL [R1+0x4], R2 ;  /* 0x0000040201007387 */ /* 0x0001e20000100800 */
[----:B------:R-:W-:-:S03]  /*fbe0*/  SEL R3, R11, R21, !P4 ;  /* 0x000000150b037207 */ /* 0x000fc60006000000 */
[----:B------:R1:W-:Y:S04]  /*fbf0*/  STL [R1+0xc], R4 ;  /* 0x00000c0401007387 */ /* 0x0003e80000100800 */
[----:B------:R3:W-:Y:S01]  /*fc00*/  STL [R1+0x14], R3 ;  /* 0x0000140301007387 */ /* 0x0007e20000100800 */
[C---:B0-----:R-:W-:Y:S02]  /*fc10*/  SEL R2, R11.reuse, R20, !P4 ;  /* 0x000000140b027207 */ /* 0x041fe40006000000 */
[----:B-1----:R-:W-:-:S03]  /*fc20*/  SEL R4, R11, R19, !P4 ;  /* 0x000000130b047207 */ /* 0x002fc60006000000 */
[----:B------:R0:W-:Y:S01]  /*fc30*/  STL [R1+0x24], R2 ;  /* 0x0000240201007387 */ /* 0x0001e20000100800 */
[----:B---3--:R-:W-:-:S03]  /*fc40*/  SEL R3, R11, R18, !P4 ;  /* 0x000000120b037207 */ /* 0x008fc60006000000 */
[----:B------:R1:W-:Y:S04]  /*fc50*/  STL [R1+0x30], R4 ;  /* 0x0000300401007387 */ /* 0x0003e80000100800 */
[----:B------:R3:W-:Y:S01]  /*fc60*/  STL [R1+0x38], R3 ;  /* 0x0000380301007387 */ /* 0x0007e20000100800 */
[C---:B0-----:R-:W-:Y:S02]  /*fc70*/  SEL R2, R11.reuse, R17, !P4 ;  /* 0x000000110b027207 */ /* 0x041fe40006000000 */
[----:B-1----:R-:W-:-:S03]  /*fc80*/  SEL R4, R11, R16, !P4 ;  /* 0x000000100b047207 */ /* 0x002fc60006000000 */
[----:B------:R2:W-:Y:S01]  /*fc90*/  STL [R1+0x48], R2 ;  /* 0x0000480201007387 */ /* 0x0005e20000100800 */
[----:B---3--:R-:W-:-:S03]  /*fca0*/  SEL R3, R11, R15, !P4 ;  /* 0x0000000f0b037207 */ /* 0x008fc60006000000 */
[----:B------:R-:W-:Y:S04]  /*fcb0*/  STL [R1+0x50], R4 ;  /* 0x0000500401007387 */ /* 0x000fe80000100800 */
[----:B------:R0:W-:Y:S01]  /*fcc0*/  STL [R1+0x58], R3 ;  /* 0x0000580301007387 */ /* 0x0001e20000100800 */
[C---:B--2---:R-:W-:Y:S02]  /*fcd0*/  SEL R2, R11.reuse, R0, !P4 ;  /* 0x000000000b027207 */ /* 0x044fe40006000000 */
[----:B------:R-:W-:-:S03]  /*fce0*/  SEL R0, R11, R10, !P4 ;  /* 0x0000000a0b007207 */ /* 0x000fc60006000000 */
[----:B------:R4:W-:Y:S01]  /*fcf0*/  STL [R1+0x60], R2 ;  /* 0x0000600201007387 */ /* 0x0009e20000100800 */
[----:B0-----:R-:W-:-:S03]  /*fd00*/  SEL R3, R11, R9, !P4 ;  /* 0x000000090b037207 */ /* 0x001fc60006000000 */
[----:B------:R0:W-:Y:S04]  /*fd10*/  STL [R1+0x94], R0 ;  /* 0x0000940001007387 */ /* 0x0001e80000100800 */
[----:B------:R-:W-:Y:S04]  /*fd20*/  STL [R1+0x9c], R3 ;  /* 0x00009c0301007387 */ /* 0x000fe80000100800 */
[----:B------:R-:W2:Y:S01]  /*fd30*/  LDL.LU R29, [R1+0x11c] ;  /* 0x00011c00011d7983 */ /* 0x000ea20000300800 */
[C---:B----4-:R-:W-:Y:S02]  /*fd40*/  SEL R2, R11.reuse, R8, !P4 ;  /* 0x000000080b027207 */ /* 0x050fe40006000000 */
[----:B0-----:R-:W-:-:S03]  /*fd50*/  SEL R0, R11, R7, !P4 ;  /* 0x000000070b007207 */ /* 0x001fc60006000000 */
[----:B------:R-:W-:Y:S04]  /*fd60*/  STL [R1+0xc0], R2 ;  /* 0x0000c00201007387 */ /* 0x000fe80000100800 */
[----:B--2---:R0:W-:Y:S04]  /*fd70*/  STL [R1+0x16fc], R29 ;  /* 0x0016fc1d01007387 */ /* 0x0041e80000100800 */
[----:B------:R-:W-:Y:S04]  /*fd80*/  STL [R1+0xc8], R0 ;  /* 0x0000c80001007387 */ /* 0x000fe80000100800 */
[----:B0-----:R-:W2:Y:S04]  /*fd90*/  LDL.LU R29, [R1+0xe8] ;  /* 0x0000e800011d7983 */ /* 0x001ea80000300800 */
[----:B--2---:R0:W-:Y:S04]  /*fda0*/  STL [R1+0x1700], R29 ;  /* 0x0017001d01007387 */ /* 0x0041e80000100800 */
[----:B0-----:R-:W2:Y:S04]  /*fdb0*/  LDL.LU R29, [R1+0xd0] ;  /* 0x0000d000011d7983 */ /* 0x001ea80000300800 */
[----:B--2---:R0:W-:Y:S04]  /*fdc0*/  STL [R1+0x1704], R29 ;  /* 0x0017041d01007387 */ /* 0x0041e80000100800 */
[----:B0-----:R-:W2:Y:S04]  /*fdd0*/  LDL.LU R29, [R1+0xcc] ;  /* 0x0000cc00011d7983 */ /* 0x001ea80000300800 */
[----:B------:R-:W3:Y:S04]  /*fde0*/  LDL.LU R6, [R1+0x120] ;  /* 0x0001200001067983 */ /* 0x000ee80000300800 */
[----:B------:R-:W4:Y:S04]  /*fdf0*/  LDL.LU R5, [R1+0x158] ;  /* 0x0001580001057983 */ /* 0x000f280000300800 */
[----:B------:R-:W3:Y:S04]  /*fe00*/  LDL.LU R4, [R1+0x160] ;  /* 0x0001600001047983 */ /* 0x000ee80000300800 */
[----:B------:R-:W4:Y:S04]  /*fe10*/  LDL.LU R14, [R1+0x164] ;  /* 0x00016400010e7983 */ /* 0x000f280000300800 */
        /* <DEDUP_REMOVED lines=22> */
[----:B------:R-:W4:Y:S01]  /*ff80*/  LDL.LU R7, [R1+0x1d4] ;  /* 0x0001d40001077983 */ /* 0x000f220000300800 */
[----:B--2---:R-:W-:-:S05]  /*ff90*/  SEL R29, R11, R29, !P4 ;  /* 0x0000001d0b1d7207 */ /* 0x004fca0006000000 */
[----:B------:R0:W-:Y:S04]  /*ffa0*/  STL [R1+0xcc], R29 ;  /* 0x0000cc1d01007387 */ /* 0x0001e80000100800 */
[----:B0-----:R-:W2:Y:S02]  /*ffb0*/  LDL.LU R29, [R1+0x1704] ;  /* 0x00170400011d7983 */ /* 0x001ea40000300800 */
[----:B--2---:R-:W-:-:S05]  /*ffc0*/  SEL R29, R11, R29, !P4 ;  /* 0x0000001d0b1d7207 */ /* 0x004fca0006000000 */
[----:B------:R0:W-:Y:S04]  /*ffd0*/  STL [R1+0xd0], R29 ;  /* 0x0000d01d01007387 */ /* 0x0001e80000100800 */
[----:B0-----:R-:W2:Y:S02]  /*ffe0*/  LDL.LU R29, [R1+0x1700] ;  /* 0x00170000011d7983 */ /* 0x001ea40000300800 */
[----:B--2---:R-:W-:-:S05]  /*fff0*/  SEL R29, R11, R29, !P4 ;  /* 0x0000001d0b1d7207 */ /* 0x004fca0006000000 */
[----:B------:R0:W-:Y:S04]  /*10000*/  STL [R1+0xe8], R29 ;  /* 0x0000e81d01007387 */ /* 0x0001e80000100800 */
[----:B0-----:R-:W2:Y:S01]  /*10010*/  LDL.LU R29, [R1+0x16fc] ;  /* 0x0016fc00011d7983 */ /* 0x001ea20000300800 */
[C---:B---3--:R-:W-:Y:S02]  /*10020*/  SEL R4, R11.reuse, R4, !P4 ;  /* 0x000000040b047207 */ /* 0x048fe40006000000 */
[----:B--2---:R-:W-:-:S05]  /*10030*/  SEL R29, R11, R29, !P4 ;  /* 0x0000001d0b1d7207 */ /* 0x004fca0006000000 */
[----:B------:R0:W-:Y:S02]  /*10040*/  STL [R1+0x11c], R29 ;  /* 0x00011c1d01007387 */ /* 0x0001e40000100800 */
[C---:B0-----:R-:W-:Y:S02]  /*10050*/  SEL R29, R11.reuse, R6, !P4 ;  /* 0x000000060b1d7207 */ /* 0x041fe40006000000 */
[C---:B----4-:R-:W-:Y:S02]  /*10060*/  SEL R6, R11.reuse, R5, !P4 ;  /* 0x000000050b067207 */ /* 0x050fe40006000000 */
[C---:B------:R-:W-:Y:S01]  /*10070*/  SEL R5, R11.reuse, R14, !P4 ;  /* 0x0000000e0b057207 */ /* 0x040fe20006000000 */
[----:B------:R-:W-:Y:S04]  /*10080*/  STL [R1+0x120], R29 ;  /* 0x0001201d01007387 */ /* 0x000fe80000100800 */
[----:B------:R0:W-:Y:S04]  /*10090*/  STL [R1+0x158], R6 ;  /* 0x0001580601007387 */ /* 0x0001e80000100800 */
[----:B------:R1:W-:Y:S01]  /*100a0*/  STL [R1+0x160], R4 ;  /* 0x0001600401007387 */ /* 0x0003e20000100800 */
[----:B0-----:R-:W-:-:S03]  /*100b0*/  SEL R6, R11, R13, !P4 ;  /* 0x0000000d0b067207 */ /* 0x001fc60006000000 */
[----:B------:R0:W-:Y:S01]  /*100c0*/  STL [R1+0x164], R5 ;  /* 0x0001640501007387 */ /* 0x0001e20000100800 */
[----:B-1----:R-:W-:-:S03]  /*100d0*/  SEL R4, R11, R12, !P4 ;  /* 0x0000000c0b047207 */ /* 0x002fc60006000000 */
[----:B------:R-:W-:Y:S04]  /*100e0*/  STL [R1+0x168], R6 ;  /* 0x0001680601007387 */ /* 0x000fe80000100800 */
[----:B------:R1:W-:Y:S01]  /*100f0*/  STL [R1+0x16c], R4 ;  /* 0x00016c0401007387 */ /* 0x0003e20000100800 */
[C---:B0-----:R-:W-:Y:S02]  /*10100*/  SEL R5, R11.reuse, R2, !P4 ;  /* 0x000000020b057207 */ /* 0x041fe40006000000 */
[C---:B------:R-:W-:Y:S02]  /*10110*/  SEL R2, R11.reuse, R3, !P4 ;  /* 0x000000030b027207 */ /* 0x040fe40006000000 */
[C---:B------:R-:W-:Y:S01]  /*10120*/  SEL R3, R11.reuse, R28, !P4 ;  /* 0x0000001c0b037207 */ /* 0x040fe20006000000 */
[----:B------:R-:W-:Y:S01]  /*10130*/  STL [R1+0x174], R5 ;  /* 0x0001740501007387 */ /* 0x000fe20000100800 */
[----:B-1----:R-:W-:-:S03]  /*10140*/  SEL R4, R11, R27, !P4 ;  /* 0x0000001b0b047207 */ /* 0x002fc60006000000 */
[----:B------:R0:W-:Y:S04]  /*10150*/  STL [R1+0x178], R2 ;  /* 0x0001780201007387 */ /* 0x0001e80000100800 */
[----:B------:R1:W-:Y:S04]  /*10160*/  STL [R1+0x17c], R4 ;  /* 0x00017c0401007387 */ /* 0x0003e80000100800 */
[----:B------:R2:W-:Y:S01]  /*10170*/  STL [R1+0x180], R3 ;  /* 0x0001800301007387 */ /* 0x0005e20000100800 */
[C---:B0-----:R-:W-:Y:S02]  /*10180*/  SEL R2, R11.reuse, R26, !P4 ;  /* 0x0000001a0b027207 */ /* 0x041fe40006000000 */
[----:B-1----:R-:W-:-:S03]  /*10190*/  SEL R4, R11, R25, !P4 ;  /* 0x000000190b047207 */ /* 0x002fc60006000000 */
[----:B------:R0:W-:Y:S01]  /*101a0*/  STL [R1+0x184], R2 ;  /* 0x0001840201007387 */ /* 0x0001e20000100800 */
[----:B--2---:R-:W-:-:S03]  /*101b0*/  SEL R3, R11, R24, !P4 ;  /* 0x000000180b037207 */ /* 0x004fc60006000000 */
        /* <DEDUP_REMOVED lines=18> */
[----:B------:R-:W-:Y:S04]  /*102e0*/  STL [R1+0x1b8], R4 ;  /* 0x0001b80401007387 */ /* 0x000fe80000100800 */
[----:B------:R1:W-:Y:S01]  /*102f0*/  STL [R1+0x1bc], R3 ;  /* 0x0001bc0301007387 */ /* 0x0003e20000100800 */
[C---:B0-----:R-:W-:Y:S02]  /*10300*/  SEL R2, R11.reuse, R0, !P4 ;  /* 0x000000000b027207 */ /* 0x041fe40006000000 */
[----:B------:R-:W-:-:S03]  /*10310*/  SEL R0, R11, R10, !P4 ;  /* 0x0000000a0b007207 */ /* 0x000fc60006000000 */
[----:B------:R0:W-:Y:S01]  /*10320*/  STL [R1+0x1c4], R2 ;  /* 0x0001c40201007387 */ /* 0x0001e20000100800 */
[----:B-1----:R-:W-:-:S03]  /*10330*/  SEL R3, R11, R9, !P4 ;  /* 0x000000090b037207 */ /* 0x002fc60006000000 */
[----:B------:R1:W-:Y:S04]  /*10340*/  STL [R1+0x1c8], R0 ;  /* 0x0001c80001007387 */ /* 0x0003e80000100800 */
[----:B------:R-:W-:Y:S04]  /*10350*/  STL [R1+0x1cc], R3 ;  /* 0x0001cc0301007387 */ /* 0x000fe80000100800 */
[----:B------:R-:W2:Y:S01]  /*10360*/  LDL.LU R29, [R1+0x1e8] ;  /* 0x0001e800011d7983 */ /* 0x000ea20000300800 */
[C---:B0-----:R-:W-:Y:S02]  /*10370*/  SEL R2, R11.reuse, R8, !P4 ;  /* 0x000000080b027207 */ /* 0x041fe40006000000 */
[----:B-1----:R-:W-:-:S03]  /*10380*/  SEL R0, R11, R7, !P4 ;  /* 0x000000070b007207 */ /* 0x002fc60006000000 */
        /* <DEDUP_REMOVED lines=540> */
[C---:B----4-:R-:W-:Y:S02]  /*12550*/  SEL R5, R11.reuse, R5, !P4 ;  /* 0x000000050b057207 */ /* 0x050fe40006000000 */
[C---:B------:R-:W-:Y:S02]  /*12560*/  SEL R4, R11.reuse, R4, !P4 ;  /* 0x000000040b047207 */ /* 0x040fe40006000000 */
[----:B------:R-:W-:-:S02]  /*12570*/  SEL R14, R11, R14, !P4 ;  /* 0x0000000e0b0e7207 */ /* 0x000fc40006000000 */
[C---:B------:R-:W-:Y:S02]  /*12580*/  SEL R13, R11.reuse, R13, !P4 ;  /* 0x0000000d0b0d7207 */ /* 0x040fe40006000000 */
[C---:B------:R-:W-:Y:S02]  /*12590*/  SEL R12, R11.reuse, R12, !P4 ;  /* 0x0000000c0b0c7207 */ /* 0x040fe40006000000 */
[C---:B------:R-:W-:Y:S02]  /*125a0*/  SEL R2, R11.reuse, R2, !P4 ;  /* 0x000000020b027207 */ /* 0x040fe40006000000 */
[C---:B------:R-:W-:Y:S02]  /*125b0*/  SEL R27, R11.reuse, R27, !P4 ;  /* 0x0000001b0b1b7207 */ /* 0x040fe40006000000 */
        /* <DEDUP_REMOVED lines=16> */
[----:B--2---:R-:W-:-:S05]  /*126c0*/  SEL R29, R11, R29, !P4 ;  /* 0x0000001d0b1d7207 */ /* 0x004fca0006000000 */
[----:B------:R0:W-:Y:S04]  /*126d0*/  STL [R1+0xfc], R29 ;  /* 0x0000fc1d01007387 */ /* 0x0001e80000100800 */
[----:B0-----:R-:W2:Y:S04]  /*126e0*/  LDL.LU R29, [R1+0x16b0] ;  /* 0x0016b000011d7983 */ /* 0x001ea80000300800 */
[----:B------:R0:W-:Y:S04]  /*126f0*/  STL [R1+0xf8], R6 ;  /* 0x0000f80601007387 */ /* 0x0001e80000100800 */
[----:B0-----:R-:W3:Y:S04]  /*12700*/  LDL.LU R6, [R1+0x16ac] ;  /* 0x0016ac0001067983 */ /* 0x001ee80000300800 */
[----:B------:R0:W-:Y:S04]  /*12710*/  STL [R1+0xf4], R5 ;  /* 0x0000f40501007387 */ /* 0x0001e80000100800 */
[----:B0-----:R-:W4:Y:S04]  /*12720*/  LDL.LU R5, [R1+0x16a8] ;  /* 0x0016a80001057983 */ /* 0x001f280000300800 */
[----:B------:R0:W-:Y:S04]  /*12730*/  STL [R1+0xf0], R4 ;  /* 0x0000f00401007387 */ /* 0x0001e80000100800 */
[----:B0-----:R-:W2:Y:S04]  /*12740*/  LDL.LU R4, [R1+0x16a4] ;  /* 0x0016a40001047983 */ /* 0x001ea80000300800 */
[----:B------:R0:W-:Y:S04]  /*12750*/  STL [R1+0xec], R14 ;  /* 0x0000ec0e01007387 */ /* 0x0001e80000100800 */
[----:B0-----:R-:W3:Y:S04]  /*12760*/  LDL.LU R14, [R1+0x16a0] ;  /* 0x0016a000010e7983 */ /* 0x001ee80000300800 */
[----:B------:R0:W-:Y:S04]  /*12770*/  STL [R1+0xe4], R13 ;  /* 0x0000e40d01007387 */ /* 0x0001e80000100800 */
[----:B0-----:R-:W4:Y:S04]  /*12780*/  LDL.LU R13, [R1+0x169c] ;  /* 0x00169c00010d7983 */ /* 0x001f280000300800 */
        /* <DEDUP_REMOVED lines=37> */
[----:B0-----:R-:W4:Y:S01]  /*129e0*/  LDL.LU R7, [R1+0x1650] ;  /* 0x0016500001077983 */ /* 0x001f220000300800 */
[----:B------:R-:W-:-:S02]  /*129f0*/  SEL R3, R11, R3, !P4 ;  /* 0x000000030b037207 */ /* 0x000fc40006000000 */
[----:B------:R-:W-:-:S03]  /*12a00*/  SEL R28, R11, R28, !P4 ;  /* 0x0000001c0b1c7207 */ /* 0x000fc60006000000 */
[----:B------:R0:W-:Y:S04]  /*12a10*/  STL [R1+0x74], R3 ;  /* 0x0000740301007387 */ /* 0x0001e80000100800 */
[----:B------:R1:W-:Y:S01]  /*12a20*/  STL [R1+0x70], R28 ;  /* 0x0000701c01007387 */ /* 0x0003e20000100800 */
[----:B0-----:R-:W-:-:S05]  /*12a30*/  SEL R3, R11, R0, !P4 ;  /* 0x000000000b037207 */ /* 0x001fca0006000000 */
[----:B------:R0:W-:Y:S01]  /*12a40*/  STL [R1+0x6c], R3 ;  /* 0x00006c0301007387 */ /* 0x0001e20000100800 */
[C---:B---3--:R-:W-:Y:S02]  /*12a50*/  SEL R14, R11.reuse, R14, !P4 ;  /* 0x0000000e0b0e7207 */ /* 0x048fe40006000000 */
[C---:B--2---:R-:W-:Y:S02]  /*12a60*/  SEL R4, R11.reuse, R4, !P4 ;  /* 0x000000040b047207 */ /* 0x044fe40006000000 */
[C---:B----4-:R-:W-:Y:S02]  /*12a70*/  SEL R13, R11.reuse, R13, !P4 ;  /* 0x0000000d0b0d7207 */ /* 0x050fe40006000000 */
[C---:B------:R-:W-:Y:S02]  /*12a80*/  SEL R12, R11.reuse, R12, !P4 ;  /* 0x0000000c0b0c7207 */ /* 0x040fe40006000000 */
[C---:B-1----:R-:W-:Y:S02]  /*12a90*/  SEL R28, R11.reuse, R27, !P4 ;  /* 0x0000001b0b1c7207 */ /* 0x042fe40006000000 */
[----:B------:R-:W-:-:S02]  /*12aa0*/  SEL R27, R11, R2, !P4 ;  /* 0x000000020b1b7207 */ /* 0x000fc40006000000 */
[C---:B0-----:R-:W-:Y:S02]  /*12ab0*/  SEL R3, R11.reuse, R9, !P4 ;  /* 0x000000090b037207 */ /* 0x041fe40006000000 */
[C---:B------:R-:W-:Y:S02]  /*12ac0*/  SEL R0, R11.reuse, R7, !P4 ;  /* 0x000000070b007207 */ /* 0x040fe40006000000 */
[----:B------:R-:W-:-:S03]  /*12ad0*/  SEL R7, R11, R8, !P4 ;  /* 0x000000080b077207 */ /* 0x000fc60006000000 */
[----:B------:R0:W-:Y:S04]  /*12ae0*/  STL [R1+0x68], R0 ;  /* 0x0000680001007387 */ /* 0x0001e80000100800 */
[----:B------:R1:W-:Y:S01]  /*12af0*/  STL [R1+0x64], R7 ;  /* 0x0000640701007387 */ /* 0x0003e20000100800 */
[----:B0-----:R-:W-:-:S03]  /*12b00*/  SEL R0, R11, R10, !P4 ;  /* 0x0000000a0b007207 */ /* 0x001fc60006000000 */
[----:B-1----:R-:W2:Y:S04]  /*12b10*/  LDL.LU R7, [R1+0x3e8] ;  /* 0x0003e80001077983 */ /* 0x002ea80000300800 */
[----:B------:R0:W-:Y:S04]  /*12b20*/  STL [R1+0x5c], R3 ;  /* 0x00005c0301007387 */ /* 0x0001e80000100800 */
[----:B------:R1:W-:Y:S01]  /*12b30*/  STL [R1+0x54], R0 ;  /* 0x0000540001007387 */ /* 0x0003e20000100800 */
[C---:B0-----:R-:W-:Y:S02]  /*12b40*/  SEL R3, R11.reuse, R15, !P4 ;  /* 0x0000000f0b037207 */ /* 0x041fe40006000000 */
[----:B-1----:R-:W-:-:S05]  /*12b50*/  SEL R0, R11, R16, !P4 ;  /* 0x000000100b007207 */ /* 0x002fca0006000000 */
[----:B------:R0:W-:Y:S04]  /*12b60*/  STL [R1+0x1608], R0 ;  /* 0x0016080001007387 */ /* 0x0001e80000100800 */
[----:B------:R1:W-:Y:S01]  /*12b70*/  STL [R1+0x4c], R3 ;  /* 0x00004c0301007387 */ /* 0x0003e20000100800 */
[C---:B------:R-:W-:Y:S02]  /*12b80*/  SEL R8, R11.reuse, R19, !P4 ;  /* 0x000000130b087207 */ /* 0x040fe40006000000 */
[C---:B0-----:R-:W-:Y:S02]  /*12b90*/  SEL R0, R11.reuse, R18, !P4 ;  /* 0x000000120b007207 */ /* 0x041fe40006000000 */
[----:B-1----:R-:W-:-:S05]  /*12ba0*/  SEL R3, R11, R17, !P4 ;  /* 0x000000110b037207 */ /* 0x002fca0006000000 */
[----:B------:R0:W-:Y:S04]  /*12bb0*/  STL [R1+0x40], R3 ;  /* 0x0000400301007387 */ /* 0x0001e80000100800 */
[----:B------:R1:W-:Y:S01]  /*12bc0*/  STL [R1+0x3c], R0 ;  /* 0x00003c0001007387 */ /* 0x0003e20000100800 */
[----:B0-----:R-:W-:-:S03]  /*12bd0*/  SEL R3, R11, R20, !P4 ;  /* 0x000000140b037207 */ /* 0x001fc60006000000 */
[----:B------:R0:W-:Y:S01]  /*12be0*/  STL [R1+0x34], R8 ;  /* 0x0000340801007387 */ /* 0x0001e20000100800 */
[----:B-1----:R-:W-:-:S03]  /*12bf0*/  SEL R0, R11, R21, !P4 ;  /* 0x000000150b007207 */ /* 0x002fc60006000000 */
[----:B------:R1:W-:Y:S01]  /*12c00*/  STL [R1+0x2c], R3 ;  /* 0x00002c0301007387 */ /* 0x0003e20000100800 */
[----:B0-----:R-:W-:-:S03]  /*12c10*/  SEL R8, R11, R22, !P4 ;  /* 0x000000160b087207 */ /* 0x001fc60006000000 */
[----:B------:R0:W-:Y:S01]  /*12c20*/  STL [R1+0x20], R0 ;  /* 0x0000200001007387 */ /* 0x0001e20000100800 */
[----:B-1----:R-:W-:-:S03]  /*12c30*/  SEL R3, R11, R23, !P4 ;  /* 0x000000170b037207 */ /* 0x002fc60006000000 */
[----:B------:R1:W-:Y:S01]  /*12c40*/  STL [R1+0x1c], R8 ;  /* 0x00001c0801007387 */ /* 0x0003e20000100800 */
[----:B0-----:R-:W-:-:S03]  /*12c50*/  SEL R0, R11, R24, !P4 ;  /* 0x000000180b007207 */ /* 0x001fc60006000000 */
[----:B-1----:R-:W3:Y:S04]  /*12c60*/  LDL.LU R8, [R1+0x4] ;  /* 0x0000040001087983 */ /* 0x002ee80000300800 */
[----:B------:R0:W-:Y:S04]  /*12c70*/  STL [R1+0x18], R3 ;  /* 0x0000180301007387 */ /* 0x0001e80000100800 */
[----:B------:R1:W-:Y:S01]  /*12c80*/  STL [R1+0x10], R0 ;  /* 0x0000100001007387 */ /* 0x0003e20000100800 */
[----:B0-----:R-:W-:-:S05]  /*12c90*/  SEL R3, R11, R25, !P4 ;  /* 0x000000190b037207 */ /* 0x001fca0006000000 */
[----:B------:R-:W-:Y:S04]  /*12ca0*/  STL [R1+0x15e8], R3 ;  /* 0x0015e80301007387 */ /* 0x000fe80000100800 */
[----:B------:R-:W4:Y:S04]  /*12cb0*/  LDL.LU R9, [R1+0xc] ;  /* 0x00000c0001097983 */ /* 0x000f280000300800 */
[----:B------:R-:W4:Y:S01]  /*12cc0*/  LDL.LU R10, [R1+0x14] ;  /* 0x00001400010a7983 */ /* 0x000f220000300800 */
[----:B-1----:R-:W-:-:S05]  /*12cd0*/  SEL R0, R11, R26, !P4 ;  /* 0x0000001a0b007207 */ /* 0x002fca0006000000 */
[----:B------:R0:W-:Y:S04]  /*12ce0*/  STL [R1], R0 ;  /* 0x0000000001007387 */ /* 0x0001e80000100800 */
[----:B------:R-:W4:Y:S04]  /*12cf0*/  LDL.LU R17, [R1+0x24] ;  /* 0x0000240001117983 */ /* 0x000f280000300800 */
[----:B------:R-:W-:Y:S04]  /*12d00*/  STL [R1+0x15ec], R28 ;  /* 0x0015ec1c01007387 */ /* 0x000fe80000100800 */
[----:B------:R-:W-:Y:S04]  /*12d10*/  STL [R1+0x15f0], R27 ;  /* 0x0015f01b01007387 */ /* 0x000fe80000100800 */
[----:B------:R-:W-:Y:S04]  /*12d20*/  STL [R1+0x15f4], R12 ;  /* 0x0015f40c01007387 */ /* 0x000fe80000100800 */
[----:B------:R-:W-:Y:S04]  /*12d30*/  STL [R1+0x15f8], R13 ;  /* 0x0015f80d01007387 */ /* 0x000fe80000100800 */
[----:B------:R1:W-:Y:S04]  /*12d40*/  STL [R1+0x15fc], R14 ;  /* 0x0015fc0e01007387 */ /* 0x0003e80000100800 */
[----:B------:R-:W-:Y:S04]  /*12d50*/  STL [R1+0x1600], R4 ;  /* 0x0016000401007387 */ /* 0x000fe80000100800 */
[----:B------:R-:W4:Y:S04]  /*12d60*/  LDL.LU R15, [R1+0x30] ;  /* 0x00003000010f7983 */ /* 0x000f280000300800 */
[----:B------:R-:W4:Y:S04]  /*12d70*/  LDL.LU R16, [R1+0x38] ;  /* 0x0000380001107983 */ /* 0x000f280000300800 */
[----:B0-----:R-:W4:Y:S01]  /*12d80*/  LDL.LU R0, [R1+0x48] ;  /* 0x0000480001007983 */ /* 0x001f220000300800 */
[----:B------:R-:W-:-:S02]  /*12d90*/  IMAD R5, R5, UR7, RZ ;  /* 0x0000000705057c24 */ /* 0x000fc4000f8e02ff */
[----:B------:R-:W-:Y:S01]  /*12da0*/  IMAD R6, R6, UR7, RZ ;  /* 0x0000000706067c24 */ /* 0x000fe2000f8e02ff */
[----:B--2---:R-:W-:Y:S01]  /*12db0*/  LEA.HI.X.SX32 R2, R7, UR9, 0x1, P6 ;  /* 0x0000000907027c11 */ /* 0x004fe2000b0f0eff */
[----:B------:R-:W-:-:S04]  /*12dc0*/  IMAD R7, R29, UR7, RZ ;  /* 0x000000071d077c24 */ /* 0x000fc8000f8e02ff */
[----:B------:R-:W-:Y:S04]  /*12dd0*/  STL [R1+0x160c], R2 ;  /* 0x00160c0201007387 */ /* 0x000fe80000100800 */
[----:B------:R-:W-:Y:S04]  /*12de0*/  STL [R1+0x1610], R5 ;  /* 0x0016100501007387 */ /* 0x000fe80000100800 */
[----:B------:R0:W-:Y:S04]  /*12df0*/  STL [R1+0x1614], R6 ;  /* 0x0016140601007387 */ /* 0x0001e80000100800 */
[----:B------:R-:W-:Y:S04]  /*12e00*/  STL [R1+0x1618], R7 ;  /* 0x0016180701007387 */ /* 0x000fe80000100800 */
[----:B------:R-:W2:Y:S01]  /*12e10*/  LDL.LU R18, [R1+0x50] ;  /* 0x0000500001127983 */ /* 0x000ea20000300800 */
[----:B---3--:R-:W-:-:S05]  /*12e20*/  IMAD R8, R8, UR7, RZ ;  /* 0x0000000708087c24 */ /* 0x008fca000f8e02ff */
[----:B------:R3:W-:Y:S04]  /*12e30*/  STL [R1+0x161c], R8 ;  /* 0x00161c0801007387 */ /* 0x0007e80000100800 */
[----:B------:R-:W3:Y:S04]  /*12e40*/  LDL.LU R19, [R1+0x58] ;  /* 0x0000580001137983 */ /* 0x000ee80000300800 */
[----:B------:R-:W3:Y:S01]  /*12e50*/  LDL.LU R20, [R1+0x60] ;  /* 0x0000600001147983 */ /* 0x000ee20000300800 */
[----:B----4-:R-:W-:Y:S02]  /*12e60*/  IMAD R9, R9, UR7, RZ ;  /* 0x0000000709097c24 */ /* 0x010fe4000f8e02ff */
[----:B------:R-:W-:-:S03]  /*12e70*/  IMAD R10, R10, UR7, RZ ;  /* 0x000000070a0a7c24 */ /* 0x000fc6000f8e02ff */
[----:B------:R-:W-:Y:S04]  /*12e80*/  STL [R1+0x1620], R9 ;  /* 0x0016200901007387 */ /* 0x000fe80000100800 */
[----:B------:R-:W4:Y:S04]  /*12e90*/  LDL.LU R21, [R1+0x94] ;  /* 0x0000940001157983 */ /* 0x000f280000300800 */
[----:B------:R-:W4:Y:S04]  /*12ea0*/  LDL.LU R22, [R1+0x9c] ;  /* 0x00009c0001167983 */ /* 0x000f280000300800 */
[----:B------:R-:W-:Y:S04]  /*12eb0*/  STL [R1+0x1624], R10 ;  /* 0x0016240a01007387 */ /* 0x000fe80000100800 */
[----:B------:R-:W4:Y:S04]  /*12ec0*/  LDL.LU R23, [R1+0xc0] ;  /* 0x0000c00001177983 */ /* 0x000f280000300800 */
[----:B------:R-:W4:Y:S04]  /*12ed0*/  LDL.LU R24, [R1+0xc8] ;  /* 0x0000c80001187983 */ /* 0x000f280000300800 */
[----:B------:R-:W4:Y:S04]  /*12ee0*/  LDL.LU R25, [R1+0xcc] ;  /* 0x0000cc0001197983 */ /* 0x000f280000300800 */
[----:B------:R-:W4:Y:S04]  /*12ef0*/  LDL.LU R26, [R1+0xd0] ;  /* 0x0000d000011a7983 */ /* 0x000f280000300800 */
[----:B-1----:R-:W4:Y:S04]  /*12f00*/  LDL.LU R14, [R1+0xe8] ;  /* 0x0000e800010e7983 */ /* 0x002f280000300800 */
[----:B------:R-:W4:Y:S01]  /*12f10*/  LDL.LU R12, [R1+0x11c] ;  /* 0x00011c00010c7983 */ /* 0x000f220000300800 */
[----:B------:R-:W-:-:S03]  /*12f20*/  IMAD R11, R17, UR7, RZ ;  /* 0x00000007110b7c24 */ /* 0x000fc6000f8e02ff */
[----:B------:R-:W4:Y:S01]  /*12f30*/  LDL.LU R27, [R1+0x120] ;  /* 0x00012000011b7983 */ /* 0x000f220000300800 */
[----:B------:R-:W-:-:S03]  /*12f40*/  IMAD R15, R15, UR7, RZ ;  /* 0x000000070f0f7c24 */ /* 0x000fc6000f8e02ff */
[----:B------:R-:W-:Y:S04]  /*12f50*/  STL [R1+0x1628], R11 ;  /* 0x0016280b01007387 */ /* 0x000fe80000100800 */
[----:B------:R-:W-:Y:S04]  /*12f60*/  STL [R1+0x162c], R15 ;  /* 0x00162c0f01007387 */ /* 0x000fe80000100800 */
[----:B0-----:R-:W4:Y:S04]  /*12f70*/  LDL.LU R6, [R1+0x158] ;  /* 0x0001580001067983 */ /* 0x001f280000300800 */
[----:B------:R-:W4:Y:S04]  /*12f80*/  LDL.LU R5, [R1+0x160] ;  /* 0x0001600001057983 */ /* 0x000f280000300800 */
[----:B------:R-:W4:Y:S04]  /*12f90*/  LDL.LU R2, [R1+0x164] ;  /* 0x0001640001027983 */ /* 0x000f280000300800 */
[----:B------:R-:W4:Y:S01]  /*12fa0*/  LDL.LU R28, [R1+0x168] ;  /* 0x00016800011c7983 */ /* 0x000f220000300800 */
[----:B------:R-:W-:-:S03]  /*12fb0*/  IMAD R16, R16, UR7, RZ ;  /* 0x0000000710107c24 */ /* 0x000fc6000f8e02ff */
[----:B------:R-:W4:Y:S01]  /*12fc0*/  LDL.LU R3, [R1+0x16c] ;  /* 0x00016c0001037983 */ /* 0x000f220000300800 */
[----:B------:R-:W-:-:S03]  /*12fd0*/  IMAD R17, R0, UR7, RZ ;  /* 0x0000000700117c24 */ /* 0x000fc6000f8e02ff */
[----:B------:R-:W-:Y:S04]  /*12fe0*/  STL [R1+0x1630], R16 ;  /* 0x0016301001007387 */ /* 0x000fe80000100800 */
[----:B------:R-:W4:Y:S04]  /*12ff0*/  LDL.LU R13, [R1+0x174] ;  /* 0x00017400010d7983 */ /* 0x000f280000300800 */
[----:B------:R-:W4:Y:S04]  /*13000*/  LDL.LU R0, [R1+0x178] ;  /* 0x0001780001007983 */ /* 0x000f280000300800 */
[----:B------:R-:W-:Y:S01]  /*13010*/  STL [R1+0x1634], R17 ;  /* 0x0016341101007387 */ /* 0x000fe20000100800 */
[----:B--2---:R-:W-:-:S05]  /*13020*/  IMAD R18, R18, UR7, RZ ;  /* 0x0000000712127c24 */ /* 0x004fca000f8e02ff */
[----:B------:R-:W-:Y:S01]  /*13030*/  STL [R1+0x1638], R18 ;  /* 0x0016381201007387 */ /* 0x000fe20000100800 */
[----:B---3--:R-:W-:Y:S02]  /*13040*/  IMAD R19, R19, UR7, RZ ;  /* 0x0000000713137c24 */ /* 0x008fe4000f8e02ff */
[----:B------:R-:W-:-:S03]  /*13050*/  IMAD R20, R20, UR7, RZ ;  /* 0x0000000714147c24 */ /* 0x000fc6000f8e02ff */
[----:B------:R-:W-:Y:S04]  /*13060*/  STL [R1+0x163c], R19 ;  /* 0x00163c1301007387 */ /* 0x000fe80000100800 */
[----:B------:R-:W-:Y:S01]  /*13070*/  STL [R1+0x1640], R20 ;  /* 0x0016401401007387 */ /* 0x000fe20000100800 */
[----:B----4-:R-:W-:Y:S02]  /*13080*/  IMAD R21, R21, UR7, RZ ;  /* 0x0000000715157c24 */ /* 0x010fe4000f8e02ff */
[----:B------:R-:W-:-:S03]  /*13090*/  IMAD R22, R22, UR7, RZ ;  /* 0x0000000716167c24 */ /* 0x000fc6000f8e02ff */
[----:B------:R-:W-:Y:S01]  /*130a0*/  STL [R1+0x1644], R21 ;  /* 0x0016441501007387 */ /* 0x000fe20000100800 */
[----:B------:R-:W-:-:S03]  /*130b0*/  IMAD R23, R23, UR7, RZ ;  /* 0x0000000717177c24 */ /* 0x000fc6000f8e02ff */
[----:B------:R-:W-:Y:S04]  /*130c0*/  STL [R1+0x1648], R22 ;  /* 0x0016481601007387 */ /* 0x000fe80000100800 */
[----:B------:R-:W-:Y:S04]  /*130d0*/  STL [R1+0x164c], R23 ;  /* 0x00164c1701007387 */ /* 0x000fe80000100800 */
[----:B------:R-:W2:Y:S01]  /*130e0*/  LDL.LU R4, [R1+0x17c] ;  /* 0x00017c0001047983 */ /* 0x000ea20000300800 */
[----:B------:R-:W-:Y:S02]  /*130f0*/  IMAD R8, R12, UR7, RZ ;  /* 0x000000070c087c24 */ /* 0x000fe4000f8e02ff */
[----:B------:R-:W-:-:S03]  /*13100*/  IMAD R7, R27, UR7, RZ ;  /* 0x000000071b077c24 */ /* 0x000fc6000f8e02ff */
[----:B------:R0:W-:Y:S01]  /*13110*/  STL [R1+0x4], R8 ;  /* 0x0000040801007387 */ /* 0x0001e20000100800 */
[----:B------:R-:W-:-:S03]  /*13120*/  IMAD R29, R14, UR7, RZ ;  /* 0x000000070e1d7c24 */ /* 0x000fc6000f8e02ff */
[----:B------:R-:W3:Y:S04]  /*13130*/  LDL.LU R14, [R1+0x180] ;  /* 0x00018000010e7983 */ /* 0x000ee80000300800 */
[----:B------:R1:W-:Y:S04]  /*13140*/  STL [R1+0xc], R7 ;  /* 0x00000c0701007387 */ /* 0x0003e80000100800 */
[----:B------:R-:W4:Y:S01]  /*13150*/  LDL.LU R12, [R1+0x184] ;  /* 0x00018400010c7983 */ /* 0x000f220000300800 */
[----:B0-----:R-:W-:-:S03]  /*13160*/  IMAD R8, R6, UR7, RZ ;  /* 0x0000000706087c24 */ /* 0x001fc6000f8e02ff */
[----:B------:R-:W4:Y:S01]  /*13170*/  LDL.LU R27, [R1+0x188] ;  /* 0x00018800011b7983 */ /* 0x000f220000300800 */
[----:B-1----:R-:W-:Y:S02]  /*13180*/  IMAD R7, R5, UR7, RZ ;  /* 0x0000000705077c24 */ /* 0x002fe4000f8e02ff */
[----:B------:R-:W-:Y:S01]  /*13190*/  IMAD R6, R2, UR7, RZ ;  /* 0x0000000702067c24 */ /* 0x000fe2000f8e02ff */
[----:B------:R-:W-:Y:S01]  /*131a0*/  STL [R1+0x14], R8 ;  /* 0x0000140801007387 */ /* 0x000fe20000100800 */
[----:B------:R-:W-:-:S03]  /*131b0*/  IMAD R5, R28, UR7, RZ ;  /* 0x000000071c057c24 */ /* 0x000fc6000f8e02ff */
[----:B------:R-:W-:Y:S01]  /*131c0*/  STL [R1+0x24], R7 ;  /* 0x0000240701007387 */ /* 0x000fe20000100800 */
[----:B------:R-:W-:-:S03]  /*131d0*/  IMAD R2, R3, UR7, RZ ;  /* 0x0000000703027c24 */ /* 0x000fc6000f8e02ff */
[----:B------:R-:W-:Y:S04]  /*131e0*/  STL [R1+0x30], R6 ;  /* 0x0000300601007387 */ /* 0x000fe80000100800 */
[----:B------:R-:W4:Y:S04]  /*131f0*/  LDL.LU R28, [R1+0x18c] ;  /* 0x00018c00011c7983 */ /* 0x000f280000300800 */
[----:B------:R-:W-:Y:S04]  /*13200*/  STL [R1+0x38], R5 ;  /* 0x0000380501007387 */ /* 0x000fe80000100800 */
[----:B------:R-:W4:Y:S01]  /*13210*/  LDL.LU R3, [R1+0x19c] ;  /* 0x00019c0001037983 */ /* 0x000f220000300800 */
[----:B------:R-:W-:-:S03]  /*13220*/  IMAD R0, R0, UR7, RZ ;  /* 0x0000000700007c24 */ /* 0x000fc6000f8e02ff */
[----:B------:R0:W-:Y:S04]  /*13230*/  STL [R1+0x48], R2 ;  /* 0x0000480201007387 */ /* 0x0001e80000100800 */
[----:B------:R-:W4:Y:S01]  /*13240*/  LDL.LU R23, [R1+0x1a0] ;  /* 0x0001a00001177983 */ /* 0x000f220000300800 */
[----:B0-----:R-:W-:-:S05]  /*13250*/  IMAD R2, R13, UR7, RZ ;  /* 0x000000070d027c24 */ /* 0x001fca000f8e02ff */
[----:B------:R0:W-:Y:S04]  /*13260*/  STL [R1+0x50], R2 ;  /* 0x0000500201007387 */ /* 0x0001e80000100800 */
[----:B------:R-:W4:Y:S04]  /*13270*/  LDL.LU R22, [R1+0x1a4] ;  /* 0x0001a40001167983 */ /* 0x000f280000300800 */
[----:B------:R1:W-:Y:S04]  /*13280*/  STL [R1+0x58], R0 ;  /* 0x0000580001007387 */ /* 0x0003e80000100800 */
        /* <DEDUP_REMOVED lines=13> */
[----:B0-----:R-:W4:Y:S04]  /*13360*/  LDL.LU R2, [R1+0x1e4] ;  /* 0x0001e40001027983 */ /* 0x001f280000300800 */
[----:B------:R-:W4:Y:S04]  /*13370*/  LDL.LU R13, [R1+0x1e8] ;  /* 0x0001e800010d7983 */ /* 0x000f280000300800 */
[----:B-1----:R-:W4:Y:S01]  /*13380*/  LDL.LU R0, [R1+0x1ec] ;  /* 0x0001ec0001007983 */ /* 0x002f220000300800 */
[----:B--2---:R-:W-:-:S05]  /*13390*/  IMAD R4, R4, UR7, RZ ;  /* 0x0000000704047c24 */ /* 0x004fca000f8e02ff */
[----:B------:R4:W-:Y:S01]  /*133a0*/  STL [R1+0x60], R4 ;  /* 0x0000600401007387 */ /* 0x0009e20000100800 */
[----:B---3--:R-:W-:-:S05]  /*133b0*/  IMAD R6, R14, UR7, RZ ;  /* 0x000000070e067c24 */ /* 0x008fca000f8e02ff */
[----:B------:R0:W-:Y:S01]  /*133c0*/  STL [R1+0x94], R6 ;  /* 0x0000940601007387 */ /* 0x0001e20000100800 */
[----:B----4-:R-:W-:Y:S02]  /*133d0*/  IMAD R4, R12, UR7, RZ ;  /* 0x000000070c047c24 */ /* 0x010fe4000f8e02ff */
[----:B------:R-:W-:Y:S01]  /*133e0*/  IMAD R12, R27, UR7, RZ ;  /* 0x000000071b0c7c24 */ /* 0x000fe2000f8e02ff */
[----:B0-----:R-:W2:Y:S04]  /*133f0*/  LDL.LU R6, [R1+0x1f0] ;  /* 0x0001f00001067983 */ /* 0x001ea80000300800 */
[----:B------:R0:W-:Y:S04]  /*13400*/  STL [R1+0x9c], R4 ;  /* 0x00009c0401007387 */ /* 0x0001e80000100800 */
[----:B0-----:R-:W3:Y:S04]  /*13410*/  LDL.LU R4, [R1+0x1f4] ;  /* 0x0001f40001047983 */ /* 0x001ee80000300800 */
[----:B------:R0:W-:Y:S04]  /*13420*/  STL [R1+0xc0], R12 ;  /* 0x0000c00c01007387 */ /* 0x0001e80000100800 */
[----:B------:R-:W4:Y:S01]  /*13430*/  LDL.LU R14, [R1+0x1f8] ;  /* 0x0001f800010e7983 */ /* 0x000f220000300800 */
[----:B------:R-:W-:-:S03]  /*13440*/  IMAD R28, R28, UR7, RZ ;  /* 0x000000071c1c7c24 */ /* 0x000fc6000f8e02ff */
[----:B0-----:R-:W4:Y:S01]  /*13450*/  LDL.LU R12, [R1+0x1fc] ;  /* 0x0001fc00010c7983 */ /* 0x001f220000300800 */
[----:B------:R-:W-:-:S03]  /*13460*/  IMAD R3, R3, UR7, RZ ;  /* 0x0000000703037c24 */ /* 0x000fc6000f8e02ff */
[----:B------:R-:W4:Y:S01]  /*13470*/  LDL.LU R27, [R1+0x200] ;  /* 0x00020000011b7983 */ /* 0x000f220000300800 */
[----:B------:R-:W-:-:S03]  /*13480*/  IMAD R23, R23, UR7, RZ ;  /* 0x0000000717177c24 */ /* 0x000fc6000f8e02ff */
[----:B------:R0:W-:Y:S04]  /*13490*/  STL [R1+0xc8], R28 ;  /* 0x0000c81c01007387 */ /* 0x0001e80000100800 */
[----:B0-----:R-:W4:Y:S04]  /*134a0*/  LDL.LU R28, [R1+0x204] ;  /* 0x00020400011c7983 */ /* 0x001f280000300800 */
[----:B------:R0:W-:Y:S04]  /*134b0*/  STL [R1+0xcc], R3 ;  /* 0x0000cc0301007387 */ /* 0x0001e80000100800 */
[----:B0-----:R-:W4:Y:S04]  /*134c0*/  LDL.LU R3, [R1+0x20c] ;  /* 0x00020c0001037983 */ /* 0x001f280000300800 */
[----:B------:R0:W-:Y:S02]  /*134d0*/  STL [R1+0xd0], R23 ;  /* 0x0000d01701007387 */ /* 0x0001e40000100800 */
[----:B0-----:R-:W-:-:S02]  /*134e0*/  IMAD R23, R22, UR7, RZ ;  /* 0x0000000716177c24 */ /* 0x001fc4000f8e02ff */
[----:B------:R-:W-:Y:S02]  /*134f0*/  IMAD R22, R21, UR7, RZ ;  /* 0x0000000715167c24 */ /* 0x000fe4000f8e02ff */
[----:B------:R-:W-:Y:S02]  /*13500*/  IMAD R21, R20, UR7, RZ ;  /* 0x0000000714157c24 */ /* 0x000fe4000f8e02ff */
[----:B------:R-:W-:Y:S01]  /*13510*/  IMAD R20, R19, UR7, RZ ;  /* 0x0000000713147c24 */ /* 0x000fe2000f8e02ff */
[----:B------:R-:W-:Y:S01]  /*13520*/  STL [R1+0xe8], R23 ;  /* 0x0000e81701007387 */ /* 0x000fe20000100800 */
[----:B------:R-:W-:Y:S02]  /*13530*/  IMAD R19, R18, UR7, RZ ;  /* 0x0000000712137c24 */ /* 0x000fe4000f8e02ff */
[----:B------:R-:W-:Y:S01]  /*13540*/  IMAD R18, R17, UR7, RZ ;  /* 0x0000000711127c24 */ /* 0x000fe2000f8e02ff */
[----:B------:R-:W-:Y:S01]  /*13550*/  STL [R1+0x11c], R22 ;  /* 0x00011c1601007387 */ /* 0x000fe20000100800 */
[----:B------:R-:W-:-:S02]  /*13560*/  IMAD R17, R16, UR7, RZ ;  /* 0x0000000710117c24 */ /* 0x000fc4000f8e02ff */
[----:B------:R-:W-:Y:S01]  /*13570*/  IMAD R16, R15, UR7, RZ ;  /* 0x000000070f107c24 */ /* 0x000fe2000f8e02ff */
[----:B------:R-:W-:Y:S01]  /*13580*/  STL [R1+0x120], R21 ;  /* 0x0001201501007387 */ /* 0x000fe20000100800 */
[----:B------:R-:W-:Y:S02]  /*13590*/  IMAD R15, R11, UR7, RZ ;  /* 0x000000070b0f7c24 */ /* 0x000fe4000f8e02ff */
[----:B------:R-:W-:Y:S01]  /*135a0*/  IMAD R11, R10, UR7, RZ ;  /* 0x000000070a0b7c24 */ /* 0x000fe2000f8e02ff */
[----:B------:R-:W-:Y:S01]  /*135b0*/  STL [R1+0x158], R20 ;  /* 0x0001581401007387 */ /* 0x000fe20000100800 */
[----:B------:R-:W-:-:S03]  /*135c0*/  IMAD R10, R9, UR7, RZ ;  /* 0x00000007090a7c24 */ /* 0x000fc6000f8e02ff */
        /* <DEDUP_REMOVED lines=12> */
[----:B------:R-:W-:Y:S04]  /*13690*/  STL [R1+0x17c], R10 ;  /* 0x00017c0a01007387 */ /* 0x000fe80000100800 */
[----:B------:R-:W-:Y:S04]  /*136a0*/  STL [R1+0x180], R9 ;  /* 0x0001800901007387 */ /* 0x000fe80000100800 */
[----:B------:R-:W-:Y:S04]  /*136b0*/  STL [R1+0x184], R8 ;  /* 0x0001840801007387 */ /* 0x000fe80000100800 */
[----:B------:R-:W-:Y:S04]  /*136c0*/  STL [R1+0x188], R7 ;  /* 0x0001880701007387 */ /* 0x000fe80000100800 */
[----:B------:R0:W-:Y:S04]  /*136d0*/  STL [R1+0x18c], R5 ;  /* 0x00018c0501007387 */ /* 0x0001e80000100800 */
[----:B0-----:R-:W4:Y:S04]  /*136e0*/  LDL.LU R5, [R1+0x210] ;  /* 0x0002100001057983 */ /* 0x001f280000300800 */
[----:B------:R0:W-:Y:S04]  /*136f0*/  STL [R1+0x19c], R2 ;  /* 0x00019c0201007387 */ /* 0x0001e80000100800 */
[----:B0-----:R-:W4:Y:S04]  /*13700*/  LDL.LU R2, [R1+0x214] ;  /* 0x0002140001027983 */ /* 0x001f280000300800 */
[----:B------:R0:W-:Y:S04]  /*13710*/  STL [R1+0x1a0], R0 ;  /* 0x0001a00001007387 */ /* 0x0001e80000100800 */
[----:B------:R-:W4:Y:S04]  /*13720*/  LDL.LU R13, [R1+0x220] ;  /* 0x00022000010d7983 */ /* 0x000f280000300800 */
[----:B0-----:R-:W4:Y:S01]  /*13730*/  LDL.LU R0, [R1+0x22c] ;  /* 0x00022c0001007983 */ /* 0x001f220000300800 */
[----:B--2---:R-:W-:-:S05]  /*13740*/  IMAD R6, R6, UR7, RZ ;  /* 0x0000000706067c24 */ /* 0x004fca000f8e02ff */
[----:B------:R0:W-:Y:S01]  /*13750*/  STL [R1+0x1a4], R6 ;  /* 0x0001a40601007387 */ /* 0x0001e20000100800 */
[----:B---3--:R-:W-:-:S05]  /*13760*/  IMAD R4, R4, UR7, RZ ;  /* 0x0000000704047c24 */ /* 0x008fca000f8e02ff */
[----:B------:R1:W-:Y:S01]  /*13770*/  STL [R1+0x1a8], R4 ;  /* 0x0001a80401007387 */ /* 0x0003e20000100800 */
[----:B----4-:R-:W-:Y:S02]  /*13780*/  IMAD R7, R14, UR7, RZ ;  /* 0x000000070e077c24 */ /* 0x010fe4000f8e02ff */
[----:B0-----:R-:W-:-:S03]  /*13790*/  IMAD R6, R12, UR7, RZ ;  /* 0x000000070c067c24 */ /* 0x001fc6000f8e02ff */
[----:B------:R-:W-:Y:S01]  /*137a0*/  STL [R1+0x1ac], R7 ;  /* 0x0001ac0701007387 */ /* 0x000fe20000100800 */
[----:B-1----:R-:W-:-:S03]  /*137b0*/  IMAD R4, R27, UR7, RZ ;  /* 0x000000071b047c24 */ /* 0x002fc6000f8e02ff */
[----:B------:R-:W2:Y:S04]  /*137c0*/  LDL.LU R12, [R1+0x290] ;  /* 0x00029000010c7983 */ /* 0x000ea80000300800 */
[----:B------:R-:W-:Y:S04]  /*137d0*/  STL [R1+0x1b0], R6 ;  /* 0x0001b00601007387 */ /* 0x000fe80000100800 */
[----:B------:R-:W3:Y:S04]  /*137e0*/  LDL.LU R27, [R1+0x298] ;  /* 0x00029800011b7983 */ /* 0x000ee80000300800 */
[----:B------:R0:W-:Y:S04]  /*137f0*/  STL [R1+0x1b4], R4 ;  /* 0x0001b40401007387 */ /* 0x0001e80000100800 */
[----:B------:R-:W4:Y:S01]  /*13800*/  LDL.LU R23, [R1+0x29c] ;  /* 0x00029c0001177983 */ /* 0x000f220000300800 */
[----:B0-----:R-:W-:-:S02]  /*13810*/  IMAD R4, R28, UR7, RZ ;  /* 0x000000071c047c24 */ /* 0x001fc4000f8e02ff */
[----:B------:R-:W-:-:S03]  /*13820*/  IMAD R3, R3, UR7, RZ ;  /* 0x0000000703037c24 */ /* 0x000fc6000f8e02ff */
        /* <DEDUP_REMOVED lines=17> */
[----:B------:R-:W4:Y:S04]  /*13940*/  LDL.LU R28, [R1+0x310] ;  /* 0x00031000011c7983 */ /* 0x000f280000300800 */
[----:B-1----:R-:W4:Y:S01]  /*13950*/  LDL.LU R3, [R1+0x314] ;  /* 0x0003140001037983 */ /* 0x002f220000300800 */
[----:B------:R-:W-:-:S05]  /*13960*/  IMAD R6, R5, UR7, RZ ;  /* 0x0000000705067c24 */ /* 0x000fca000f8e02ff */
[----:B------:R0:W-:Y:S01]  /*13970*/  STL [R1+0x1c4], R6 ;  /* 0x0001c40601007387 */ /* 0x0001e20000100800 */
[----:B------:R-:W-:-:S05]  /*13980*/  IMAD R5, R2, UR7, RZ ;  /* 0x0000000702057c24 */ /* 0x000fca000f8e02ff */
[----:B------:R1:W-:Y:S01]  /*13990*/  STL [R1+0x1c8], R5 ;  /* 0x0001c80501007387 */ /* 0x0003e20000100800 */
[----:B------:R-:W-:-:S03]  /*139a0*/  IMAD R2, R13, UR7, RZ ;  /* 0x000000070d027c24 */ /* 0x000fc6000f8e02ff */
[----:B0-----:R-:W4:Y:S01]  /*139b0*/  LDL.LU R6, [R1+0x318] ;  /* 0x0003180001067983 */ /* 0x001f220000300800 */
[----:B------:R-:W-:-:S03]  /*139c0*/  IMAD R0, R0, UR7, RZ ;  /* 0x0000000700007c24 */ /* 0x000fc6000f8e02ff */
[----:B------:R0:W-:Y:S04]  /*139d0*/  STL [R1+0x1cc], R2 ;  /* 0x0001cc0201007387 */ /* 0x0001e80000100800 */
[----:B-1----:R-:W4:Y:S04]  /*139e0*/  LDL.LU R5, [R1+0x324] ;  /* 0x0003240001057983 */ /* 0x002f280000300800 */
[----:B------:R1:W-:Y:S04]  /*139f0*/  STL [R1+0x1d0], R0 ;  /* 0x0001d00001007387 */ /* 0x0003e80000100800 */
[----:B0-----:R-:W4:Y:S04]  /*13a00*/  LDL.LU R2, [R1+0x348] ;  /* 0x0003480001027983 */ /* 0x001f280000300800 */
[----:B------:R-:W4:Y:S04]  /*13a10*/  LDL.LU R13, [R1+0x344] ;  /* 0x00034400010d7983 */ /* 0x000f280000300800 */
[----:B-1----:R-:W4:Y:S01]  /*13a20*/  LDL.LU R0, [R1+0x350] ;  /* 0x0003500001007983 */ /* 0x002f220000300800 */
[----:B--2---:R-:W-:-:S05]  /*13a30*/  IMAD R12, R12, UR7, RZ ;  /* 0x000000070c0c7c24 */ /* 0x004fca000f8e02ff */
[----:B------:R0:W-:Y:S01]  /*13a40*/  STL [R1+0x1d4], R12 ;  /* 0x0001d40c01007387 */ /* 0x0001e20000100800 */
[----:B---3--:R-:W-:-:S03]  /*13a50*/  IMAD R27, R27, UR7, RZ ;  /* 0x000000071b1b7c24 */ /* 0x008fc6000f8e02ff */
[----:B0-----:R-:W2:Y:S01]  /*13a60*/  LDL.LU R12, [R1+0x380] ;  /* 0x00038000010c7983 */ /* 0x001ea20000300800 */
[----:B----4-:R-:W-:-:S03]  /*13a70*/  IMAD R23, R23, UR7, RZ ;  /* 0x0000000717177c24 */ /* 0x010fc6000f8e02ff */
[----:B------:R0:W-:Y:S04]  /*13a80*/  STL [R1+0x1dc], R27 ;  /* 0x0001dc1b01007387 */ /* 0x0001e80000100800 */
[----:B0-----:R-:W3:Y:S04]  /*13a90*/  LDL.LU R27, [R1+0x388] ;  /* 0x00038800011b7983 */ /* 0x001ee80000300800 */
[----:B------:R0:W-:Y:S02]  /*13aa0*/  STL [R1+0x1e0], R23 ;  /* 0x0001e01701007387 */ /* 0x0001e40000100800 */
[----:B0-----:R-:W-:-:S02]  /*13ab0*/  IMAD R23, R22, UR7, RZ ;  /* 0x0000000716177c24 */ /* 0x001fc4000f8e02ff */
[----:B------:R-:W-:Y:S02]  /*13ac0*/  IMAD R22, R21, UR7, RZ ;  /* 0x0000000715167c24 */ /* 0x000fe4000f8e02ff */
        /* <DEDUP_REMOVED lines=25> */
[----:B------:R0:W-:Y:S01]  /*13c60*/  STL [R1+0x220], R7 ;  /* 0x0002200701007387 */ /* 0x0001e20000100800 */
[----:B------:R-:W-:-:S03]  /*13c70*/  IMAD R3, R3, UR7, RZ ;  /* 0x0000000703037c24 */ /* 0x000fc6000f8e02ff */
[----:B------:R-:W-:Y:S04]  /*13c80*/  STL [R1+0x22c], R8 ;  /* 0x00022c0801007387 */ /* 0x000fe80000100800 */
[----:B------:R1:W-:Y:S01]  /*13c90*/  STL [R1+0x290], R4 ;  /* 0x0002900401007387 */ /* 0x0003e20000100800 */
[----:B0-----:R-:W-:-:S03]  /*13ca0*/  IMAD R7, R28, UR7, RZ ;  /* 0x000000071c077c24 */ /* 0x001fc6000f8e02ff */
[----:B-1----:R-:W4:Y:S04]  /*13cb0*/  LDL.LU R4, [R1+0x384] ;  /* 0x0003840001047983 */ /* 0x002f280000300800 */
[----:B------:R-:W-:Y:S04]  /*13cc0*/  STL [R1+0x298], R7 ;  /* 0x0002980701007387 */ /* 0x000fe80000100800 */
[----:B------:R-:W4:Y:S04]  /*13cd0*/  LDL.LU R14, [R1+0x37c] ;  /* 0x00037c00010e7983 */ /* 0x000f280000300800 */
[----:B------:R0:W-:Y:S04]  /*13ce0*/  STL [R1+0x29c], R3 ;  /* 0x00029c0301007387 */ /* 0x0001e80000100800 */
[----:B------:R-:W4:Y:S04]  /*13cf0*/  LDL.LU R28, [R1+0x3bc] ;  /* 0x0003bc00011c7983 */ /* 0x000f280000300800 */
[----:B0-----:R-:W4:Y:S01]  /*13d00*/  LDL.LU R3, [R1+0x3b8] ;  /* 0x0003b80001037983 */ /* 0x001f220000300800 */
[----:B------:R-:W-:-:S02]  /*13d10*/  IMAD R8, R6, UR7, RZ ;  /* 0x0000000706087c24 */ /* 0x000fc4000f8e02ff */
[----:B------:R-:W-:-:S03]  /*13d20*/  IMAD R7, R5, UR7, RZ ;  /* 0x0000000705077c24 */ /* 0x000fc6000f8e02ff */
[----:B------:R-:W-:Y:S01]  /*13d30*/  STL [R1+0x2a4], R8 ;  /* 0x0002a40801007387 */ /* 0x000fe20000100800 */
[----:B------:R-:W-:-:S03]  /*13d40*/  IMAD R6, R2, UR7, RZ ;  /* 0x0000000702067c24 */ /* 0x000fc6000f8e02ff */
[----:B------:R-:W-:Y:S01]  /*13d50*/  STL [R1+0x2a8], R7 ;  /* 0x0002a80701007387 */ /* 0x000fe20000100800 */
[----:B------:R-:W-:-:S03]  /*13d60*/  IMAD R5, R13, UR7, RZ ;  /* 0x000000070d057c24 */ /* 0x000fc6000f8e02ff */
[----:B------:R-:W-:Y:S01]  /*13d70*/  STL [R1+0x2ac], R6 ;  /* 0x0002ac0601007387 */ /* 0x000fe20000100800 */
[----:B------:R-:W-:-:S03]  /*13d80*/  IMAD R2, R0, UR7, RZ ;  /* 0x0000000700027c24 */ /* 0x000fc6000f8e02ff */
[----:B------:R-:W4:Y:S04]  /*13d90*/  LDL.LU R13, [R1+0x3b4] ;  /* 0x0003b400010d7983 */ /* 0x000f280000300800 */
[----:B------:R2:W-:Y:S04]  /*13da0*/  STL [R1+0x2b0], R5 ;  /* 0x0002b00501007387 */ /* 0x0005e80000100800 */
[----:B------:R-:W4:Y:S04]  /*13db0*/  LDL.LU R0, [R1+0x3b0] ;  /* 0x0003b00001007983 */ /* 0x000f280000300800 */
[----:B------:R3:W-:Y:S04]  /*13dc0*/  STL [R1+0x2b4], R2 ;  /* 0x0002b40201007387 */ /* 0x0007e80000100800 */
[----:B------:R-:W4:Y:S01]  /*13dd0*/  LDL.LU R23, [R1+0x3ac] ;  /* 0x0003ac0001177983 */ /* 0x000f220000300800 */
[----:B--2---:R-:W-:-:S05]  /*13de0*/  IMAD R5, R12, UR7, RZ ;  /* 0x000000070c057c24 */ /* 0x004fca000f8e02ff */
[----:B------:R0:W-:Y:S04]  /*13df0*/  STL [R1+0x2dc], R5 ;  /* 0x0002dc0501007387 */ /* 0x0001e80000100800 */
[----:B------:R-:W2:Y:S01]  /*13e00*/  LDL.LU R22, [R1+0x3e4] ;  /* 0x0003e40001167983 */ /* 0x000ea20000300800 */
[----:B---3--:R-:W-:-:S05]  /*13e10*/  IMAD R2, R27, UR7, RZ ;  /* 0x000000071b027c24 */ /* 0x008fca000f8e02ff */
[----:B------:R1:W-:Y:S04]  /*13e20*/  STL [R1+0x2e0], R2 ;  /* 0x0002e00201007387 */ /* 0x0003e80000100800 */
[----:B------:R-:W3:Y:S04]  /*13e30*/  LDL.LU R21, [R1+0x3e0] ;  /* 0x0003e00001157983 */ /* 0x000ee80000300800 */
        /* <DEDUP_REMOVED lines=11> */
[----:B0-----:R-:W3:Y:S04]  /*13ef0*/  LDL.LU R5, [R1+0x39c] ;  /* 0x00039c0001057983 */ /* 0x001ee80000300800 */
[----:B-1----:R-:W3:Y:S04]  /*13f00*/  LDL.LU R2, [R1+0x398] ;  /* 0x0003980001027983 */ /* 0x002ee80000300800 */
[----:B------:R-:W3:Y:S04]  /*13f10*/  LDL.LU R12, [R1+0x394] ;  /* 0x00039400010c7983 */ /* 0x000ee80000300800 */
[----:B------:R-:W3:Y:S01]  /*13f20*/  LDL.LU R27, [R1+0x390] ;  /* 0x00039000011b7983 */ /* 0x000ee20000300800 */
[----:B----4-:R-:W-:-:S05]  /*13f30*/  IMAD R4, R4, UR7, RZ ;  /* 0x0000000704047c24 */ /* 0x010fca000f8e02ff */
[----:B------:R0:W-:Y:S01]  /*13f40*/  STL [R1+0x2f0], R4 ;  /* 0x0002f00401007387 */ /* 0x0001e20000100800 */
[----:B------:R-:W-:-:S05]  /*13f50*/  IMAD R6, R14, UR7, RZ ;  /* 0x000000070e067c24 */ /* 0x000fca000f8e02ff */
[----:B------:R1:W-:Y:S01]  /*13f60*/  STL [R1+0x2f4], R6 ;  /* 0x0002f40601007387 */ /* 0x0003e20000100800 */
[----:B0-----:R-:W-:Y:S02]  /*13f70*/  IMAD R4, R28, UR7, RZ ;  /* 0x000000071c047c24 */ /* 0x001fe4000f8e02ff */
[----:B------:R-:W-:Y:S01]  /*13f80*/  IMAD R3, R3, UR7, RZ ;  /* 0x0000000703037c24 */ /* 0x000fe2000f8e02ff */
[----:B-1----:R-:W4:Y:S04]  /*13f90*/  LDL.LU R6, [R1+0x38c] ;  /* 0x00038c0001067983 */ /* 0x002f280000300800 */
[----:B------:R0:W-:Y:S04]  /*13fa0*/  STL [R1+0x2f8], R4 ;  /* 0x0002f80401007387 */ /* 0x0001e80000100800 */
[----:B0-----:R-:W4:Y:S04]  /*13fb0*/  LDL.LU R4, [R1+0x378] ;  /* 0x0003780001047983 */ /* 0x001f280000300800 */
[----:B------:R0:W-:Y:S04]  /*13fc0*/  STL [R1+0x2fc], R3 ;  /* 0x0002fc0301007387 */ /* 0x0001e80000100800 */
[----:B------:R-:W4:Y:S04]  /*13fd0*/  LDL.LU R14, [R1+0x374] ;  /* 0x00037400010e7983 */ /* 0x000f280000300800 */
[----:B------:R-:W4:Y:S01]  /*13fe0*/  LDL.LU R28, [R1+0x370] ;  /* 0x00037000011c7983 */ /* 0x000f220000300800 */
[----:B------:R-:W-:-:S03]  /*13ff0*/  IMAD R13, R13, UR7, RZ ;  /* 0x000000070d0d7c24 */ /* 0x000fc6000f8e02ff */
[----:B0-----:R-:W4:Y:S01]  /*14000*/  LDL.LU R3, [R1+0x36c] ;  /* 0x00036c0001037983 */ /* 0x001f220000300800 */
[----:B------:R-:W-:-:S03]  /*14010*/  IMAD R0, R0, UR7, RZ ;  /* 0x0000000700007c24 */ /* 0x000fc6000f8e02ff */
[----:B------:R0:W-:Y:S04]  /*14020*/  STL [R1+0x300], R13 ;  /* 0x0003000d01007387 */ /* 0x0001e80000100800 */
[----:B0-----:R-:W4:Y:S04]  /*14030*/  LDL.LU R13, [R1+0x368] ;  /* 0x00036800010d7983 */ /* 0x001f280000300800 */
[----:B------:R0:W-:Y:S04]  /*14040*/  STL [R1+0x304], R0 ;  /* 0x0003040001007387 */ /* 0x0001e80000100800 */
[----:B0-----:R-:W4:Y:S01]  /*14050*/  LDL.LU R0, [R1+0x364] ;  /* 0x0003640001007983 */ /* 0x001f220000300800 */
[----:B------:R-:W-:-:S05]  /*14060*/  IMAD R23, R23, UR7, RZ ;  /* 0x0000000717177c24 */ /* 0x000fca000f8e02ff */
[----:B------:R2:W-:Y:S02]  /*14070*/  STL [R1+0x308], R23 ;  /* 0x0003081701007387 */ /* 0x0005e40000100800 */
[----:B--2---:R-:W-:-:S05]  /*14080*/  IMAD R23, R22, UR7, RZ ;  /* 0x0000000716177c24 */ /* 0x004fca000f8e02ff */
[----:B------:R-:W-:Y:S01]  /*14090*/  STL [R1+0x30c], R23 ;  /* 0x00030c1701007387 */ /* 0x000fe20000100800 */
[----:B---3--:R-:W-:Y:S02]  /*140a0*/  IMAD R22, R21, UR7, RZ ;  /* 0x0000000715167c24 */ /* 0x008fe4000f8e02ff */
        /* <DEDUP_REMOVED lines=25> */
[----:B------:R0:W-:Y:S01]  /*14240*/  STL [R1+0x39c], R7 ;  /* 0x00039c0701007387 */ /* 0x0001e20000100800 */
[----:B------:R-:W-:-:S03]  /*14250*/  IMAD R2, R12, UR7, RZ ;  /* 0x000000070c027c24 */ /* 0x000fc6000f8e02ff */
[----:B------:R1:W-:Y:S01]  /*14260*/  STL [R1+0x398], R5 ;  /* 0x0003980501007387 */ /* 0x0003e20000100800 */
[----:B0-----:R-:W-:-:S03]  /*14270*/  IMAD R7, R27, UR7, RZ ;  /* 0x000000071b077c24 */ /* 0x001fc6000f8e02ff */
[----:B-1----:R-:W2:Y:S04]  /*14280*/  LDL.LU R5, [R1+0x360] ;  /* 0x0003600001057983 */ /* 0x002ea80000300800 */
[----:B------:R0:W-:Y:S04]  /*14290*/  STL [R1+0x394], R2 ;  /* 0x0003940201007387 */ /* 0x0001e80000100800 */
[----:B0-----:R-:W3:Y:S04]  /*142a0*/  LDL.LU R2, [R1+0x35c] ;  /* 0x00035c0001027983 */ /* 0x001ee80000300800 */
[----:B------:R0:W-:Y:S04]  /*142b0*/  STL [R1+0x390], R7 ;  /* 0x0003900701007387 */ /* 0x0001e80000100800 */
[----:B------:R-:W3:Y:S04]  /*142c0*/  LDL.LU R12, [R1+0x358] ;  /* 0x00035800010c7983 */ /* 0x000ee80000300800 */
[----:B------:R-:W3:Y:S01]  /*142d0*/  LDL.LU R27, [R1+0x354] ;  /* 0x00035400011b7983 */ /* 0x000ee20000300800 */
[----:B----4-:R-:W-:-:S05]  /*142e0*/  IMAD R6, R6, UR7, RZ ;  /* 0x0000000706067c24 */ /* 0x010fca000f8e02ff */
[----:B------:R1:W-:Y:S01]  /*142f0*/  STL [R1+0x38c], R6 ;  /* 0x00038c0601007387 */ /* 0x0003e20000100800 */
[----:B------:R-:W-:-:S05]  /*14300*/  IMAD R4, R4, UR7, RZ ;  /* 0x0000000704047c24 */ /* 0x000fca000f8e02ff */
[----:B------:R4:W-:Y:S01]  /*14310*/  STL [R1+0x378], R4 ;  /* 0x0003780401007387 */ /* 0x0009e20000100800 */
[----:B0-----:R-:W-:Y:S02]  /*14320*/  IMAD R7, R14, UR7, RZ ;  /* 0x000000070e077c24 */ /* 0x001fe4000f8e02ff */
[----:B-1----:R-:W-:-:S03]  /*14330*/  IMAD R6, R28, UR7, RZ ;  /* 0x000000071c067c24 */ /* 0x002fc6000f8e02ff */
[----:B------:R-:W-:Y:S01]  /*14340*/  STL [R1+0x374], R7 ;  /* 0x0003740701007387 */ /* 0x000fe20000100800 */
[----:B----4-:R-:W-:-:S03]  /*14350*/  IMAD R4, R3, UR7, RZ ;  /* 0x0000000703047c24 */ /* 0x010fc6000f8e02ff */
[----:B------:R-:W4:Y:S04]  /*14360*/  LDL.LU R28, [R1+0x34c] ;  /* 0x00034c00011c7983 */ /* 0x000f280000300800 */
[----:B------:R-:W-:Y:S04]  /*14370*/  STL [R1+0x370], R6 ;  /* 0x0003700601007387 */ /* 0x000fe80000100800 */
[----:B------:R-:W4:Y:S04]  /*14380*/  LDL.LU R3, [R1+0x340] ;  /* 0x0003400001037983 */ /* 0x000f280000300800 */
        /* <DEDUP_REMOVED lines=23> */
[----:B--2---:R-:W-:-:S05]  /*14500*/  IMAD R5, R5, UR7, RZ ;  /* 0x0000000705057c24 */ /* 0x004fca000f8e02ff */
[----:B------:R0:W-:Y:S01]  /*14510*/  STL [R1+0x360], R5 ;  /* 0x0003600501007387 */ /* 0x0001e20000100800 */
[----:B---3--:R-:W-:-:S05]  /*14520*/  IMAD R6, R2, UR7, RZ ;  /* 0x0000000702067c24 */ /* 0x008fca000f8e02ff */
[----:B------:R1:W-:Y:S01]  /*14530*/  STL [R1+0x35c], R6 ;  /* 0x00035c0601007387 */ /* 0x0003e20000100800 */
[----:B0-----:R-:W-:Y:S02]  /*14540*/  IMAD R5, R12, UR7, RZ ;  /* 0x000000070c057c24 */ /* 0x001fe4000f8e02ff */
[----:B------:R-:W-:Y:S01]  /*14550*/  IMAD R2, R27, UR7, RZ ;  /* 0x000000071b027c24 */ /* 0x000fe2000f8e02ff */
[----:B-1----:R-:W2:Y:S04]  /*14560*/  LDL.LU R6, [R1+0x2bc] ;  /* 0x0002bc0001067983 */ /* 0x002ea80000300800 */
[----:B------:R0:W-:Y:S04]  /*14570*/  STL [R1+0x358], R5 ;  /* 0x0003580501007387 */ /* 0x0001e80000100800 */
[----:B0-----:R-:W3:Y:S04]  /*14580*/  LDL.LU R5, [R1+0x2b8] ;  /* 0x0002b80001057983 */ /* 0x001ee80000300800 */
[----:B------:R0:W-:Y:S04]  /*14590*/  STL [R1+0x354], R2 ;  /* 0x0003540201007387 */ /* 0x0001e80000100800 */
[----:B0-----:R-:W3:Y:S04]  /*145a0*/  LDL.LU R2, [R1+0x2a0] ;  /* 0x0002a00001027983 */ /* 0x001ee80000300800 */
[----:B------:R-:W3:Y:S01]  /*145b0*/  LDL.LU R12, [R1+0x294] ;  /* 0x00029400010c7983 */ /* 0x000ee20000300800 */
[----:B----4-:R-:W-:-:S03]  /*145c0*/  IMAD R28, R28, UR7, RZ ;  /* 0x000000071c1c7c24 */ /* 0x010fc6000f8e02ff */
[----:B------:R-:W4:Y:S04]  /*145d0*/  LDL.LU R27, [R1+0x28c] ;  /* 0x00028c00011b7983 */ /* 0x000f280000300800 */
[----:B------:R0:W-:Y:S01]  /*145e0*/  STL [R1+0x34c], R28 ;  /* 0x00034c1c01007387 */ /* 0x0001e20000100800 */
[----:B------:R-:W-:-:S03]  /*145f0*/  IMAD R3, R3, UR7, RZ ;  /* 0x0000000703037c24 */ /* 0x000fc6000f8e02ff */
[----:B0-----:R-:W4:Y:S01]  /*14600*/  LDL.LU R28, [R1+0x288] ;  /* 0x00028800011c7983 */ /* 0x001f220000300800 */
[----:B------:R-:W-:-:S03]  /*14610*/  IMAD R23, R23, UR7, RZ ;  /* 0x0000000717177c24 */ /* 0x000fc6000f8e02ff */
        /* <DEDUP_REMOVED lines=41> */
[----:B--2---:R-:W-:-:S05]  /*148b0*/  IMAD R8, R6, UR7, RZ ;  /* 0x0000000706087c24 */ /* 0x004fca000f8e02ff */
[----:B------:R-:W-:Y:S01]  /*148c0*/  STL [R1+0x2bc], R8 ;  /* 0x0002bc0801007387 */ /* 0x000fe20000100800 */
[----:B---3--:R-:W-:-:S05]  /*148d0*/  IMAD R7, R5, UR7, RZ ;  /* 0x0000000705077c24 */ /* 0x008fca000f8e02ff */
[----:B------:R-:W-:Y:S01]  /*148e0*/  STL [R1+0x2b8], R7 ;  /* 0x0002b80701007387 */ /* 0x000fe20000100800 */
[----:B------:R-:W-:Y:S02]  /*148f0*/  IMAD R6, R2, UR7, RZ ;  /* 0x0000000702067c24 */ /* 0x000fe4000f8e02ff */
[----:B------:R-:W-:-:S03]  /*14900*/  IMAD R5, R12, UR7, RZ ;  /* 0x000000070c057c24 */ /* 0x000fc6000f8e02ff */
[----:B------:R-:W-:Y:S01]  /*14910*/  STL [R1+0x2a0], R6 ;  /* 0x0002a00601007387 */ /* 0x000fe20000100800 */
[----:B----4-:R-:W-:-:S03]  /*14920*/  IMAD R2, R27, UR7, RZ ;  /* 0x000000071b027c24 */ /* 0x010fc6000f8e02ff */
[----:B------:R-:W2:Y:S04]  /*14930*/  LDL.LU R12, [R1+0x270] ;  /* 0x00027000010c7983 */ /* 0x000ea80000300800 */
[----:B------:R0:W-:Y:S04]  /*14940*/  STL [R1+0x294], R5 ;  /* 0x0002940501007387 */ /* 0x0001e80000100800 */
[----:B------:R-:W3:Y:S04]  /*14950*/  LDL.LU R27, [R1+0x26c] ;  /* 0x00026c00011b7983 */ /* 0x000ee80000300800 */
[----:B------:R1:W-:Y:S01]  /*14960*/  STL [R1+0x28c], R2 ;  /* 0x00028c0201007387 */ /* 0x0003e20000100800 */
[----:B0-----:R-:W-:-:S03]  /*14970*/  IMAD R5, R28, UR7, RZ ;  /* 0x000000071c057c24 */ /* 0x001fc6000f8e02ff */
[----:B------:R-:W4:Y:S04]  /*14980*/  LDL.LU R23, [R1+0x268] ;  /* 0x0002680001177983 */ /* 0x000f280000300800 */
[----:B------:R0:W-:Y:S04]  /*14990*/  STL [R1+0x288], R5 ;  /* 0x0002880501007387 */ /* 0x0001e80000100800 */
[----:B------:R-:W4:Y:S01]  /*149a0*/  LDL.LU R22, [R1+0x264] ;  /* 0x0002640001167983 */ /* 0x000f220000300800 */
[----:B-1----:R-:W-:-:S05]  /*149b0*/  IMAD R2, R3, UR7, RZ ;  /* 0x0000000703027c24 */ /* 0x002fca000f8e02ff */
        /* <DEDUP_REMOVED lines=14> */
[----:B-1----:R-:W4:Y:S04]  /*14aa0*/  LDL.LU R2, [R1+0x228] ;  /* 0x0002280001027983 */ /* 0x002f280000300800 */
[----:B------:R-:W4:Y:S04]  /*14ab0*/  LDL.LU R28, [R1+0x224] ;  /* 0x00022400011c7983 */ /* 0x000f280000300800 */
[----:B------:R-:W4:Y:S01]  /*14ac0*/  LDL.LU R3, [R1+0x21c] ;  /* 0x00021c0001037983 */ /* 0x000f220000300800 */
[----:B------:R-:W-:-:S05]  /*14ad0*/  IMAD R4, R4, UR7, RZ ;  /* 0x0000000704047c24 */ /* 0x000fca000f8e02ff */
        /* <DEDUP_REMOVED lines=10> */
[----:B------:R-:W4:Y:S04]  /*14b80*/  LDL.LU R13, [R1+0x1c0] ;  /* 0x0001c000010d7983 */ /* 0x000f280000300800 */
[----:B0-----:R-:W4:Y:S01]  /*14b90*/  LDL.LU R0, [R1+0x198] ;  /* 0x0001980001007983 */ /* 0x001f220000300800 */
        /* <DEDUP_REMOVED lines=36> */
[----:B------:R-:W-:Y:S01]  /*14de0*/  STL [R1+0x234], R8 ;  /* 0x0002340801007387 */ /* 0x000fe20000100800 */
[----:B------:R-:W-:-:S03]  /*14df0*/  IMAD R3, R3, UR7, RZ ;  /* 0x0000000703037c24 */ /* 0x000fc6000f8e02ff */
[----:B------:R-:W-:Y:S04]  /*14e00*/  STL [R1+0x230], R7 ;  /* 0x0002300701007387 */ /* 0x000fe80000100800 */
[----:B------:R0:W-:Y:S04]  /*14e10*/  STL [R1+0x228], R5 ;  /* 0x0002280501007387 */ /* 0x0001e80000100800 */
[----:B0-----:R-:W4:Y:S04]  /*14e20*/  LDL.LU R5, [R1+0x170] ;  /* 0x0001700001057983 */ /* 0x001f280000300800 */
[----:B------:R0:W-:Y:S04]  /*14e30*/  STL [R1+0x224], R2 ;  /* 0x0002240201007387 */ /* 0x0001e80000100800 */
[----:B0-----:R-:W4:Y:S04]  /*14e40*/  LDL.LU R2, [R1+0x15c] ;  /* 0x00015c0001027983 */ /* 0x001f280000300800 */
[----:B------:R0:W-:Y:S04]  /*14e50*/  STL [R1+0x21c], R3 ;  /* 0x00021c0301007387 */ /* 0x0001e80000100800 */
[----:B------:R-:W4:Y:S01]  /*14e60*/  LDL.LU R28, [R1+0x154] ;  /* 0x00015400011c7983 */ /* 0x000f220000300800 */
[----:B------:R-:W-:-:S03]  /*14e70*/  IMAD R7, R6, UR7, RZ ;  /* 0x0000000706077c24 */ /* 0x000fc6000f8e02ff */
[----:B0-----:R-:W4:Y:S04]  /*14e80*/  LDL.LU R3, [R1+0x150] ;  /* 0x0001500001037983 */ /* 0x001f280000300800 */
[----:B------:R0:W-:Y:S01]  /*14e90*/  STL [R1+0x218], R7 ;  /* 0x0002180701007387 */ /* 0x0001e20000100800 */
[----:B------:R-:W-:Y:S02]  /*14ea0*/  IMAD R6, R4, UR7, RZ ;  /* 0x0000000704067c24 */ /* 0x000fe4000f8e02ff */
[----:B------:R-:W-:-:S03]  /*14eb0*/  IMAD R4, R14, UR7, RZ ;  /* 0x000000070e047c24 */ /* 0x000fc6000f8e02ff */
[----:B------:R1:W-:Y:S01]  /*14ec0*/  STL [R1+0x208], R6 ;  /* 0x0002080601007387 */ /* 0x0003e20000100800 */
[----:B0-----:R-:W-:-:S03]  /*14ed0*/  IMAD R7, R13, UR7, RZ ;  /* 0x000000070d077c24 */ /* 0x001fc6000f8e02ff */
[----:B------:R0:W-:Y:S01]  /*14ee0*/  STL [R1+0x1d8], R4 ;  /* 0x0001d80401007387 */ /* 0x0001e20000100800 */
[----:B-1----:R-:W-:-:S03]  /*14ef0*/  IMAD R6, R0, UR7, RZ ;  /* 0x0000000700067c24 */ /* 0x002fc6000f8e02ff */
[----:B0-----:R-:W4:Y:S04]  /*14f00*/  LDL.LU R4, [R1+0x14c] ;  /* 0x00014c0001047983 */ /* 0x001f280000300800 */
        /* <DEDUP_REMOVED lines=21> */
[----:B------:R-:W3:Y:S04]  /*15060*/  LDL.LU R14, [R1+0x104] ;  /* 0x00010400010e7983 */ /* 0x000ee80000300800 */
[----:B------:R-:W3:Y:S04]  /*15070*/  LDL.LU R13, [R1+0x100] ;  /* 0x00010000010d7983 */ /* 0x000ee80000300800 */
[----:B------:R-:W3:Y:S04]  /*15080*/  LDL.LU R12, [R1+0xfc] ;  /* 0x0000fc00010c7983 */ /* 0x000ee80000300800 */
[----:B------:R-:W3:Y:S01]  /*15090*/  LDL.LU R27, [R1+0xf8] ;  /* 0x0000f800011b7983 */ /* 0x000ee20000300800 */
[----:B----4-:R-:W-:-:S05]  /*150a0*/  IMAD R5, R5, UR7, RZ ;  /* 0x0000000705057c24 */ /* 0x010fca000f8e02ff */
[----:B------:R0:W-:Y:S01]  /*150b0*/  STL [R1+0x170], R5 ;  /* 0x0001700501007387 */ /* 0x0001e20000100800 */
[----:B-1----:R-:W-:-:S05]  /*150c0*/  IMAD R6, R2, UR7, RZ ;  /* 0x0000000702067c24 */ /* 0x002fca000f8e02ff */
[----:B------:R1:W-:Y:S01]  /*150d0*/  STL [R1+0x15c], R6 ;  /* 0x00015c0601007387 */ /* 0x0003e20000100800 */
[----:B0-----:R-:W-:Y:S02]  /*150e0*/  IMAD R5, R28, UR7, RZ ;  /* 0x000000071c057c24 */ /* 0x001fe4000f8e02ff */
[----:B------:R-:W-:Y:S01]  /*150f0*/  IMAD R2, R3, UR7, RZ ;  /* 0x0000000703027c24 */ /* 0x000fe2000f8e02ff */
[----:B-1----:R-:W4:Y:S04]  /*15100*/  LDL.LU R6, [R1+0xf4] ;  /* 0x0000f40001067983 */ /* 0x002f280000300800 */
[----:B------:R0:W-:Y:S04]  /*15110*/  STL [R1+0x154], R5 ;  /* 0x0001540501007387 */ /* 0x0001e80000100800 */
[----:B0-----:R-:W4:Y:S04]  /*15120*/  LDL.LU R5, [R1+0xf0] ;  /* 0x0000f00001057983 */ /* 0x001f280000300800 */
[----:B------:R0:W-:Y:S04]  /*15130*/  STL [R1+0x150], R2 ;  /* 0x0001500201007387 */ /* 0x0001e80000100800 */
[----:B0-----:R-:W4:Y:S01]  /*15140*/  LDL.LU R2, [R1+0xec] ;  /* 0x0000ec0001027983 */ /* 0x001f220000300800 */
[----:B------:R-:W-:-:S03]  /*15150*/  IMAD R4, R4, UR7, RZ ;  /* 0x0000000704047c24 */ /* 0x000fc6000f8e02ff */
[----:B------:R-:W4:Y:S04]  /*15160*/  LDL.LU R28, [R1+0xe4] ;  /* 0x0000e400011c7983 */ /* 0x000f280000300800 */
[----:B------:R-:W4:Y:S01]  /*15170*/  LDL.LU R3, [R1+0xe0] ;  /* 0x0000e00001037983 */ /* 0x000f220000300800 */
        /* <DEDUP_REMOVED lines=35> */
[----:B------:R0:W-:Y:S01]  /*153b0*/  STL [R1+0x104], R7 ;  /* 0x0001040701007387 */ /* 0x0001e20000100800 */
[----:B-1----:R-:W-:-:S03]  /*153c0*/  IMAD R8, R12, UR7, RZ ;  /* 0x000000070c087c24 */ /* 0x002fc6000f8e02ff */
[----:B------:R-:W-:Y:S04]  /*153d0*/  STL [R1+0x100], R9 ;  /* 0x0001000901007387 */ /* 0x000fe80000100800 */
[----:B------:R-:W2:Y:S01]  /*153e0*/  LDL.LU R14, [R1+0xd4] ;  /* 0x0000d400010e7983 */ /* 0x000ea20000300800 */
[----:B0-----:R-:W-:-:S03]  /*153f0*/  IMAD R7, R27, UR7, RZ ;  /* 0x000000071b077c24 */ /* 0x001fc6000f8e02ff */
[----:B------:R4:W-:Y:S04]  /*15400*/  STL [R1+0xfc], R8 ;  /* 0x0000fc0801007387 */ /* 0x0009e80000100800 */
[----:B------:R-:W3:Y:S04]  /*15410*/  LDL.LU R13, [R1+0xc4] ;  /* 0x0000c400010d7983 */ /* 0x000ee80000300800 */
[----:B------:R0:W-:Y:S04]  /*15420*/  STL [R1+0xf8], R7 ;  /* 0x0000f80701007387 */ /* 0x0001e80000100800 */
[----:B------:R-:W3:Y:S04]  /*15430*/  LDL.LU R12, [R1+0xb4] ;  /* 0x0000b400010c7983 */ /* 0x000ee80000300800 */
[----:B------:R-:W3:Y:S01]  /*15440*/  LDL.LU R27, [R1+0xb0] ;  /* 0x0000b000011b7983 */ /* 0x000ee20000300800 */
[----:B----4-:R-:W-:-:S05]  /*15450*/  IMAD R8, R6, UR7, RZ ;  /* 0x0000000706087c24 */ /* 0x010fca000f8e02ff */
[----:B------:R-:W-:Y:S01]  /*15460*/  STL [R1+0xf4], R8 ;  /* 0x0000f40801007387 */ /* 0x000fe20000100800 */
[----:B0-----:R-:W-:-:S05]  /*15470*/  IMAD R7, R5, UR7, RZ ;  /* 0x0000000705077c24 */ /* 0x001fca000f8e02ff */
[----:B------:R-:W-:Y:S01]  /*15480*/  STL [R1+0xf0], R7 ;  /* 0x0000f00701007387 */ /* 0x000fe20000100800 */
[----:B------:R-:W-:Y:S02]  /*15490*/  IMAD R6, R2, UR7, RZ ;  /* 0x0000000702067c24 */ /* 0x000fe4000f8e02ff */
[----:B------:R-:W-:-:S03]  /*154a0*/  IMAD R5, R28, UR7, RZ ;  /* 0x000000071c057c24 */ /* 0x000fc6000f8e02ff */
[----:B------:R-:W-:Y:S01]  /*154b0*/  STL [R1+0xec], R6 ;  /* 0x0000ec0601007387 */ /* 0x000fe20000100800 */
[----:B------:R-:W-:-:S03]  /*154c0*/  IMAD R2, R3, UR7, RZ ;  /* 0x0000000703027c24 */ /* 0x000fc6000f8e02ff */
        /* <DEDUP_REMOVED lines=25> */
[----:B-1----:R-:W4:Y:S01]  /*15660*/  LDL.LU R0, [R1+0x4c] ;  /* 0x00004c0001007983 */ /* 0x002f220000300800 */
[----:B--2---:R-:W-:-:S02]  /*15670*/  IMAD R14, R14, UR7, RZ ;  /* 0x000000070e0e7c24 */ /* 0x004fc4000f8e02ff */
[----:B---3--:R-:W-:-:S03]  /*15680*/  IMAD R4, R13, UR7, RZ ;  /* 0x000000070d047c24 */ /* 0x008fc6000f8e02ff */
[----:B------:R-:W-:Y:S04]  /*15690*/  STL [R1+0xd4], R14 ;  /* 0x0000d40e01007387 */ /* 0x000fe80000100800 */
[----:B------:R0:W-:Y:S01]  /*156a0*/  STL [R1+0xc4], R4 ;  /* 0x0000c40401007387 */ /* 0x0001e20000100800 */
[----:B------:R-:W-:Y:S02]  /*156b0*/  IMAD R13, R12, UR7, RZ ;  /* 0x000000070c0d7c24 */ /* 0x000fe4000f8e02ff */
[----:B------:R-:W-:Y:S01]  /*156c0*/  IMAD R12, R27, UR7, RZ ;  /* 0x000000071b0c7c24 */ /* 0x000fe2000f8e02ff */
[----:B0-----:R-:W2:Y:S04]  /*156d0*/  LDL.LU R4, [R1+0x40] ;  /* 0x0000400001047983 */ /* 0x001ea80000300800 */
[----:B------:R0:W-:Y:S04]  /*156e0*/  STL [R1+0xb4], R13 ;  /* 0x0000b40d01007387 */ /* 0x0001e80000100800 */
[----:B------:R-:W3:Y:S04]  /*156f0*/  LDL.LU R14, [R1+0x3c] ;  /* 0x00003c00010e7983 */ /* 0x000ee80000300800 */
[----:B------:R1:W-:Y:S04]  /*15700*/  STL [R1+0xb0], R12 ;  /* 0x0000b00c01007387 */ /* 0x0003e80000100800 */
[----:B0-----:R-:W3:Y:S04]  /*15710*/  LDL.LU R13, [R1+0x34] ;  /* 0x00003400010d7983 */ /* 0x001ee80000300800 */
[----:B-1----:R-:W3:Y:S04]  /*15720*/  LDL.LU R12, [R1+0x2c] ;  /* 0x00002c00010c7983 */ /* 0x002ee80000300800 */
[----:B------:R-:W3:Y:S01]  /*15730*/  LDL.LU R27, [R1+0x20] ;  /* 0x00002000011b7983 */ /* 0x000ee20000300800 */
[----:B----4-:R-:W-:-:S05]  /*15740*/  IMAD R28, R28, UR7, RZ ;  /* 0x000000071c1c7c24 */ /* 0x010fca000f8e02ff */
[----:B------:R0:W-:Y:S01]  /*15750*/  STL [R1+0xac], R28 ;  /* 0x0000ac1c01007387 */ /* 0x0001e20000100800 */
[----:B------:R-:W-:-:S03]  /*15760*/  IMAD R3, R3, UR7, RZ ;  /* 0x0000000703037c24 */ /* 0x000fc6000f8e02ff */
[----:B0-----:R-:W4:Y:S01]  /*15770*/  LDL.LU R28, [R1+0x18] ;  /* 0x00001800011c7983 */ /* 0x001f220000300800 */
[----:B------:R-:W-:-:S03]  /*15780*/  IMAD R23, R23, UR7, RZ ;  /* 0x0000000717177c24 */ /* 0x000fc6000f8e02ff */
[----:B------:R0:W-:Y:S04]  /*15790*/  STL [R1+0xa8], R3 ;  /* 0x0000a80301007387 */ /* 0x0001e80000100800 */
[----:B0-----:R-:W4:Y:S01]  /*157a0*/  LDL.LU R3, [R1+0x10] ;  /* 0x0000100001037983 */ /* 0x001f220000300800 */
[----:B------:R-:W-:-:S03]  /*157b0*/  IMAD R22, R22, UR7, RZ ;  /* 0x0000000716167c24 */ /* 0x000fc6000f8e02ff */
[----:B------:R0:W-:Y:S01]  /*157c0*/  STL [R1+0xa4], R23 ;  /* 0x0000a41701007387 */ /* 0x0001e20000100800 */
[----:B------:R-:W-:-:S03]  /*157d0*/  IMAD R21, R21, UR7, RZ ;  /* 0x0000000715157c24 */ /* 0x000fc6000f8e02ff */
[----:B0-----:R-:W4:Y:S01]  /*157e0*/  LDL.LU R23, [R1+0x164c] ;  /* 0x00164c0001177983 */ /* 0x001f220000300800 */
[----:B------:R-:W-:-:S03]  /*157f0*/  IMAD R20, R20, UR7, RZ ;  /* 0x0000000714147c24 */ /* 0x000fc6000f8e02ff */
[----:B------:R0:W-:Y:S01]  /*15800*/  STL [R1+0xa0], R22 ;  /* 0x0000a01601007387 */ /* 0x0001e20000100800 */
[----:B------:R-:W-:Y:S02]  /*15810*/  IMAD R19, R19, UR7, RZ ;  /* 0x0000000713137c24 */ /* 0x000fe4000f8e02ff */
[----:B------:R-:W-:Y:S01]  /*15820*/  IMAD R18, R18, UR7, RZ ;  /* 0x0000000712127c24 */ /* 0x000fe2000f8e02ff */
[----:B0-----:R-:W4:Y:S01]  /*15830*/  LDL.LU R22, [R1+0x1648] ;  /* 0x0016480001167983 */ /* 0x001f220000300800 */
[----:B------:R-:W-:-:S03]  /*15840*/  IMAD R17, R17, UR7, RZ ;  /* 0x0000000711117c24 */ /* 0x000fc6000f8e02ff */
[----:B------:R0:W-:Y:S01]  /*15850*/  STL [R1+0x98], R21 ;  /* 0x0000981501007387 */ /* 0x0001e20000100800 */
[----:B------:R-:W-:Y:S02]  /*15860*/  IMAD R16, R16, UR7, RZ ;  /* 0x0000000710107c24 */ /* 0x000fe4000f8e02ff */
[----:B------:R-:W-:Y:S01]  /*15870*/  IMAD R15, R15, UR7, RZ ;  /* 0x000000070f0f7c24 */ /* 0x000fe2000f8e02ff */
[----:B0-----:R-:W4:Y:S04]  /*15880*/  LDL.LU R21, [R1+0x1644] ;  /* 0x0016440001157983 */ /* 0x001f280000300800 */
[----:B------:R0:W-:Y:S01]  /*15890*/  STL [R1+0x90], R20 ;  /* 0x0000901401007387 */ /* 0x0001e20000100800 */
[----:B------:R-:W-:-:S03]  /*158a0*/  IMAD R11, R11, UR7, RZ ;  /* 0x000000070b0b7c24 */ /* 0x000fc6000f8e02ff */
        /* <DEDUP_REMOVED lines=36> */
[----:B0-----:R-:W2:Y:S02]  /*15af0*/  LDL.LU R0, [R1+0x1608] ;  /* 0x0016080001007983 */ /* 0x001ea40000300800 */
[----:B--2---:R-:W-:-:S05]  /*15b00*/  IMAD R0, R0, UR7, RZ ;  /* 0x0000000700007c24 */ /* 0x004fca000f8e02ff */
[----:B------:R0:W-:Y:S04]  /*15b10*/  STL [R1+0x44], R0 ;  /* 0x0000440001007387 */ /* 0x0001e80000100800 */
[----:B0-----:R-:W2:Y:S01]  /*15b20*/  LDL.LU R0, [R1+0x1604] ;  /* 0x0016040001007983 */ /* 0x001ea20000300800 */
[----:B------:R-:W-:Y:S02]  /*15b30*/  IMAD R4, R4, UR7, RZ ;  /* 0x0000000704047c24 */ /* 0x000fe4000f8e02ff */
[----:B--2---:R-:W-:-:S05]  /*15b40*/  IMAD R0, R0, UR8, RZ ;  /* 0x0000000800007c24 */ /* 0x004fca000f8e02ff */
[----:B------:R0:W-:Y:S04]  /*15b50*/  STL [R1+0x15dc], R0 ;  /* 0x0015dc0001007387 */ /* 0x0001e80000100800 */
[----:B0-----:R-:W2:Y:S01]  /*15b60*/  LDL.LU R0, [R1+0x1c] ;  /* 0x00001c0001007983 */ /* 0x001ea20000300800 */
[----:B---3--:R-:W-:Y:S02]  /*15b70*/  IMAD R14, R14, UR7, RZ ;  /* 0x000000070e0e7c24 */ /* 0x008fe4000f8e02ff */
[----:B------:R-:W-:Y:S01]  /*15b80*/  IMAD R13, R13, UR7, RZ ;  /* 0x000000070d0d7c24 */ /* 0x000fe2000f8e02ff */
[----:B------:R0:W-:Y:S01]  /*15b90*/  STL [R1+0x40], R4 ;  /* 0x0000400401007387 */ /* 0x0001e20000100800 */
[----:B------:R-:W-:Y:S02]  /*15ba0*/  IMAD R12, R12, UR7, RZ ;  /* 0x000000070c0c7c24 */ /* 0x000fe4000f8e02ff */
[----:B------:R-:W-:Y:S01]  /*15bb0*/  IMAD R27, R27, UR7, RZ ;  /* 0x000000071b1b7c24 */ /* 0x000fe2000f8e02ff */
[----:B0-----:R-:W3:Y:S04]  /*15bc0*/  LDL.LU R4, [R1+0x1600] ;  /* 0x0016000001047983 */ /* 0x001ee80000300800 */
[----:B------:R0:W-:Y:S01]  /*15bd0*/  STL [R1+0x3c], R14 ;  /* 0x00003c0e01007387 */ /* 0x0001e20000100800 */
[----:B----4-:R-:W-:-:S02]  /*15be0*/  IMAD R28, R28, UR7, RZ ;  /* 0x000000071c1c7c24 */ /* 0x010fc4000f8e02ff */
[----:B------:R-:W-:Y:S01]  /*15bf0*/  IMAD R3, R3, UR7, RZ ;  /* 0x0000000703037c24 */ /* 0x000fe2000f8e02ff */
[----:B0-----:R-:W4:Y:S04]  /*15c00*/  LDL.LU R14, [R1+0x15fc] ;  /* 0x0015fc00010e7983 */ /* 0x001f280000300800 */
[----:B------:R0:W-:Y:S04]  /*15c10*/  STL [R1+0x34], R13 ;  /* 0x0000340d01007387 */ /* 0x0001e80000100800 */
[----:B0-----:R-:W4:Y:S04]  /*15c20*/  LDL.LU R13, [R1+0x15f8] ;  /* 0x0015f800010d7983 */ /* 0x001f280000300800 */
[----:B------:R0:W-:Y:S04]  /*15c30*/  STL [R1+0x2c], R12 ;  /* 0x00002c0c01007387 */ /* 0x0001e80000100800 */
[----:B0-----:R-:W4:Y:S04]  /*15c40*/  LDL.LU R12, [R1+0x15f4] ;  /* 0x0015f400010c7983 */ /* 0x001f280000300800 */
[----:B------:R0:W-:Y:S04]  /*15c50*/  STL [R1+0x20], R27 ;  /* 0x0000201b01007387 */ /* 0x0001e80000100800 */
[----:B0-----:R-:W4:Y:S01]  /*15c60*/  LDL.LU R27, [R1+0x15f0] ;  /* 0x0015f000011b7983 */ /* 0x001f220000300800 */
[----:B--2---:R-:W-:-:S05]  /*15c70*/  IMAD R0, R0, UR7, RZ ;  /* 0x0000000700007c24 */ /* 0x004fca000f8e02ff */
[----:B------:R0:W-:Y:S04]  /*15c80*/  STL [R1+0x15e0], R0 ;  /* 0x0015e00001007387 */ /* 0x0001e80000100800 */
[----:B0-----:R-:W2:Y:S04]  /*15c90*/  LDL.LU R0, [R1] ;  /* 0x0000000001007983 */ /* 0x001ea80000300800 */
[----:B------:R0:W-:Y:S04]  /*15ca0*/  STL [R1+0x18], R28 ;  /* 0x0000181c01007387 */ /* 0x0001e80000100800 */
[----:B0-----:R-:W4:Y:S04]  /*15cb0*/  LDL.LU R28, [R1+0x15ec] ;  /* 0x0015ec00011c7983 */ /* 0x001f280000300800 */
[----:B------:R0:W-:Y:S04]  /*15cc0*/  STL [R1+0x10], R3 ;  /* 0x0000100301007387 */ /* 0x0001e80000100800 */
[----:B0-----:R-:W3:Y:S02]  /*15cd0*/  LDL.LU R3, [R1+0x15e8] ;  /* 0x0015e80001037983 */ /* 0x001ee40000300800 */
[----:B---3--:R-:W-:-:S05]  /*15ce0*/  IMAD R3, R3, UR7, RZ ;  /* 0x0000000703037c24 */ /* 0x008fca000f8e02ff */
[----:B------:R0:W-:Y:S04]  /*15cf0*/  STL [R1+0x8], R3 ;  /* 0x0000080301007387 */ /* 0x0001e80000100800 */
[----:B0-----:R-:W3:Y:S01]  /*15d00*/  LDL.LU R3, [R1+0x15e4] ;  /* 0x0015e40001037983 */ /* 0x001ee20000300800 */
[----:B--2---:R-:W-:-:S05]  /*15d10*/  IMAD R0, R0, UR7, RZ ;  /* 0x0000000700007c24 */ /* 0x004fca000f8e02ff */
[----:B------:R3:W-:Y:S01]  /*15d20*/  STL [R1], R0 ;  /* 0x0000000001007387 */ /* 0x0007e20000100800 */
[----:B------:R-:W-:Y:S02]  /*15d30*/  IMAD R24, R24, UR7, RZ ;  /* 0x0000000718187c24 */ /* 0x000fe4000f8e02ff */
[----:B------:R-:W-:Y:S01]  /*15d40*/  IMAD R25, R25, UR7, RZ ;  /* 0x0000000719197c24 */ /* 0x000fe2000f8e02ff */
[----:B---3--:R-:W-:-:S05]  /*15d50*/  IADD3 R0, P1, R5, R3, RZ ;  /* 0x0000000305007210 */ /* 0x008fca0007f3e0ff */
[----:B------:R0:W-:Y:S02]  /*15d60*/  STL [R1+0x14ec], R0 ;  /* 0x0014ec0001007387 */ /* 0x0001e40000100800 */
[----:B0-----:R-:W-:-:S05]  /*15d70*/  IADD3 R0, P2, R6, R3, RZ ;  /* 0x0000000306007210 */ /* 0x001fca0007f5e0ff */
        /* <DEDUP_REMOVED lines=11> */
[----:B0-----:R-:W-:Y:S02]  /*15e30*/  LEA.HI.X.SX32 R0, R5, R2, 0x1, P1 ;  /* 0x0000000205007211 */ /* 0x001fe400008f0eff */
[----:B------:R-:W-:-:S03]  /*15e40*/  IADD3 R5, P1, R15, R3, RZ ;  /* 0x000000030f057210 */ /* 0x000fc60007f3e0ff */
[----:B------:R0:W-:Y:S04]  /*15e50*/  STL [R1+0x14e4], R0 ;  /* 0x0014e40001007387 */ /* 0x0001e80000100800 */
[----:B------:R1:W-:Y:S01]  /*15e60*/  STL [R1+0x14e8], R5 ;  /* 0x0014e80501007387 */ /* 0x0003e20000100800 */
[-C--:B0-----:R-:W-:Y:S02]  /*15e70*/  LEA.HI.X.SX32 R0, R6, R2.reuse, 0x1, P2 ;  /* 0x0000000206007211 */ /* 0x081fe400010f0eff */
[-C--:B------:R-:W-:Y:S02]  /*15e80*/  IADD3 R6, P2, R16, R3.reuse, RZ ;  /* 0x0000000310067210 */ /* 0x080fe40007f5e0ff */
[----:B-1----:R-:W-:Y:S01]  /*15e90*/  LEA.HI.X.SX32 R5, R7, R2, 0x1, P3 ;  /* 0x0000000207057211 */ /* 0x002fe200018f0eff */
[----:B------:R0:W-:Y:S04]  /*15ea0*/  STL [R1+0x14dc], R0 ;  /* 0x0014dc0001007387 */ /* 0x0001e80000100800 */
[----:B------:R1:W-:Y:S04]  /*15eb0*/  STL [R1+0x14e0], R6 ;  /* 0x0014e00601007387 */ /* 0x0003e80000100800 */
[----:B------:R-:W2:Y:S01]  /*15ec0*/  LDL.LU R7, [R1+0x4] ;  /* 0x0000040001077983 */ /* 0x000ea20000300800 */
[----:B0-----:R-:W-:-:S02]  /*15ed0*/  IADD3 R0, P3, R17, R3, RZ ;  /* 0x0000000311007210 */ /* 0x001fc40007f7e0ff */
[----:B-1----:R-:W-:Y:S01]  /*15ee0*/  LEA.HI.X.SX32 R6, R8, R2, 0x1, P4 ;  /* 0x0000000208067211 */ /* 0x002fe200020f0eff */
[----:B------:R-:W-:Y:S04]  /*15ef0*/  STL [R1+0x14d4], R5 ;  /* 0x0014d40501007387 */ /* 0x000fe80000100800 */
[----:B------:R-:W-:Y:S04]  /*15f00*/  STL [R1+0x14d8], R0 ;  /* 0x0014d80001007387 */ /* 0x000fe80000100800 */
[----:B------:R0:W-:Y:S04]  /*15f10*/  STL [R1+0x14cc], R6 ;  /* 0x0014cc0601007387 */ /* 0x0001e80000100800 */
[----:B0-----:R-:W3:Y:S01]  /*15f20*/  LDL.LU R6, [R1+0xc] ;  /* 0x00000c0001067983 */ /* 0x001ee20000300800 */
[----:B------:R-:W-:-:S02]  /*15f30*/  IADD3 R5, P4, R18, R3, RZ ;  /* 0x0000000312057210 */ /* 0x000fc40007f9e0ff */
[-C--:B------:R-:W-:Y:S02]  /*15f40*/  LEA.HI.X.SX32 R0, R9, R2.reuse, 0x1, P5 ;  /* 0x0000000209007211 */ /* 0x080fe400028f0eff */
[----:B------:R-:W-:Y:S01]  /*15f50*/  IADD3 R8, P5, R19, R3, RZ ;  /* 0x0000000313087210 */ /* 0x000fe20007fbe0ff */
[----:B------:R0:W-:Y:S04]  /*15f60*/  STL [R1+0x14d0], R5 ;  /* 0x0014d00501007387 */ /* 0x0001e80000100800 */
[----:B------:R1:W-:Y:S04]  /*15f70*/  STL [R1+0x14c4], R0 ;  /* 0x0014c40001007387 */ /* 0x0003e80000100800 */
[----:B0-----:R-:W4:Y:S01]  /*15f80*/  LDL.LU R5, [R1+0x14] ;  /* 0x0000140001057983 */ /* 0x001f220000300800 */
[----:B-1----:R-:W-:-:S03]  /*15f90*/  LEA.HI.X.SX32 R0, R10, R2, 0x1, P6 ;  /* 0x000000020a007211 */ /* 0x002fc600030f0eff */
[----:B------:R0:W-:Y:S04]  /*15fa0*/  STL [R1+0x14c8], R8 ;  /* 0x0014c80801007387 */ /* 0x0001e80000100800 */
[----:B------:R1:W-:Y:S01]  /*15fb0*/  STL [R1+0x14bc], R0 ;  /* 0x0014bc0001007387 */ /* 0x0003e20000100800 */
[----:B0-----:R-:W-:Y:S02]  /*15fc0*/  IADD3 R8, P6, R20, R3, RZ ;  /* 0x0000000314087210 */ /* 0x001fe40007fde0ff */
[----:B-1----:R-:W-:-:S03]  /*15fd0*/  LEA.HI.X.SX32 R0, R11, R2, 0x1, P0 ;  /* 0x000000020b007211 */ /* 0x002fc600000f0eff */
[----:B------:R0:W-:Y:S01]  /*15fe0*/  STL [R1+0x14c0], R8 ;  /* 0x0014c00801007387 */ /* 0x0001e20000100800 */
[----:B------:R-:W-:-:S03]  /*15ff0*/  IADD3 R9, P0, R21, R3, RZ ;  /* 0x0000000315097210 */ /* 0x000fc60007f1e0ff */
[----:B------:R1:W-:Y:S01]  /*16000*/  STL [R1+0x14b4], R0 ;  /* 0x0014b40001007387 */ /* 0x0003e20000100800 */
[----:B0-----:R-:W-:-:S03]  /*16010*/  LEA.HI.X.SX32 R8, R15, R2, 0x1, P1 ;  /* 0x000000020f087211 */ /* 0x001fc600008f0eff */
[----:B-1----:R-:W4:Y:S04]  /*16020*/  LDL.LU R0, [R1+0x30] ;  /* 0x0000300001007983 */ /* 0x002f280000300800 */
        /* <DEDUP_REMOVED lines=8> */
[----:B------:R0:W-:Y:S01]  /*160b0*/  STL [R1+0x14a8], R10 ;  /* 0x0014a80a01007387 */ /* 0x0001e20000100800 */
[----:B-1----:R-:W-:-:S03]  /*160c0*/  IADD3 R8, P3, R24, R3, RZ ;  /* 0x0000000318087210 */ /* 0x002fc60007f7e0ff */
[----:B------:R1:W-:Y:S01]  /*160d0*/  STL [R1+0x149c], R9 ;  /* 0x00149c0901007387 */ /* 0x0003e20000100800 */
[----:B------:R-:W-:Y:S01]  /*160e0*/  IMAD R26, R26, UR7, RZ ;  /* 0x000000071a1a7c24 */ /* 0x000fe2000f8e02ff */
[----:B0-----:R-:W-:Y:S02]  /*160f0*/  LEA.HI.X.SX32 R10, R18, R2, 0x1, P4 ;  /* 0x00000002120a7211 */ /* 0x001fe400020f0eff */
[----:B------:R0:W-:Y:S01]  /*16100*/  STL [R1+0x14a0], R8 ;  /* 0x0014a00801007387 */ /* 0x0001e20000100800 */
[----:B-1----:R-:W-:-:S03]  /*16110*/  IADD3 R9, P4, R25, R3, RZ ;  /* 0x0000000319097210 */ /* 0x002fc60007f9e0ff */
[----:B------:R-:W-:Y:S01]  /*16120*/  STL [R1+0x1494], R10 ;  /* 0x0014940a01007387 */ /* 0x000fe20000100800 */
[----:B0-----:R-:W-:-:S03]  /*16130*/  LEA.HI.X.SX32 R8, R19, R2, 0x1, P5 ;  /* 0x0000000213087211 */ /* 0x001fc600028f0eff */
[----:B------:R-:W4:Y:S04]  /*16140*/  LDL.LU R19, [R1+0x50] ;  /* 0x0000500001137983 */ /* 0x000f280000300800 */
[----:B------:R0:W-:Y:S04]  /*16150*/  STL [R1+0x1498], R9 ;  /* 0x0014980901007387 */ /* 0x0001e80000100800 */
[----:B------:R-:W4:Y:S04]  /*16160*/  LDL.LU R18, [R1+0x58] ;  /* 0x0000580001127983 */ /* 0x000f280000300800 */
[----:B------:R1:W-:Y:S01]  /*16170*/  STL [R1+0x148c], R8 ;  /* 0x00148c0801007387 */ /* 0x0003e20000100800 */
[----:B0-----:R-:W-:-:S02]  /*16180*/  IADD3 R9, P5, R26, R3, RZ ;  /* 0x000000031a097210 */ /* 0x001fc40007fbe0ff */
[----:B-1----:R-:W-:Y:S02]  /*16190*/  LEA.HI.X.SX32 R8, R20, R2, 0x1, P6 ;  /* 0x0000000214087211 */ /* 0x002fe400030f0eff */
[----:B------:R-:W4:Y:S04]  /*161a0*/  LDL.LU R20, [R1+0x48] ;  /* 0x0000480001147983 */ /* 0x000f280000300800 */
[----:B------:R0:W-:Y:S04]  /*161b0*/  STL [R1+0x1490], R9 ;  /* 0x0014900901007387 */ /* 0x0001e80000100800 */
[----:B------:R-:W4:Y:S04]  /*161c0*/  LDL.LU R17, [R1+0x60] ;  /* 0x0000600001117983 */ /* 0x000f280000300800 */
[----:B------:R1:W-:Y:S01]  /*161d0*/  STL [R1+0x1484], R8 ;  /* 0x0014840801007387 */ /* 0x0003e20000100800 */
[----:B0-----:R-:W-:-:S02]  /*161e0*/  IADD3 R9, P6, R29, R3, RZ ;  /* 0x000000031d097210 */ /* 0x001fc40007fde0ff */
[-C--:B-1----:R-:W-:Y:S02]  /*161f0*/  LEA.HI.X.SX32 R8, R21, R2.reuse, 0x1, P0 ;  /* 0x0000000215087211 */ /* 0x082fe400000f0eff */
[----:B------:R-:W4:Y:S04]  /*16200*/  LDL.LU R21, [R1+0x38] ;  /* 0x0000380001157983 */ /* 0x000f280000300800 */
[----:B------:R-:W-:Y:S04]  /*16210*/  STL [R1+0x1488], R9 ;  /* 0x0014880901007387 */ /* 0x000fe80000100800 */
[----:B------:R-:W4:Y:S04]  /*16220*/  LDL.LU R16, [R1+0x94] ;  /* 0x0000940001107983 */ /* 0x000f280000300800 */
[----:B------:R0:W-:Y:S02]  /*16230*/  STL [R1+0x147c], R8 ;  /* 0x00147c0801007387 */ /* 0x0001e40000100800 */
[----:B0-----:R-:W-:-:S02]  /*16240*/  LEA.HI.X.SX32 R8, R22, R2, 0x1, P1 ;  /* 0x0000000216087211 */ /* 0x001fc400008f0eff */
[----:B------:R-:W4:Y:S01]  /*16250*/  LDL.LU R22, [R1+0x24] ;  /* 0x0000240001167983 */ /* 0x000f220000300800 */
[----:B--2---:R-:W-:-:S05]  /*16260*/  IADD3 R9, P0, R7, R3, RZ ;  /* 0x0000000307097210 */ /* 0x004fca0007f1e0ff */
[----:B------:R-:W-:Y:S04]  /*16270*/  STL [R1+0x1480], R9 ;  /* 0x0014800901007387 */ /* 0x000fe80000100800 */
[----:B------:R-:W2:Y:S04]  /*16280*/  LDL.LU R15, [R1+0x9c] ;  /* 0x00009c00010f7983 */ /* 0x000ea80000300800 */
[----:B------:R0:W-:Y:S04]  /*16290*/  STL [R1+0x1474], R8 ;  /* 0x0014740801007387 */ /* 0x0001e80000100800 */
[----:B------:R-:W2:Y:S01]  /*162a0*/  LDL.LU R11, [R1+0xc0] ;  /* 0x0000c000010b7983 */ /* 0x000ea20000300800 */
[----:B0-----:R-:W-:-:S02]  /*162b0*/  LEA.HI.X.SX32 R8, R23, R2, 0x1, P2 ;  /* 0x0000000217087211 */ /* 0x001fc400010f0eff */
[----:B---3--:R-:W-:-:S05]  /*162c0*/  IADD3 R9, P1, R6, R3, RZ ;  /* 0x0000000306097210 */ /* 0x008fca0007f3e0ff */
[----:B------:R4:W-:Y:S04]  /*162d0*/  STL [R1+0x1478], R9 ;  /* 0x0014780901007387 */ /* 0x0009e80000100800 */
[----:B------:R0:W-:Y:S04]  /*162e0*/  STL [R1+0x146c], R8 ;  /* 0x00146c0801007387 */ /* 0x0001e80000100800 */
[----:B------:R-:W3:Y:S01]  /*162f0*/  LDL.LU R10, [R1+0xc8] ;  /* 0x0000c800010a7983 */ /* 0x000ee20000300800 */
[----:B----4-:R-:W-:Y:S02]  /*16300*/  IADD3 R9, P2, R5, R3, RZ ;  /* 0x0000000305097210 */ /* 0x010fe40007f5e0ff */
[----:B0-----:R-:W-:-:S03]  /*16310*/  LEA.HI.X.SX32 R8, R24, R2, 0x1, P3 ;  /* 0x0000000218087211 */ /* 0x001fc600018f0eff */
[----:B------:R0:W-:Y:S04]  /*16320*/  STL [R1+0x1470], R9 ;  /* 0x0014700901007387 */ /* 0x0001e80000100800 */
[----:B------:R1:W-:Y:S04]  /*16330*/  STL [R1+0x1464], R8 ;  /* 0x0014640801007387 */ /* 0x0003e80000100800 */
[----:B0-----:R-:W4:Y:S01]  /*16340*/  LDL.LU R9, [R1+0xcc] ;  /* 0x0000cc0001097983 */ /* 0x001f220000300800 */
[----:B-1----:R-:W-:Y:S02]  /*16350*/  LEA.HI.X.SX32 R8, R25, R2, 0x1, P4 ;  /* 0x0000000219087211 */ /* 0x002fe400020f0eff */
[----:B------:R-:W-:-:S02]  /*16360*/  IADD3 R24, P4, R0, R3, RZ ;  /* 0x0000000300187210 */ /* 0x000fc40007f9e0ff */
[----:B------:R-:W-:-:S05]  /*16370*/  IADD3 R23, P3, R22, R3, RZ ;  /* 0x0000000316177210 */ /* 0x000fca0007f7e0ff */
[----:B------:R0:W-:Y:S04]  /*16380*/  STL [R1+0x1468], R23 ;  /* 0x0014681701007387 */ /* 0x0001e80000100800 */
[----:B------:R1:W-:Y:S04]  /*16390*/  STL [R1+0x145c], R8 ;  /* 0x00145c0801007387 */ /* 0x0003e80000100800 */
[----:B0-----:R-:W4:Y:S01]  /*163a0*/  LDL.LU R23, [R1+0xd0] ;  /* 0x0000d00001177983 */ /* 0x001f220000300800 */
        /* <DEDUP_REMOVED lines=9> */
[----:B-1----:R-:W-:-:S02]  /*16440*/  LEA.HI.X.SX32 R24, R7, R2, 0x1, P0 ;  /* 0x0000000207187211 */ /* 0x002fc400000f0eff */
[----:B------:R-:W4:Y:S04]  /*16450*/  LDL.LU R7, [R1+0x11c] ;  /* 0x00011c0001077983 */ /* 0x000f280000300800 */
        /* <DEDUP_REMOVED lines=22> */
[----:B--2---:R-:W-:Y:S02]  /*165c0*/  IADD3 R25, P4, R15, R3, RZ ;  /* 0x000000030f197210 */ /* 0x004fe40007f9e0ff */
[----:B0-----:R-:W-:-:S02]  /*165d0*/  LEA.HI.X.SX32 R24, R21, R2, 0x1, P5 ;  /* 0x0000000215187211 */ /* 0x001fc400028f0eff */
[----:B------:R-:W2:Y:S04]  /*165e0*/  LDL.LU R21, [R1+0x168] ;  /* 0x0001680001157983 */ /* 0x000ea80000300800 */
[----:B------:R0:W-:Y:S04]  /*165f0*/  STL [R1+0xd78], R25 ;  /* 0x000d781901007387 */ /* 0x0001e80000100800 */
[----:B------:R1:W-:Y:S01]  /*16600*/  STL [R1+0xd44], R24 ;  /* 0x000d441801007387 */ /* 0x0003e20000100800 */
[----:B0-----:R-:W-:Y:S02]  /*16610*/  IADD3 R25, P5, R11, R3, RZ ;  /* 0x000000030b197210 */ /* 0x001fe40007fbe0ff */
[----:B-1----:R-:W-:-:S02]  /*16620*/  LEA.HI.X.SX32 R24, R20, R2, 0x1, P6 ;  /* 0x0000000214187211 */ /* 0x002fc400030f0eff */
[----:B------:R-:W2:Y:S04]  /*16630*/  LDL.LU R20, [R1+0x16c] ;  /* 0x00016c0001147983 */ /* 0x000ea80000300800 */
[----:B------:R3:W-:Y:S04]  /*16640*/  STL [R1+0xd80], R25 ;  /* 0x000d801901007387 */ /* 0x0007e80000100800 */
[----:B------:R0:W-:Y:S01]  /*16650*/  STL [R1+0xd4c], R24 ;  /* 0x000d4c1801007387 */ /* 0x0001e20000100800 */
[----:B---3--:R-:W-:Y:S02]  /*16660*/  IADD3 R25, P6, R10, R3, RZ ;  /* 0x000000030a197210 */ /* 0x008fe40007fde0ff */
[----:B0-----:R-:W-:-:S02]  /*16670*/  LEA.HI.X.SX32 R24, R19, R2, 0x1, P0 ;  /* 0x0000000213187211 */ /* 0x001fc400000f0eff */
[----:B------:R-:W3:Y:S04]  /*16680*/  LDL.LU R19, [R1+0x174] ;  /* 0x0001740001137983 */ /* 0x000ee80000300800 */
[----:B------:R-:W-:Y:S04]  /*16690*/  STL [R1+0xd88], R25 ;  /* 0x000d881901007387 */ /* 0x000fe80000100800 */
[----:B------:R0:W-:Y:S02]  /*166a0*/  STL [R1+0xd54], R24 ;  /* 0x000d541801007387 */ /* 0x0001e40000100800 */
[----:B0-----:R-:W-:-:S02]  /*166b0*/  LEA.HI.X.SX32 R24, R18, R2, 0x1, P1 ;  /* 0x0000000212187211 */ /* 0x001fc400008f0eff */
[----:B------:R-:W3:Y:S01]  /*166c0*/  LDL.LU R18, [R1+0x178] ;  /* 0x0001780001127983 */ /* 0x000ee20000300800 */
[----:B----4-:R-:W-:-:S05]  /*166d0*/  IADD3 R25, P0, R9, R3, RZ ;  /* 0x0000000309197210 */ /* 0x010fca0007f1e0ff */
[----:B------:R-:W-:Y:S04]  /*166e0*/  STL [R1+0xd90], R25 ;  /* 0x000d901901007387 */ /* 0x000fe80000100800 */
[----:B------:R0:W-:Y:S02]  /*166f0*/  STL [R1+0xd5c], R24 ;  /* 0x000d5c1801007387 */ /* 0x0001e40000100800 */
[----:B0-----:R-:W-:Y:S02]  /*16700*/  LEA.HI.X.SX32 R24, R17, R2, 0x1, P2 ;  /* 0x0000000211187211 */ /* 0x001fe400010f0eff */
[----:B------:R-:W4:Y:S01]  /*16710*/  LDL.LU R17, [R1+0x17c] ;  /* 0x00017c0001117983 */ /* 0x000f220000300800 */
[----:B------:R-:W-:-:S05]  /*16720*/  IADD3 R25, P1, R23, R3, RZ ;  /* 0x0000000317197210 */ /* 0x000fca0007f3e0ff */
[----:B------:R0:W-:Y:S04]  /*16730*/  STL [R1+0xd98], R25 ;  /* 0x000d981901007387 */ /* 0x0001e80000100800 */
[----:B------:R1:W-:Y:S01]  /*16740*/  STL [R1+0xd64], R24 ;  /* 0x000d641801007387 */ /* 0x0003e20000100800 */
[-C--:B0-----:R-:W-:Y:S02]  /*16750*/  IADD3 R25, P2, R8, R3.reuse, RZ ;  /* 0x0000000308197210 */ /* 0x081fe40007f5e0ff */
[----:B-1----:R-:W-:Y:S02]  /*16760*/  LEA.HI.X.SX32 R24, R16, R2, 0x1, P3 ;  /* 0x0000000210187211 */ /* 0x002fe400018f0eff */
[----:B------:R-:W4:Y:S04]  /*16770*/  LDL.LU R16, [R1+0x180] ;  /* 0x0001800001107983 */ /* 0x000f280000300800 */
[----:B------:R0:W-:Y:S04]  /*16780*/  STL [R1+0xda0], R25 ;  /* 0x000da01901007387 */ /* 0x0001e80000100800 */
[----:B------:R1:W-:Y:S01]  /*16790*/  STL [R1+0xd6c], R24 ;  /* 0x000d6c1801007387 */ /* 0x0003e20000100800 */
[----:B0-----:R-:W-:-:S02]  /*167a0*/  IADD3 R25, P3, R7, R3, RZ ;  /* 0x0000000307197210 */ /* 0x001fc40007f7e0ff */
        /* <DEDUP_REMOVED lines=24> */
[----:B--2---:R-:W-:-:S02]  /*16930*/  IADD3 R25, P1, R21, R3, RZ ;  /* 0x0000000315197210 */ /* 0x004fc40007f3e0ff */
[----:B0-----:R-:W-:Y:S02]  /*16940*/  LEA.HI.X.SX32 R24, R8, R2, 0x1, P2 ;  /* 0x0000000208187211 */ /* 0x001fe400010f0eff */
[----:B------:R-:W2:Y:S04]  /*16950*/  LDL.LU R8, [R1+0x1a4] ;  /* 0x0001a40001087983 */ /* 0x000ea80000300800 */
[----:B------:R0:W-:Y:S04]  /*16960*/  STL [R1+0xdd0], R25 ;  /* 0x000dd01901007387 */ /* 0x0001e80000100800 */
[----:B------:R1:W-:Y:S01]  /*16970*/  STL [R1+0xd9c], R24 ;  /* 0x000d9c1801007387 */ /* 0x0003e20000100800 */
[----:B0-----:R-:W-:-:S02]  /*16980*/  IADD3 R25, P2, R20, R3, RZ ;  /* 0x0000000314197210 */ /* 0x001fc40007f5e0ff */
[----:B-1----:R-:W-:Y:S02]  /*16990*/  LEA.HI.X.SX32 R24, R7, R2, 0x1, P3 ;  /* 0x0000000207187211 */ /* 0x002fe400018f0eff */
[----:B------:R-:W2:Y:S04]  /*169a0*/  LDL.LU R7, [R1+0x1a8] ;  /* 0x0001a80001077983 */ /* 0x000ea80000300800 */
[----:B------:R3:W-:Y:S04]  /*169b0*/  STL [R1+0xdd8], R25 ;  /* 0x000dd81901007387 */ /* 0x0007e80000100800 */
[----:B------:R0:W-:Y:S01]  /*169c0*/  STL [R1+0xda4], R24 ;  /* 0x000da41801007387 */ /* 0x0001e20000100800 */
[----:B---3--:R-:W-:-:S02]  /*169d0*/  IADD3 R25, P3, R19, R3, RZ ;  /* 0x0000000313197210 */ /* 0x008fc40007f7e0ff */
[----:B0-----:R-:W-:Y:S02]  /*169e0*/  LEA.HI.X.SX32 R24, R6, R2, 0x1, P4 ;  /* 0x0000000206187211 */ /* 0x001fe400020f0eff */
[----:B------:R-:W3:Y:S04]  /*169f0*/  LDL.LU R6, [R1+0x1ac] ;  /* 0x0001ac0001067983 */ /* 0x000ee80000300800 */
[----:B------:R0:W-:Y:S04]  /*16a00*/  STL [R1+0xde0], R25 ;  /* 0x000de01901007387 */ /* 0x0001e80000100800 */
[----:B------:R1:W-:Y:S01]  /*16a10*/  STL [R1+0xdac], R24 ;  /* 0x000dac1801007387 */ /* 0x0003e20000100800 */
[----:B0-----:R-:W-:-:S02]  /*16a20*/  IADD3 R25, P4, R18, R3, RZ ;  /* 0x0000000312197210 */ /* 0x001fc40007f9e0ff */
[-C--:B-1----:R-:W-:Y:S02]  /*16a30*/  LEA.HI.X.SX32 R24, R5, R2.reuse, 0x1, P5 ;  /* 0x0000000205187211 */ /* 0x082fe400028f0eff */
        /* <DEDUP_REMOVED lines=11> */
[----:B------:R-:W-:Y:S04]  /*16af0*/  STL [R1+0xdf8], R25 ;  /* 0x000df81901007387 */ /* 0x000fe80000100800 */
[----:B------:R0:W-:Y:S02]  /*16b00*/  STL [R1+0xdc4], R24 ;  /* 0x000dc41801007387 */ /* 0x0001e40000100800 */
[----:B0-----:R-:W-:Y:S02]  /*16b10*/  LEA.HI.X.SX32 R24, R21, R2, 0x1, P1 ;  /* 0x0000000215187211 */ /* 0x001fe400008f0eff */
[-C--:B------:R-:W-:Y:S01]  /*16b20*/  IADD3 R25, P0, R15, R3.reuse, RZ ;  /* 0x000000030f197210 */ /* 0x080fe20007f1e0ff */
        /* <DEDUP_REMOVED lines=39> */
[----:B-1----:R-:W-:Y:S02]  /*16da0*/  LEA.HI.X.SX32 R24, R10, R2, 0x1, P2 ;  /* 0x000000020a187211 */ /* 0x002fe400010f0eff */
        /* <DEDUP_REMOVED lines=150> */
[----:B--2---:R-:W-:-:S05]  /*17710*/  IADD3 R25, P3, R23, R3, RZ ;  /* 0x0000000317197210 */ /* 0x004fca0007f7e0ff */
[----:B------:R-:W-:Y:S04]  /*17720*/  STL [R1+0xf30], R25 ;  /* 0x000f301901007387 */ /* 0x000fe80000100800 */
[----:B------:R0:W-:Y:S02]  /*17730*/  STL [R1+0xefc], R24 ;  /* 0x000efc1801007387 */ /* 0x0001e40000100800 */
[----:B0-----:R-:W-:Y:S02]  /*17740*/  LEA.HI.X.SX32 R24, R16, R2, 0x1, P5 ;  /* 0x0000000210187211 */ /* 0x001fe400028f0eff */
[-C--:B------:R-:W-:Y:S01]  /*17750*/  IADD3 R25, P4, R8, R3.reuse, RZ ;  /* 0x0000000308197210 */ /* 0x080fe20007f9e0ff */
        /* <DEDUP_REMOVED lines=59> */
[----:B------:R-:W2:Y:S01]  /*17b10*/  LDL.LU R21, [R1+0x3a0] ;  /* 0x0003a00001157983 */ /* 0x000ea20000300800 */
[----:B---3--:R-:W-:-:S05]  /*17b20*/  IADD3 R25, P2, R15, R3, RZ ;  /* 0x000000030f197210 */ /* 0x008fca0007f5e0ff */
[----:B------:R-:W-:Y:S04]  /*17b30*/  STL [R1+0xf98], R25 ;  /* 0x000f981901007387 */ /* 0x000fe80000100800 */
[----:B------:R0:W-:Y:S02]  /*17b40*/  STL [R1+0xf64], R24 ;  /* 0x000f641801007387 */ /* 0x0001e40000100800 */
[----:B0-----:R-:W-:Y:S02]  /*17b50*/  LEA.HI.X.SX32 R24, R20, R2, 0x1, P4 ;  /* 0x0000000214187211 */ /* 0x001fe400020f0eff */
[-C--:B------:R-:W-:Y:S01]  /*17b60*/  IADD3 R25, P3, R11, R3.reuse, RZ ;  /* 0x000000030b197210 */ /* 0x080fe20007f7e0ff */
        /* <DEDUP_REMOVED lines=59> */
[----:B------:R-:W3:Y:S01]  /*17f20*/  LDL.LU R6, [R1+0x35c] ;  /* 0x00035c0001067983 */ /* 0x000ee20000300800 */
[----:B------:R-:W-:-:S05]  /*17f30*/  IADD3 R25, P1, R19, R3, RZ ;  /* 0x0000000313197210 */ /* 0x000fca0007f3e0ff */
        /* <DEDUP_REMOVED lines=262> */
[-C--:B0-----:R-:W-:Y:S02]  /*18fa0*/  LEA.HI.X.SX32 R24, R22, R2.reuse, 0x1, P6 ;  /* 0x0000000216187211 */ /* 0x081fe400030f0eff */
[----:B------:R-:W-:Y:S01]  /*18fb0*/  IADD3 R25, P5, R17, R3, RZ ;  /* 0x0000000311197210 */ /* 0x000fe20007fbe0ff */
        /* <DEDUP_REMOVED lines=52> */
[----:B------:R0:W-:Y:S01]  /*19300*/  STL [R1+0x11c4], R24 ;  /* 0x0011c41801007387 */ /* 0x0001e20000100800 */
[-C--:B------:R-:W-:Y:S02]  /*19310*/  LEA.HI.X.SX32 R23, R23, R2.reuse, 0x1, P4 ;  /* 0x0000000217177211 */ /* 0x080fe400020f0eff */
[----:B0-----:R-:W-:Y:S02]  /*19320*/  LEA.HI.X.SX32 R24, R9, R2, 0x1, P3 ;  /* 0x0000000209187211 */ /* 0x001fe400018f0eff */
[----:B------:R-:W3:Y:S01]  /*19330*/  LDL.LU R9, [R1+0x150] ;  /* 0x0001500001097983 */ /* 0x000ee20000300800 */
[----:B------:R-:W-:-:S05]  /*19340*/  IADD3 R25, P2, R22, R3, RZ ;  /* 0x0000000316197210 */ /* 0x000fca0007f5e0ff */
[----:B------:R-:W-:Y:S04]  /*19350*/  STL [R1+0x1200], R25 ;  /* 0x0012001901007387 */ /* 0x000fe80000100800 */
[----:B------:R0:W-:Y:S04]  /*19360*/  STL [R1+0x11cc], R24 ;  /* 0x0011cc1801007387 */ /* 0x0001e80000100800 */
[----:B0-----:R-:W3:Y:S01]  /*19370*/  LDL.LU R24, [R1+0x14c] ;  /* 0x00014c0001187983 */ /* 0x001ee20000300800 */
[----:B------:R-:W-:-:S05]  /*19380*/  IADD3 R25, P3, R0, R3, RZ ;  /* 0x0000000300197210 */ /* 0x000fca0007f7e0ff */
[----:B------:R-:W-:Y:S04]  /*19390*/  STL [R1+0x1208], R25 ;  /* 0x0012081901007387 */ /* 0x000fe80000100800 */
[----:B------:R0:W-:Y:S02]  /*193a0*/  STL [R1+0x11d4], R23 ;  /* 0x0011d41701007387 */ /* 0x0001e40000100800 */
[----:B0-----:R-:W-:Y:S02]  /*193b0*/  LEA.HI.X.SX32 R23, R8, R2, 0x1, P5 ;  /* 0x0000000208177211 */ /* 0x001fe400028f0eff */
[----:B------:R-:W3:Y:S01]  /*193c0*/  LDL.LU R8, [R1+0x148] ;  /* 0x0001480001087983 */ /* 0x000ee20000300800 */
[----:B----4-:R-:W-:-:S05]  /*193d0*/  IADD3 R25, P4, R21, R3, RZ ;  /* 0x0000000315197210 */ /* 0x010fca0007f9e0ff */
[----:B------:R-:W-:Y:S04]  /*193e0*/  STL [R1+0x1210], R25 ;  /* 0x0012101901007387 */ /* 0x000fe80000100800 */
[----:B------:R0:W-:Y:S02]  /*193f0*/  STL [R1+0x11dc], R23 ;  /* 0x0011dc1701007387 */ /* 0x0001e40000100800 */
[-C--:B0-----:R-:W-:Y:S02]  /*19400*/  LEA.HI.X.SX32 R23, R7, R2.reuse, 0x1, P6 ;  /* 0x0000000207177211 */ /* 0x081fe400030f0eff */
[----:B------:R-:W4:Y:S01]  /*19410*/  LDL.LU R7, [R1+0x144] ;  /* 0x0001440001077983 */ /* 0x000f220000300800 */
[-C--:B------:R-:W-:Y:S02]  /*19420*/  LEA.HI.X.SX32 R22, R22, R2.reuse, 0x1, P2 ;  /* 0x0000000216167211 */ /* 0x080fe400010f0eff */
[----:B------:R-:W-:-:S02]  /*19430*/  LEA.HI.X.SX32 R21, R21, R2, 0x1, P4 ;  /* 0x0000000215157211 */ /* 0x000fc400020f0eff */
        /* <DEDUP_REMOVED lines=12> */
[----:B------:R0:W-:Y:S04]  /*19500*/  STL [R1+0x11f4], R23 ;  /* 0x0011f41701007387 */ /* 0x0001e80000100800 */
[----:B0-----:R-:W4:Y:S01]  /*19510*/  LDL.LU R23, [R1+0x138] ;  /* 0x0001380001177983 */ /* 0x001f220000300800 */
[----:B--2---:R-:W-:-:S05]  /*19520*/  IADD3 R25, P1, R17, R3, RZ ;  /* 0x0000000311197210 */ /* 0x004fca0007f3e0ff */
[----:B------:R-:W-:Y:S04]  /*19530*/  STL [R1+0x1230], R25 ;  /* 0x0012301901007387 */ /* 0x000fe80000100800 */
[----:B------:R0:W-:Y:S02]  /*19540*/  STL [R1+0x11fc], R22 ;  /* 0x0011fc1601007387 */ /* 0x0001e40000100800 */
[----:B0-----:R-:W-:Y:S02]  /*19550*/  LEA.HI.X.SX32 R22, R0, R2, 0x1, P3 ;  /* 0x0000000200167211 */ /* 0x001fe400018f0eff */
[----:B------:R-:W2:Y:S01]  /*19560*/  LDL.LU R0, [R1+0x134] ;  /* 0x0001340001007983 */ /* 0x000ea20000300800 */
[----:B---3--:R-:W-:-:S05]  /*19570*/  IADD3 R25, P2, R16, R3, RZ ;  /* 0x0000000310197210 */ /* 0x008fca0007f5e0ff */
[----:B------:R-:W-:Y:S04]  /*19580*/  STL [R1+0x1238], R25 ;  /* 0x0012381901007387 */ /* 0x000fe80000100800 */
[----:B------:R0:W-:Y:S01]  /*19590*/  STL [R1+0x1204], R22 ;  /* 0x0012041601007387 */ /* 0x0001e20000100800 */
[----:B------:R-:W-:-:S03]  /*195a0*/  LEA.HI.X.SX32 R20, R20, R2, 0x1, P5 ;  /* 0x0000000214147211 */ /* 0x000fc600028f0eff */
[----:B0-----:R-:W3:Y:S01]  /*195b0*/  LDL.LU R22, [R1+0x130] ;  /* 0x0001300001167983 */ /* 0x001ee20000300800 */
[----:B------:R-:W-:-:S05]  /*195c0*/  IADD3 R25, P3, R15, R3, RZ ;  /* 0x000000030f197210 */ /* 0x000fca0007f7e0ff */
        /* <DEDUP_REMOVED lines=21> */
[----:B------:R0:W-:Y:S04]  /*19720*/  STL [R1+0x122c], R17 ;  /* 0x00122c1101007387 */ /* 0x0001e80000100800 */
[----:B0-----:R-:W3:Y:S01]  /*19730*/  LDL.LU R17, [R1+0x114] ;  /* 0x0001140001117983 */ /* 0x001ee20000300800 */
[----:B------:R-:W-:-:S05]  /*19740*/  IADD3 R25, P1, R8, R3, RZ ;  /* 0x0000000308197210 */ /* 0x000fca0007f3e0ff */
[----:B------:R-:W-:Y:S04]  /*19750*/  STL [R1+0x1268], R25 ;  /* 0x0012681901007387 */ /* 0x000fe80000100800 */
[----:B------:R0:W-:Y:S04]  /*19760*/  STL [R1+0x1234], R16 ;  /* 0x0012341001007387 */ /* 0x0001e80000100800 */
[----:B0-----:R-:W3:Y:S01]  /*19770*/  LDL.LU R16, [R1+0x110] ;  /* 0x0001100001107983 */ /* 0x001ee20000300800 */
[----:B----4-:R-:W-:Y:S02]  /*19780*/  IADD3 R25, P2, R7, R3, RZ ;  /* 0x0000000307197210 */ /* 0x010fe40007f5e0ff */
[----:B------:R-:W-:-:S03]  /*19790*/  LEA.HI.X.SX32 R15, R15, R2, 0x1, P3 ;  /* 0x000000020f0f7211 */ /* 0x000fc600018f0eff */
[----:B------:R-:W-:Y:S01]  /*197a0*/  STL [R1+0x1270], R25 ;  /* 0x0012701901007387 */ /* 0x000fe20000100800 */
[----:B------:R-:W-:-:S03]  /*197b0*/  LEA.HI.X.SX32 R11, R11, R2, 0x1, P4 ;  /* 0x000000020b0b7211 */ /* 0x000fc600020f0eff */
[----:B------:R0:W-:Y:S01]  /*197c0*/  STL [R1+0x123c], R15 ;  /* 0x00123c0f01007387 */ /* 0x0001e20000100800 */
[----:B------:R-:W-:-:S03]  /*197d0*/  LEA.HI.X.SX32 R10, R10, R2, 0x1, P5 ;  /* 0x000000020a0a7211 */ /* 0x000fc600028f0eff */
[----:B0-----:R-:W4:Y:S01]  /*197e0*/  LDL.LU R15, [R1+0x10c] ;  /* 0x00010c00010f7983 */ /* 0x001f220000300800 */
[-C--:B------:R-:W-:Y:S02]  /*197f0*/  LEA.HI.X.SX32 R9, R9, R2.reuse, 0x1, P6 ;  /* 0x0000000209097211 */ /* 0x080fe400030f0eff */
[-C--:B------:R-:W-:Y:S02]  /*19800*/  LEA.HI.X.SX32 R26, R24, R2.reuse, 0x1, P0 ;  /* 0x00000002181a7211 */ /* 0x080fe400000f0eff */
[----:B------:R-:W-:Y:S02]  /*19810*/  LEA.HI.X.SX32 R24, R8, R2, 0x1, P1 ;  /* 0x0000000208187211 */ /* 0x000fe400008f0eff */
[----:B------:R-:W-:-:S05]  /*19820*/  IADD3 R25, P3, R6, R3, RZ ;  /* 0x0000000306197210 */ /* 0x000fca0007f7e0ff */
[----:B------:R-:W-:Y:S04]  /*19830*/  STL [R1+0x1278], R25 ;  /* 0x0012781901007387 */ /* 0x000fe80000100800 */
[----:B------:R0:W-:Y:S04]  /*19840*/  STL [R1+0x1244], R11 ;  /* 0x0012440b01007387 */ /* 0x0001e80000100800 */
[----:B0-----:R-:W4:Y:S01]  /*19850*/  LDL.LU R11, [R1+0x108] ;  /* 0x00010800010b7983 */ /* 0x001f220000300800 */
        /* <DEDUP_REMOVED lines=8> */
[----:B--2---:R-:W-:-:S05]  /*198e0*/  IADD3 R25, P6, R0, R3, RZ ;  /* 0x0000000300197210 */ /* 0x004fca0007fde0ff */
[----:B------:R3:W-:Y:S04]  /*198f0*/  STL [R1+0x1290], R25 ;  /* 0x0012901901007387 */ /* 0x0007e80000100800 */
[----:B------:R-:W-:Y:S04]  /*19900*/  STL [R1+0x125c], R26 ;  /* 0x00125c1a01007387 */ /* 0x000fe80000100800 */
        /* <DEDUP_REMOVED lines=23> */
[----:B------:R0:W-:Y:S01]  /*19a80*/  STL [R1+0x1284], R23 ;  /* 0x0012841701007387 */ /* 0x0001e20000100800 */
[-C--:B------:R-:W-:Y:S02]  /*19a90*/  LEA.HI.X.SX32 R22, R22, R2.reuse, 0x1, P0 ;  /* 0x0000000216167211 */ /* 0x080fe400000f0eff */
[----:B0-----:R-:W-:Y:S02]  /*19aa0*/  LEA.HI.X.SX32 R23, R0, R2, 0x1, P6 ;  /* 0x0000000200177211 */ /* 0x001fe400030f0eff */
[-C--:B------:R-:W-:Y:S01]  /*19ab0*/  IADD3 R25, P5, R17, R3.reuse, RZ ;  /* 0x0000000311197210 */ /* 0x080fe20007fbe0ff */
[----:B------:R-:W3:Y:S04]  /*19ac0*/  LDL.LU R0, [R1+0xe4] ;  /* 0x0000e40001007983 */ /* 0x000ee80000300800 */
        /* <DEDUP_REMOVED lines=9> */
[----:B------:R0:W-:Y:S04]  /*19b60*/  STL [R1+0x12d0], R25 ;  /* 0x0012d01901007387 */ /* 0x0001e80000100800 */
[----:B------:R1:W-:Y:S01]  /*19b70*/  STL [R1+0x129c], R21 ;  /* 0x00129c1501007387 */ /* 0x0003e20000100800 */
[----:B0-----:R-:W-:-:S03]  /*19b80*/  LEA.HI.X.SX32 R25, R20, R2, 0x1, P2 ;  /* 0x0000000214197211 */ /* 0x001fc600010f0eff */
[----:B-1----:R-:W4:Y:S01]  /*19b90*/  LDL.LU R21, [R1+0xd8] ;  /* 0x0000d80001157983 */ /* 0x002f220000300800 */
[-C--:B------:R-:W-:Y:S02]  /*19ba0*/  LEA.HI.X.SX32 R18, R18, R2.reuse, 0x1, P4 ;  /* 0x0000000212127211 */ /* 0x080fe400020f0eff */
[-C--:B------:R-:W-:Y:S02]  /*19bb0*/  LEA.HI.X.SX32 R17, R17, R2.reuse, 0x1, P5 ;  /* 0x0000000211117211 */ /* 0x080fe400028f0eff */
[-C--:B------:R-:W-:Y:S02]  /*19bc0*/  LEA.HI.X.SX32 R16, R16, R2.reuse, 0x1, P6 ;  /* 0x0000000210107211 */ /* 0x080fe400030f0eff */
[----:B------:R-:W-:Y:S02]  /*19bd0*/  LEA.HI.X.SX32 R15, R15, R2, 0x1, P0 ;  /* 0x000000020f0f7211 */ /* 0x000fe400000f0eff */
[----:B------:R-:W-:-:S05]  /*19be0*/  IADD3 R26, P1, R11, R3, RZ ;  /* 0x000000030b1a7210 */ /* 0x000fca0007f3e0ff */
[----:B------:R-:W-:Y:S04]  /*19bf0*/  STL [R1+0x12d8], R26 ;  /* 0x0012d81a01007387 */ /* 0x000fe80000100800 */
[----:B------:R0:W-:Y:S02]  /*19c00*/  STL [R1+0x12a4], R25 ;  /* 0x0012a41901007387 */ /* 0x0001e40000100800 */
[----:B0-----:R-:W-:Y:S02]  /*19c10*/  LEA.HI.X.SX32 R25, R19, R2, 0x1, P3 ;  /* 0x0000000213197211 */ /* 0x001fe400018f0eff */
[----:B------:R-:W-:-:S05]  /*19c20*/  IADD3 R20, P2, R10, R3, RZ ;  /* 0x000000030a147210 */ /* 0x000fca0007f5e0ff */
[----:B------:R0:W-:Y:S04]  /*19c30*/  STL [R1+0x12e0], R20 ;  /* 0x0012e01401007387 */ /* 0x0001e80000100800 */
[----:B0-----:R-:W4:Y:S01]  /*19c40*/  LDL.LU R20, [R1+0xd4] ;  /* 0x0000d40001147983 */ /* 0x001f220000300800 */
[----:B------:R-:W-:-:S03]  /*19c50*/  IADD3 R19, P3, R9, R3, RZ ;  /* 0x0000000309137210 */ /* 0x000fc60007f7e0ff */
[----:B------:R-:W-:Y:S04]  /*19c60*/  STL [R1+0x12ac], R25 ;  /* 0x0012ac1901007387 */ /* 0x000fe80000100800 */
[----:B------:R0:W-:Y:S04]  /*19c70*/  STL [R1+0x12e8], R19 ;  /* 0x0012e81301007387 */ /* 0x0001e80000100800 */
[----:B0-----:R-:W4:Y:S01]  /*19c80*/  LDL.LU R19, [R1+0xc4] ;  /* 0x0000c40001137983 */ /* 0x001f220000300800 */
[----:B--2---:R-:W-:-:S03]  /*19c90*/  IADD3 R25, P4, R8, R3, RZ ;  /* 0x0000000308197210 */ /* 0x004fc60007f9e0ff */
[----:B------:R0:W-:Y:S04]  /*19ca0*/  STL [R1+0x12b4], R18 ;  /* 0x0012b41201007387 */ /* 0x0001e80000100800 */
[----:B0-----:R-:W2:Y:S04]  /*19cb0*/  LDL.LU R18, [R1+0xb4] ;  /* 0x0000b40001127983 */ /* 0x001ea80000300800 */
[----:B------:R3:W-:Y:S04]  /*19cc0*/  STL [R1+0x12f0], R25 ;  /* 0x0012f01901007387 */ /* 0x0007e80000100800 */
[----:B------:R0:W-:Y:S01]  /*19cd0*/  STL [R1+0x12bc], R17 ;  /* 0x0012bc1101007387 */ /* 0x0001e20000100800 */
[----:B---3--:R-:W-:-:S03]  /*19ce0*/  IADD3 R25, P5, R7, R3, RZ ;  /* 0x0000000307197210 */ /* 0x008fc60007fbe0ff */
[----:B0-----:R-:W3:Y:S04]  /*19cf0*/  LDL.LU R17, [R1+0xb0] ;  /* 0x0000b00001117983 */ /* 0x001ee80000300800 */
        /* <DEDUP_REMOVED lines=9> */
[----:B------:R0:W-:Y:S04]  /*19d90*/  STL [R1+0x1308], R25 ;  /* 0x0013081901007387 */ /* 0x0001e80000100800 */
[----:B------:R1:W-:Y:S01]  /*19da0*/  STL [R1+0x12d4], R11 ;  /* 0x0012d40b01007387 */ /* 0x0003e20000100800 */
[----:B0-----:R-:W-:-:S03]  /*19db0*/  LEA.HI.X.SX32 R25, R10, R2, 0x1, P2 ;  /* 0x000000020a197211 */ /* 0x001fc600010f0eff */
[----:B-1----:R-:W3:Y:S01]  /*19dc0*/  LDL.LU R11, [R1+0xa4] ;  /* 0x0000a400010b7983 */ /* 0x002ee20000300800 */
[----:B------:R-:W-:-:S05]  /*19dd0*/  IADD3 R26, P1, R24, R3, RZ ;  /* 0x00000003181a7210 */ /* 0x000fca0007f3e0ff */
[----:B------:R0:W-:Y:S04]  /*19de0*/  STL [R1+0x1310], R26 ;  /* 0x0013101a01007387 */ /* 0x0001e80000100800 */
[----:B------:R-:W3:Y:S04]  /*19df0*/  LDL.LU R10, [R1+0xa0] ;  /* 0x0000a000010a7983 */ /* 0x000ee80000300800 */
[----:B------:R1:W-:Y:S01]  /*19e00*/  STL [R1+0x12dc], R25 ;  /* 0x0012dc1901007387 */ /* 0x0003e20000100800 */
[----:B0-----:R-:W-:Y:S02]  /*19e10*/  IADD3 R26, P2, R0, R3, RZ ;  /* 0x00000003001a7210 */ /* 0x001fe40007f5e0ff */
[----:B-1----:R-:W-:-:S03]  /*19e20*/  LEA.HI.X.SX32 R25, R9, R2, 0x1, P3 ;  /* 0x0000000209197211 */ /* 0x002fc600018f0eff */
        /* <DEDUP_REMOVED lines=13> */
[----:B----4-:R-:W-:Y:S02]  /*19f00*/  IADD3 R26, P5, R21, R3, RZ ;  /* 0x00000003151a7210 */ /* 0x010fe40007fbe0ff */
[----:B0-----:R-:W-:-:S03]  /*19f10*/  LEA.HI.X.SX32 R25, R6, R2, 0x1, P6 ;  /* 0x0000000206197211 */ /* 0x001fc600030f0eff */
[----:B------:R0:W-:Y:S04]  /*19f20*/  STL [R1+0x1330], R26 ;  /* 0x0013301a01007387 */ /* 0x0001e80000100800 */
[----:B------:R-:W4:Y:S04]  /*19f30*/  LDL.LU R6, [R1+0x88] ;  /* 0x0000880001067983 */ /* 0x000f280000300800 */
[----:B------:R1:W-:Y:S01]  /*19f40*/  STL [R1+0x12fc], R25 ;  /* 0x0012fc1901007387 */ /* 0x0003e20000100800 */
[-C--:B0-----:R-:W-:Y:S02]  /*19f50*/  LEA.HI.X.SX32 R26, R5, R2.reuse, 0x1, P0 ;  /* 0x00000002051a7211 */ /* 0x081fe400000f0eff */
[----:B------:R-:W-:-:S02]  /*19f60*/  LEA.HI.X.SX32 R22, R22, R2, 0x1, P4 ;  /* 0x0000000216167211 */ /* 0x000fc400020f0eff */
[----:B------:R-:W-:Y:S02]  /*19f70*/  LEA.HI.X.SX32 R21, R21, R2, 0x1, P5 ;  /* 0x0000000215157211 */ /* 0x000fe400028f0eff */
[----:B------:R-:W-:-:S05]  /*19f80*/  IADD3 R29, P6, R20, R3, RZ ;  /* 0x00000003141d7210 */ /* 0x000fca0007fde0ff */
[----:B------:R-:W-:Y:S04]  /*19f90*/  STL [R1+0x1338], R29 ;  /* 0x0013381d01007387 */ /* 0x000fe80000100800 */
[----:B------:R-:W4:Y:S04]  /*19fa0*/  LDL.LU R5, [R1+0x84] ;  /* 0x0000840001057983 */ /* 0x000f280000300800 */
[----:B------:R0:W-:Y:S01]  /*19fb0*/  STL [R1+0x1304], R26 ;  /* 0x0013041a01007387 */ /* 0x0001e20000100800 */
[----:B-1----:R-:W-:Y:S02]  /*19fc0*/  IADD3 R25, P0, R19, R3, RZ ;  /* 0x0000000313197210 */ /* 0x002fe40007f1e0ff */
[----:B0-----:R-:W-:-:S03]  /*19fd0*/  LEA.HI.X.SX32 R26, R24, R2, 0x1, P1 ;  /* 0x00000002181a7211 */ /* 0x001fc600008f0eff */
[----:B------:R2:W-:Y:S01]  /*19fe0*/  STL [R1+0x1340], R25 ;  /* 0x0013401901007387 */ /* 0x0005e20000100800 */
[----:B------:R-:W-:-:S03]  /*19ff0*/  LEA.HI.X.SX32 R24, R0, R2, 0x1, P2 ;  /* 0x0000000200187211 */ /* 0x000fc600010f0eff */
[----:B------:R-:W-:Y:S04]  /*1a000*/  STL [R1+0x130c], R26 ;  /* 0x00130c1a01007387 */ /* 0x000fe80000100800 */
[----:B------:R-:W4:Y:S01]  /*1a010*/  LDL.LU R0, [R1+0x80] ;  /* 0x0000800001007983 */ /* 0x000f220000300800 */
[----:B--2---:R-:W-:-:S05]  /*1a020*/  IADD3 R25, P1, R18, R3, RZ ;  /* 0x0000000312197210 */ /* 0x004fca0007f3e0ff */
[----:B------:R3:W-:Y:S04]  /*1a030*/  STL [R1+0x1348], R25 ;  /* 0x0013481901007387 */ /* 0x0007e80000100800 */
[----:B------:R0:W-:Y:S04]  /*1a040*/  STL [R1+0x1314], R24 ;  /* 0x0013141801007387 */ /* 0x0001e80000100800 */
[----:B------:R-:W2:Y:S01]  /*1a050*/  LDL.LU R29, [R1+0x7c] ;  /* 0x00007c00011d7983 */ /* 0x000ea20000300800 */
[----:B---3--:R-:W-:Y:S02]  /*1a060*/  IADD3 R25, P2, R17, R3, RZ ;  /* 0x0000000311197210 */ /* 0x008fe40007f5e0ff */
[----:B0-----:R-:W-:-:S03]  /*1a070*/  LEA.HI.X.SX32 R24, R23, R2, 0x1, P3 ;  /* 0x0000000217187211 */ /* 0x001fc600018f0eff */
[----:B------:R-:W-:Y:S04]  /*1a080*/  STL [R1+0x1350], R25 ;  /* 0x0013501901007387 */ /* 0x000fe80000100800 */
[----:B------:R-:W-:Y:S04]  /*1a090*/  STL [R1+0x131c], R24 ;  /* 0x00131c1801007387 */ /* 0x000fe80000100800 */
[----:B------:R-:W3:Y:S01]  /*1a0a0*/  LDL.LU R26, [R1+0x78] ;  /* 0x00007800011a7983 */ /* 0x000ee20000300800 */
[----:B------:R-:W-:-:S05]  /*1a0b0*/  IADD3 R23, P3, R16, R3, RZ ;  /* 0x0000000310177210 */ /* 0x000fca0007f7e0ff */
[----:B------:R0:W-:Y:S04]  /*1a0c0*/  STL [R1+0x1358], R23 ;  /* 0x0013581701007387 */ /* 0x0001e80000100800 */
[----:B------:R1:W-:Y:S01]  /*1a0d0*/  STL [R1+0x1324], R22 ;  /* 0x0013241601007387 */ /* 0x0003e20000100800 */
[----:B------:R-:W-:Y:S02]  /*1a0e0*/  LEA.HI.X.SX32 R19, R19, R2, 0x1, P0 ;  /* 0x0000000213137211 */ /* 0x000fe400000f0eff */
[----:B0-----:R-:W-:-:S05]  /*1a0f0*/  IADD3 R23, P4, R15, R3, RZ ;  /* 0x000000030f177210 */ /* 0x001fca0007f9e0ff */
[----:B------:R-:W-:Y:S04]  /*1a100*/  STL [R1+0x1360], R23 ;  /* 0x0013601701007387 */ /* 0x000fe80000100800 */
[----:B------:R-:W3:Y:S04]  /*1a110*/  LDL.LU R25, [R1+0x74] ;  /* 0x0000740001197983 */ /* 0x000ee80000300800 */
[----:B------:R0:W-:Y:S01]  /*1a120*/  STL [R1+0x132c], R21 ;  /* 0x00132c1501007387 */ /* 0x0001e20000100800 */
[----:B-1----:R-:W-:Y:S02]  /*1a130*/  IADD3 R22, P5, R11, R3, RZ ;  /* 0x000000030b167210 */ /* 0x002fe40007fbe0ff */
[----:B0-----:R-:W-:-:S03]  /*1a140*/  LEA.HI.X.SX32 R21, R20, R2, 0x1, P6 ;  /* 0x0000000214157211 */ /* 0x001fc600030f0eff */
[----:B------:R-:W-:Y:S04]  /*1a150*/  STL [R1+0x1368], R22 ;  /* 0x0013681601007387 */ /* 0x000fe80000100800 */
[----:B------:R-:W-:Y:S01]  /*1a160*/  STL [R1+0x1334], R21 ;  /* 0x0013341501007387 */ /* 0x000fe20000100800 */
[----:B------:R-:W-:-:S03]  /*1a170*/  IADD3 R20, P6, R10, R3, RZ ;  /* 0x000000030a147210 */ /* 0x000fc60007fde0ff */
[----:B------:R-:W3:Y:S04]  /*1a180*/  LDL.LU R24, [R1+0x70] ;  /* 0x0000700001187983 */ /* 0x000ee80000300800 */
[----:B------:R-:W-:Y:S04]  /*1a190*/  STL [R1+0x1370], R20 ;  /* 0x0013701401007387 */ /* 0x000fe80000100800 */
[----:B------:R0:W-:Y:S04]  /*1a1a0*/  STL [R1+0x133c], R19 ;  /* 0x00133c1301007387 */ /* 0x0001e80000100800 */
[----:B------:R-:W3:Y:S01]  /*1a1b0*/  LDL.LU R23, [R1+0x6c] ;  /* 0x00006c0001177983 */ /* 0x000ee20000300800 */
[----:B0-----:R-:W-:-:S02]  /*1a1c0*/  LEA.HI.X.SX32 R19, R18, R2, 0x1, P1 ;  /* 0x0000000212137211 */ /* 0x001fc400008f0eff */
[----:B------:R-:W-:Y:S02]  /*1a1d0*/  IADD3 R20, P0, R9, R3, RZ ;  /* 0x0000000309147210 */ /* 0x000fe40007f1e0ff */
[----:B------:R-:W-:-:S03]  /*1a1e0*/  LEA.HI.X.SX32 R17, R17, R2, 0x1, P2 ;  /* 0x0000000211117211 */ /* 0x000fc600010f0eff */
[----:B------:R-:W-:Y:S04]  /*1a1f0*/  STL [R1+0x1378], R20 ;  /* 0x0013781401007387 */ /* 0x000fe80000100800 */
[----:B------:R-:W-:Y:S04]  /*1a200*/  STL [R1+0x1344], R19 ;  /* 0x0013441301007387 */ /* 0x000fe80000100800 */
[----:B------:R-:W3:Y:S01]  /*1a210*/  LDL.LU R22, [R1+0x68] ;  /* 0x0000680001167983 */ /* 0x000ee20000300800 */
[----:B------:R-:W-:-:S05]  /*1a220*/  IADD3 R18, P1, R8, R3, RZ ;  /* 0x0000000308127210 */ /* 0x000fca0007f3e0ff */
[----:B------:R0:W-:Y:S04]  /*1a230*/  STL [R1+0x1380], R18 ;  /* 0x0013801201007387 */ /* 0x0001e80000100800 */
[----:B------:R4:W-:Y:S01]  /*1a240*/  STL [R1+0x134c], R17 ;  /* 0x00134c1101007387 */ /* 0x0009e20000100800 */
[----:B0-----:R-:W-:-:S05]  /*1a250*/  IADD3 R18, P2, R7, R3, RZ ;  /* 0x0000000307127210 */ /* 0x001fca0007f5e0ff */
[----:B------:R-:W-:Y:S04]  /*1a260*/  STL [R1+0x1388], R18 ;  /* 0x0013881201007387 */ /* 0x000fe80000100800 */
[----:B------:R-:W3:Y:S01]  /*1a270*/  LDL.LU R21, [R1+0x64] ;  /* 0x0000640001157983 */ /* 0x000ee20000300800 */
[----:B------:R-:W-:-:S05]  /*1a280*/  LEA.HI.X.SX32 R16, R16, R2, 0x1, P3 ;  /* 0x0000000210107211 */ /* 0x000fca00018f0eff */
[----:B------:R0:W-:Y:S01]  /*1a290*/  STL [R1+0x1354], R16 ;  /* 0x0013541001007387 */ /* 0x0001e20000100800 */
[-C--:B------:R-:W-:Y:S02]  /*1a2a0*/  LEA.HI.X.SX32 R11, R11, R2.reuse, 0x1, P5 ;  /* 0x000000020b0b7211 */ /* 0x080fe400028f0eff */
[----:B----4-:R-:W-:Y:S02]  /*1a2b0*/  IADD3 R17, P3, R6, R3, RZ ;  /* 0x0000000306117210 */ /* 0x010fe40007f7e0ff */
[----:B0-----:R-:W-:-:S03]  /*1a2c0*/  LEA.HI.X.SX32 R16, R15, R2, 0x1, P4 ;  /* 0x000000020f107211 */ /* 0x001fc600020f0eff */
[----:B------:R0:W-:Y:S04]  /*1a2d0*/  STL [R1+0x1390], R17 ;  /* 0x0013901101007387 */ /* 0x0001e80000100800 */
[----:B------:R-:W4:Y:S04]  /*1a2e0*/  LDL.LU R20, [R1+0x5c] ;  /* 0x00005c0001147983 */ /* 0x000f280000300800 */
[----:B------:R-:W-:Y:S04]  /*1a2f0*/  STL [R1+0x135c], R16 ;  /* 0x00135c1001007387 */ /* 0x000fe80000100800 */
[----:B------:R-:W4:Y:S01]  /*1a300*/  LDL.LU R19, [R1+0x54] ;  /* 0x0000540001137983 */ /* 0x000f220000300800 */
[----:B------:R-:W-:-:S02]  /*1a310*/  LEA.HI.X.SX32 R9, R9, R2, 0x1, P0 ;  /* 0x0000000209097211 */ /* 0x000fc400000f0eff */
[-C--:B------:R-:W-:Y:S02]  /*1a320*/  LEA.HI.X.SX32 R7, R7, R2.reuse, 0x1, P2 ;  /* 0x0000000207077211 */ /* 0x080fe400010f0eff */
[----:B------:R-:W-:Y:S02]  /*1a330*/  LEA.HI.X.SX32 R6, R6, R2, 0x1, P3 ;  /* 0x0000000206067211 */ /* 0x000fe400018f0eff */
[----:B------:R-:W-:-:S05]  /*1a340*/  IADD3 R15, P4, R5, R3, RZ ;  /* 0x00000003050f7210 */ /* 0x000fca0007f9e0ff */
[----:B------:R-:W-:Y:S04]  /*1a350*/  STL [R1+0x1398], R15 ;  /* 0x0013980f01007387 */ /* 0x000fe80000100800 */
[----:B------:R-:W4:Y:S04]  /*1a360*/  LDL.LU R18, [R1+0x4c] ;  /* 0x00004c0001127983 */ /* 0x000f280000300800 */
[----:B------:R1:W-:Y:S04]  /*1a370*/  STL [R1+0x1364], R11 ;  /* 0x0013640b01007387 */ /* 0x0003e80000100800 */
[----:B0-----:R-:W4:Y:S01]  /*1a380*/  LDL.LU R17, [R1+0x44] ;  /* 0x0000440001117983 */ /* 0x001f220000300800 */
[----:B-1----:R-:W-:-:S02]  /*1a390*/  LEA.HI.X.SX32 R11, R10, R2, 0x1, P6 ;  /* 0x000000020a0b7211 */ /* 0x002fc400030f0eff */
[----:B------:R-:W-:-:S05]  /*1a3a0*/  IADD3 R15, P5, R0, R3, RZ ;  /* 0x00000003000f7210 */ /* 0x000fca0007fbe0ff */
[----:B------:R0:W-:Y:S04]  /*1a3b0*/  STL [R1+0x13a0], R15 ;  /* 0x0013a00f01007387 */ /* 0x0001e80000100800 */
[----:B------:R-:W-:Y:S04]  /*1a3c0*/  STL [R1+0x136c], R11 ;  /* 0x00136c0b01007387 */ /* 0x000fe80000100800 */
[----:B------:R-:W4:Y:S01]  /*1a3d0*/  LDL.LU R16, [R1+0x40] ;  /* 0x0000400001107983 */ /* 0x000f220000300800 */
[----:B--2---:R-:W-:-:S05]  /*1a3e0*/  IADD3 R10, P6, R29, R3, RZ ;  /* 0x000000031d0a7210 */ /* 0x004fca0007fde0ff */
[----:B------:R3:W-:Y:S04]  /*1a3f0*/  STL [R1+0x13a8], R10 ;  /* 0x0013a80a01007387 */ /* 0x0007e80000100800 */
[----:B------:R1:W-:Y:S04]  /*1a400*/  STL [R1+0x1374], R9 ;  /* 0x0013740901007387 */ /* 0x0003e80000100800 */
[----:B0-----:R-:W2:Y:S01]  /*1a410*/  LDL.LU R15, [R1+0x3c] ;  /* 0x00003c00010f7983 */ /* 0x001ea20000300800 */
[----:B---3--:R-:W-:Y:S02]  /*1a420*/  IADD3 R10, P0, R26, R3, RZ ;  /* 0x000000031a0a7210 */ /* 0x008fe40007f1e0ff */
[----:B-1----:R-:W-:-:S03]  /*1a430*/  LEA.HI.X.SX32 R9, R8, R2, 0x1, P1 ;  /* 0x0000000208097211 */ /* 0x002fc600008f0eff */
[----:B------:R0:W-:Y:S04]  /*1a440*/  STL [R1+0x13b0], R10 ;  /* 0x0013b00a01007387 */ /* 0x0001e80000100800 */
[----:B------:R-:W3:Y:S04]  /*1a450*/  LDL.LU R11, [R1+0x34] ;  /* 0x00003400010b7983 */ /* 0x000ee80000300800 */
[----:B------:R1:W-:Y:S04]  /*1a460*/  STL [R1+0x137c], R9 ;  /* 0x00137c0901007387 */ /* 0x0003e80000100800 */
[----:B0-----:R-:W3:Y:S01]  /*1a470*/  LDL.LU R10, [R1+0x2c] ;  /* 0x00002c00010a7983 */ /* 0x001ee20000300800 */
[----:B------:R-:W-:-:S02]  /*1a480*/  LEA.HI.X.SX32 R0, R0, R2, 0x1, P5 ;  /* 0x0000000200007211 */ /* 0x000fc400028f0eff */
[----:B------:R-:W-:-:S05]  /*1a490*/  IADD3 R8, P1, R25, R3, RZ ;  /* 0x0000000319087210 */ /* 0x000fca0007f3e0ff */
[----:B------:R0:W-:Y:S04]  /*1a4a0*/  STL [R1+0x13b8], R8 ;  /* 0x0013b80801007387 */ /* 0x0001e80000100800 */
[----:B-1----:R-:W3:Y:S04]  /*1a4b0*/  LDL.LU R9, [R1+0x20] ;  /* 0x0000200001097983 */ /* 0x002ee80000300800 */
[----:B------:R1:W-:Y:S01]  /*1a4c0*/  STL [R1+0x1384], R7 ;  /* 0x0013840701007387 */ /* 0x0003e20000100800 */
[----:B0-----:R-:W-:-:S05]  /*1a4d0*/  IADD3 R8, P2, R24, R3, RZ ;  /* 0x0000000318087210 */ /* 0x001fca0007f5e0ff */
[----:B------:R0:W-:Y:S01]  /*1a4e0*/  STL [R1+0x13c0], R8 ;  /* 0x0013c00801007387 */ /* 0x0001e20000100800 */
[----:B-1----:R-:W-:-:S03]  /*1a4f0*/  IADD3 R7, P3, R23, R3, RZ ;  /* 0x0000000317077210 */ /* 0x002fc60007f7e0ff */
[----:B0-----:R-:W3:Y:S04]  /*1a500*/  LDL.LU R8, [R1+0x18] ;  /* 0x0000180001087983 */ /* 0x001ee80000300800 */
[----:B------:R0:W-:Y:S04]  /*1a510*/  STL [R1+0x138c], R6 ;  /* 0x00138c0601007387 */ /* 0x0001e80000100800 */
[----:B------:R1:W-:Y:S01]  /*1a520*/  STL [R1+0x13c8], R7 ;  /* 0x0013c80701007387 */ /* 0x0003e20000100800 */
[----:B0-----:R-:W-:-:S03]  /*1a530*/  LEA.HI.X.SX32 R6, R5, R2, 0x1, P4 ;  /* 0x0000000205067211 */ /* 0x001fc600020f0eff */
[----:B-1----:R-:W3:Y:S01]  /*1a540*/  LDL.LU R7, [R1+0x10] ;  /* 0x0000100001077983 */ /* 0x002ee20000300800 */
[----:B------:R-:W-:-:S03]  /*1a550*/  IADD3 R5, P4, R22, R3, RZ ;  /* 0x0000000316057210 */ /* 0x000fc60007f9e0ff */
[----:B------:R0:W-:Y:S04]  /*1a560*/  STL [R1+0x1394], R6 ;  /* 0x0013940601007387 */ /* 0x0001e80000100800 */
[----:B0-----:R-:W3:Y:S04]  /*1a570*/  LDL.LU R6, [R1+0x8] ;  /* 0x0000080001067983 */ /* 0x001ee80000300800 */
[----:B------:R0:W-:Y:S04]  /*1a580*/  STL [R1+0x13d0], R5 ;  /* 0x0013d00501007387 */ /* 0x0001e80000100800 */
[----:B0-----:R-:W3:Y:S04]  /*1a590*/  LDL.LU R5, [R1] ;  /* 0x0000000001057983 */ /* 0x001ee80000300800 */
[----:B------:R0:W-:Y:S02]  /*1a5a0*/  STL [R1+0x139c], R0 ;  /* 0x00139c0001007387 */ /* 0x0001e40000100800 */
[----:B0-----:R-:W-:-:S05]  /*1a5b0*/  IADD3 R0, P5, R21, R3, RZ ;  /* 0x0000000315007210 */ /* 0x001fca0007fbe0ff */
[----:B------:R0:W-:Y:S04]  /*1a5c0*/  STL [R1+0x13d8], R0 ;  /* 0x0013d80001007387 */ /* 0x0001e80000100800 */
[----:B0-----:R-:W3:Y:S01]  /*1a5d0*/  LDL.LU R0, [R1+0x15e0] ;  /* 0x0015e00001007983 */ /* 0x001ee20000300800 */
[-C--:B------:R-:W-:Y:S02]  /*1a5e0*/  LEA.HI.X.SX32 R29, R29, R2.reuse, 0x1, P6 ;  /* 0x000000021d1d7211 */ /* 0x080fe400030f0eff */
[----:B------:R-:W-:-:S03]  /*1a5f0*/  LEA.HI.X.SX32 R26, R26, R2, 0x1, P0 ;  /* 0x000000021a1a7211 */ /* 0x000fc600000f0eff */
[----:B------:R4:W-:Y:S01]  /*1a600*/  STL [R1+0x13a4], R29 ;  /* 0x0013a41d01007387 */ /* 0x0009e20000100800 */
[----:B------:R-:W-:Y:S02]  /*1a610*/  LEA.HI.X.SX32 R25, R25, R2, 0x1, P1 ;  /* 0x0000000219197211 */ /* 0x000fe400008f0eff */
[----:B----4-:R-:W-:-:S05]  /*1a620*/  IADD3 R29, P6, R20, R3, RZ ;  /* 0x00000003141d7210 */ /* 0x010fca0007fde0ff */
[----:B------:R0:W-:Y:S01]  /*1a630*/  STL [R1+0x13e0], R29 ;  /* 0x0013e01d01007387 */ /* 0x0001e20000100800 */
[----:B------:R-:W-:-:S03]  /*1a640*/  LEA.HI.X.SX32 R24, R24, R2, 0x1, P2 ;  /* 0x0000000218187211 */ /* 0x000fc600010f0eff */
[----:B------:R1:W-:Y:S01]  /*1a650*/  STL [R1+0x13ac], R26 ;  /* 0x0013ac1a01007387 */ /* 0x0003e20000100800 */
[----:B------:R-:W-:Y:S01]  /*1a660*/  IMAD R4, R4, UR7, RZ ;  /* 0x0000000704047c24 */ /* 0x000fe2000f8e02ff */
[----:B0-----:R-:W-:Y:S02]  /*1a670*/  IADD3 R29, P0, R19, R3, RZ ;  /* 0x00000003131d7210 */ /* 0x001fe40007f1e0ff */
[----:B------:R-:W-:-:S03]  /*1a680*/  LEA.HI.X.SX32 R23, R23, R2, 0x1, P3 ;  /* 0x0000000217177211 */ /* 0x000fc600018f0eff */
[----:B------:R-:W-:Y:S04]  /*1a690*/  STL [R1+0x13e8], R29 ;  /* 0x0013e81d01007387 */ /* 0x000fe80000100800 */
[----:B------:R0:W-:Y:S01]  /*1a6a0*/  STL [R1+0x13b4], R25 ;  /* 0x0013b41901007387 */ /* 0x0001e20000100800 */
[-C--:B------:R-:W-:Y:S02]  /*1a6b0*/  LEA.HI.X.SX32 R22, R22, R2.reuse, 0x1, P4 ;  /* 0x0000000216167211 */ /* 0x080fe400020f0eff */
[-C--:B------:R-:W-:Y:S02]  /*1a6c0*/  LEA.HI.X.SX32 R21, R21, R2.reuse, 0x1, P5 ;  /* 0x0000000215157211 */ /* 0x080fe400028f0eff */
[-C--:B------:R-:W-:Y:S02]  /*1a6d0*/  LEA.HI.X.SX32 R20, R20, R2.reuse, 0x1, P6 ;  /* 0x0000000214147211 */ /* 0x080fe400030f0eff */
[----:B------:R-:W-:Y:S01]  /*1a6e0*/  LEA.HI.X.SX32 R19, R19, R2, 0x1, P0 ;  /* 0x0000000213137211 */ /* 0x000fe200000f0eff */
[----:B------:R-:W-:Y:S01]  /*1a6f0*/  IMAD R28, R28, UR7, RZ ;  /* 0x000000071c1c7c24 */ /* 0x000fe2000f8e02ff */
[----:B-1----:R-:W-:-:S05]  /*1a700*/  IADD3 R26, P1, R18, R3, RZ ;  /* 0x00000003121a7210 */ /* 0x002fca0007f3e0ff */
[----:B------:R-:W-:Y:S01]  /*1a710*/  STL [R1+0x13f0], R26 ;  /* 0x0013f01a01007387 */ /* 0x000fe20000100800 */
[----:B0-----:R-:W-:-:S03]  /*1a720*/  IADD3 R25, P2, R17, R3, RZ ;  /* 0x0000000311197210 */ /* 0x001fc60007f5e0ff */
[----:B------:R0:W-:Y:S04]  /*1a730*/  STL [R1+0x13bc], R24 ;  /* 0x0013bc1801007387 */ /* 0x0001e80000100800 */
[----:B------:R-:W-:Y:S01]  /*1a740*/  STL [R1+0x1458], R25 ;  /* 0x0014581901007387 */ /* 0x000fe20000100800 */
[----:B0-----:R-:W-:-:S03]  /*1a750*/  IADD3 R24, P3, R4, R3, RZ ;  /* 0x0000000304187210 */ /* 0x001fc60007f7e0ff */
[----:B------:R0:W-:Y:S04]  /*1a760*/  STL [R1+0x13c4], R23 ;  /* 0x0013c41701007387 */ /* 0x0001e80000100800 */
[----:B------:R-:W-:Y:S04]  /*1a770*/  STL [R1+0x13f8], R24 ;  /* 0x0013f81801007387 */ /* 0x000fe80000100800 */
[----:B------:R2:W-:Y:S01]  /*1a780*/  STL [R1+0x13cc], R22 ;  /* 0x0013cc1601007387 */ /* 0x0005e20000100800 */
[----:B0-----:R-:W-:-:S05]  /*1a790*/  IADD3 R23, P4, R16, R3, RZ ;  /* 0x0000000310177210 */ /* 0x001fca0007f9e0ff */
[----:B------:R-:W-:Y:S04]  /*1a7a0*/  STL [R1+0x1400], R23 ;  /* 0x0014001701007387 */ /* 0x000fe80000100800 */
[----:B------:R3:W-:Y:S01]  /*1a7b0*/  STL [R1+0x13d4], R21 ;  /* 0x0013d41501007387 */ /* 0x0007e20000100800 */
[----:B--2---:R-:W-:Y:S02]  /*1a7c0*/  IADD3 R22, P5, R15, R3, RZ ;  /* 0x000000030f167210 */ /* 0x004fe40007fbe0ff */
[----:B------:R-:W-:-:S03]  /*1a7d0*/  LEA.HI.X.SX32 R18, R18, R2, 0x1, P1 ;  /* 0x0000000212127211 */ /* 0x000fc600008f0eff */
[----:B------:R-:W-:Y:S04]  /*1a7e0*/  STL [R1+0x1408], R22 ;  /* 0x0014081601007387 */ /* 0x000fe80000100800 */
[----:B------:R0:W-:Y:S01]  /*1a7f0*/  STL [R1+0x13dc], R20 ;  /* 0x0013dc1401007387 */ /* 0x0001e20000100800 */
[----:B---3--:R-:W-:Y:S02]  /*1a800*/  IADD3 R21, P6, R11, R3, RZ ;  /* 0x000000030b157210 */ /* 0x008fe40007fde0ff */
[----:B------:R-:W-:-:S03]  /*1a810*/  LEA.HI.X.SX32 R17, R17, R2, 0x1, P2 ;  /* 0x0000000211117211 */ /* 0x000fc600010f0eff */
[----:B------:R-:W-:Y:S01]  /*1a820*/  STL [R1+0x1410], R21 ;  /* 0x0014101501007387 */ /* 0x000fe20000100800 */
[----:B0-----:R-:W-:-:S03]  /*1a830*/  IADD3 R20, P0, R10, R3, RZ ;  /* 0x000000030a147210 */ /* 0x001fc60007f1e0ff */
[----:B------:R0:W-:Y:S01]  /*1a840*/  STL [R1+0x13e4], R19 ;  /* 0x0013e41301007387 */ /* 0x0001e20000100800 */
[----:B------:R-:W-:-:S03]  /*1a850*/  LEA.HI.X.SX32 R4, R4, R2, 0x1, P3 ;  /* 0x0000000204047211 */ /* 0x000fc600018f0eff */
[----:B------:R-:W-:Y:S04]  /*1a860*/  STL [R1+0x1418], R20 ;  /* 0x0014181401007387 */ /* 0x000fe80000100800 */
[----:B------:R-:W-:Y:S01]  /*1a870*/  STL [R1+0x13ec], R18 ;  /* 0x0013ec1201007387 */ /* 0x000fe20000100800 */
[-C--:B------:R-:W-:Y:S02]  /*1a880*/  LEA.HI.X.SX32 R16, R16, R2.reuse, 0x1, P4 ;  /* 0x0000000210107211 */ /* 0x080fe400020f0eff */
[----:B------:R-:W-:Y:S02]  /*1a890*/  LEA.HI.X.SX32 R15, R15, R2, 0x1, P5 ;  /* 0x000000020f0f7211 */ /* 0x000fe400028f0eff */
[----:B0-----:R-:W-:-:S05]  /*1a8a0*/  IADD3 R19, P1, R9, R3, RZ ;  /* 0x0000000309137210 */ /* 0x001fca0007f3e0ff */
[----:B------:R-:W-:Y:S04]  /*1a8b0*/  STL [R1+0x1420], R19 ;  /* 0x0014201301007387 */ /* 0x000fe80000100800 */
[----:B------:R0:W-:Y:S02]  /*1a8c0*/  STL [R1+0x1454], R17 ;  /* 0x0014541101007387 */ /* 0x0001e40000100800 */
[-C--:B0-----:R-:W-:Y:S02]  /*1a8d0*/  IADD3 R17, P3, R8, R3.reuse, RZ ;  /* 0x0000000308117210 */ /* 0x081fe40007f7e0ff */
[----:B------:R-:W-:-:S05]  /*1a8e0*/  IADD3 R18, P2, R0, R3, RZ ;  /* 0x0000000300127210 */ /* 0x000fca0007f5e0ff */
[----:B------:R-:W-:Y:S04]  /*1a8f0*/  STL [R1+0x1428], R18 ;  /* 0x0014281201007387 */ /* 0x000fe80000100800 */
[----:B------:R0:W-:Y:S04]  /*1a900*/  STL [R1+0x13f4], R4 ;  /* 0x0013f40401007387 */ /* 0x0001e80000100800 */
[----:B------:R-:W-:Y:S01]  /*1a910*/  STL [R1+0x1430], R17 ;  /* 0x0014301101007387 */ /* 0x000fe20000100800 */
[----:B0-----:R-:W-:-:S03]  /*1a920*/  IADD3 R4, P4, R7, R3, RZ ;  /* 0x0000000307047210 */ /* 0x001fc60007f9e0ff */
[----:B------:R0:W-:Y:S04]  /*1a930*/  STL [R1+0x13fc], R16 ;  /* 0x0013fc1001007387 */ /* 0x0001e80000100800 */
[----:B------:R1:W-:Y:S01]  /*1a940*/  STL [R1+0x1438], R4 ;  /* 0x0014380401007387 */ /* 0x0003e20000100800 */
[----:B0-----:R-:W-:-:S03]  /*1a950*/  IADD3 R16, P5, R6, R3, RZ ;  /* 0x0000000306107210 */ /* 0x001fc60007fbe0ff */
[----:B------:R0:W-:Y:S01]  /*1a960*/  STL [R1+0x1404], R15 ;  /* 0x0014040f01007387 */ /* 0x0001e20000100800 */
[----:B-1----:R-:W-:-:S03]  /*1a970*/  LEA.HI.X.SX32 R4, R11, R2, 0x1, P6 ;  /* 0x000000020b047211 */ /* 0x002fc600030f0eff */
[----:B------:R-:W-:Y:S01]  /*1a980*/  STL [R1+0x143c], R16 ;  /* 0x00143c1001007387 */ /* 0x000fe20000100800 */
[----:B------:R-:W-:-:S03]  /*1a990*/  LEA.HI.X.SX32 R11, R10, R2, 0x1, P0 ;  /* 0x000000020a0b7211 */ /* 0x000fc600000f0eff */
[----:B------:R1:W-:Y:S01]  /*1a9a0*/  STL [R1+0x140c], R4 ;  /* 0x00140c0401007387 */ /* 0x0003e20000100800 */
[----:B0-----:R-:W-:Y:S02]  /*1a9b0*/  IADD3 R15, P6, R5, R3, RZ ;  /* 0x00000003050f7210 */ /* 0x001fe40007fde0ff */
[----:B------:R-:W-:-:S03]  /*1a9c0*/  LEA.HI.X.SX32 R10, R9, R2, 0x1, P1 ;  /* 0x00000002090a7211 */ /* 0x000fc600008f0eff */
[----:B------:R-:W-:Y:S01]  /*1a9d0*/  STL [R1+0x1440], R15 ;  /* 0x0014400f01007387 */ /* 0x000fe20000100800 */
[----:B-1----:R-:W-:-:S03]  /*1a9e0*/  IADD3 R4, P0, R28, R3, RZ ;  /* 0x000000031c047210 */ /* 0x002fc60007f1e0ff */
[----:B------:R-:W-:Y:S04]  /*1a9f0*/  STL [R1+0x1414], R11 ;  /* 0x0014140b01007387 */ /* 0x000fe80000100800 */
[----:B------:R0:W-:Y:S04]  /*1aa00*/  STL [R1+0x1444], R4 ;  /* 0x0014440401007387 */ /* 0x0001e80000100800 */
[----:B------:R-:W-:Y:S01]  /*1aa10*/  STL [R1+0x141c], R10 ;  /* 0x00141c0a01007387 */ /* 0x000fe20000100800 */
[----:B0-----:R-:W-:-:S03]  /*1aa20*/  LEA.HI.X.SX32 R4, R0, R2, 0x1, P2 ;  /* 0x0000000200047211 */ /* 0x001fc600010f0eff */
[----:B------:R-:W2:Y:S01]  /*1aa30*/  LDL.LU R0, [R1+0x15dc] ;  /* 0x0015dc0001007983 */ /* 0x000ea20000300800 */
[----:B------:R-:W-:Y:S02]  /*1aa40*/  IMAD R27, R27, UR7, RZ ;  /* 0x000000071b1b7c24 */ /* 0x000fe4000f8e02ff */
[----:B------:R-:W-:-:S03]  /*1aa50*/  IMAD R12, R12, UR7, RZ ;  /* 0x000000070c0c7c24 */ /* 0x000fc6000f8e02ff */
[----:B------:R-:W-:Y:S01]  /*1aa60*/  IADD3 R9, P1, R27, R3, RZ ;  /* 0x000000031b097210 */ /* 0x000fe20007f3e0ff */
[----:B------:R-:W-:Y:S01]  /*1aa70*/  IMAD R13, R13, UR7, RZ ;  /* 0x000000070d0d7c24 */ /* 0x000fe2000f8e02ff */
[-C--:B------:R-:W-:Y:S01]  /*1aa80*/  LEA.HI.X.SX32 R8, R8, R2.reuse, 0x1, P3 ;  /* 0x0000000208087211 */ /* 0x080fe200018f0eff */
[----:B------:R-:W-:Y:S02]  /*1aa90*/  IMAD R14, R14, UR7, RZ ;  /* 0x000000070e0e7c24 */ /* 0x000fe4000f8e02ff */
[----:B------:R0:W-:Y:S01]  /*1aaa0*/  STL [R1+0x1448], R9 ;  /* 0x0014480901007387 */ /* 0x0001e20000100800 */
[----:B------:R-:W-:-:S03]  /*1aab0*/  LEA.HI.X.SX32 R7, R7, R2, 0x1, P4 ;  /* 0x0000000207077211 */ /* 0x000fc600020f0eff */
[----:B------:R1:W-:Y:S01]  /*1aac0*/  STL [R1+0x1424], R4 ;  /* 0x0014240401007387 */ /* 0x0003e20000100800 */
[-C--:B0-----:R-:W-:Y:S02]  /*1aad0*/  IADD3 R9, P2, R12, R3.reuse, RZ ;  /* 0x000000030c097210 */ /* 0x081fe40007f5e0ff */
[----:B-1----:R-:W-:-:S03]  /*1aae0*/  IADD3 R4, P3, R13, R3, RZ ;  /* 0x000000030d047210 */ /* 0x002fc60007f7e0ff */
[----:B------:R-:W-:Y:S01]  /*1aaf0*/  STL [R1+0x144c], R9 ;  /* 0x00144c0901007387 */ /* 0x000fe20000100800 */
[----:B------:R-:W-:-:S03]  /*1ab00*/  IADD3 R3, P4, R14, R3, RZ ;  /* 0x000000030e037210 */ /* 0x000fc60007f9e0ff */
[----:B------:R-:W-:Y:S04]  /*1ab10*/  STL [R1+0x142c], R8 ;  /* 0x00142c0801007387 */ /* 0x000fe80000100800 */
[----:B------:R0:W-:Y:S04]  /*1ab20*/  STL [R1+0x1450], R4 ;  /* 0x0014500401007387 */ /* 0x0001e80000100800 */
[----:B------:R-:W-:Y:S04]  /*1ab30*/  STL [R1+0x1434], R7 ;  /* 0x0014340701007387 */ /* 0x000fe80000100800 */
[----:B------:R1:W-:Y:S01]  /*1ab40*/  STL [R1+0xd24], R3 ;  /* 0x000d240301007387 */ /* 0x0003e20000100800 */
[----:B0-----:R-:W-:-:S05]  /*1ab50*/  LEA.HI.X.SX32 R4, R6, R2, 0x1, P5 ;  /* 0x0000000206047211 */ /* 0x001fca00028f0eff */
[----:B------:R0:W-:Y:S01]  /*1ab60*/  STL [R1+0xd0c], R4 ;  /* 0x000d0c0401007387 */ /* 0x0001e20000100800 */
[-C--:B-1----:R-:W-:Y:S02]  /*1ab70*/  LEA.HI.X.SX32 R3, R5, R2.reuse, 0x1, P6 ;  /* 0x0000000205037211 */ /* 0x082fe400030f0eff */
[-C--:B------:R-:W-:Y:S02]  /*1ab80*/  LEA.HI.X.SX32 R5, R27, R2.reuse, 0x1, P1 ;  /* 0x000000021b057211 */ /* 0x080fe400008f0eff */
[----:B0-----:R-:W-:Y:S02]  /*1ab90*/  LEA.HI.X.SX32 R4, R28, R2, 0x1, P0 ;  /* 0x000000021c047211 */ /* 0x001fe400000f0eff */
[----:B--2---:R-:W-:-:S05]  /*1aba0*/  IADD3 R6, P5, R0, UR10, RZ ;  /* 0x0000000a00067c10 */ /* 0x004fca000ffbe0ff */
[----:B------:R-:W-:Y:S04]  /*1abb0*/  STL [R1+0xbc4], R6 ;  /* 0x000bc40601007387 */ /* 0x000fe80000100800 */
[----:B------:R0:W-:Y:S04]  /*1abc0*/  STL [R1+0xd10], R3 ;  /* 0x000d100301007387 */ /* 0x0001e80000100800 */
[----:B------:R1:W-:Y:S01]  /*1abd0*/  STL [R1+0xd14], R4 ;  /* 0x000d140401007387 */ /* 0x0003e20000100800 */
[----:B0-----:R-:W-:-:S03]  /*1abe0*/  LEA.HI.X.SX32 R3, R12, R2, 0x1, P2 ;  /* 0x000000020c037211 */ /* 0x001fc600010f0eff */
[----:B------:R-:W-:Y:S01]  /*1abf0*/  STL [R1+0xd18], R5 ;  /* 0x000d180501007387 */ /* 0x000fe20000100800 */
[----:B-1----:R-:W-:-:S03]  /*1ac00*/  LEA.HI.X.SX32 R4, R13, R2, 0x1, P3 ;  /* 0x000000020d047211 */ /* 0x002fc600018f0eff */
[----:B------:R0:W-:Y:S01]  /*1ac10*/  STL [R1+0xd1c], R3 ;  /* 0x000d1c0301007387 */ /* 0x0001e20000100800 */
[----:B------:R-:W-:-:S03]  /*1ac20*/  LEA.HI.X.SX32 R2, R14, R2, 0x1, P4 ;  /* 0x000000020e027211 */ /* 0x000fc600020f0eff */
[----:B------:R-:W-:Y:S01]  /*1ac30*/  STL [R1+0xd20], R4 ;  /* 0x000d200401007387 */ /* 0x000fe20000100800 */
[----:B0-----:R-:W-:-:S03]  /*1ac40*/  LEA.HI.X.SX32 R3, R0, UR11, 0x1, P5 ;  /* 0x0000000b00037c11 */ /* 0x001fc6000a8f0eff */
[----:B------:R-:W2:Y:S04]  /*1ac50*/  LDL.LU R0, [R1+0x15d8] ;  /* 0x0015d80001007983 */ /* 0x000ea80000300800 */
[----:B------:R0:W-:Y:S04]  /*1ac60*/  STL [R1+0xc10], R2 ;  /* 0x000c100201007387 */ /* 0x0001e80000100800 */
[----:B------:R-:W-:Y:S04]  /*1ac70*/  STL [R1+0xbc0], R3 ;  /* 0x000bc00301007387 */ /* 0x000fe80000100800 */
[----:B------:R-:W-:Y:S01]  /*1ac80*/  STL [R1+0xbe8], RZ ;  /* 0x000be8ff01007387 */ /* 0x000fe20000100800 */
[----:B0-----:R-:W0:Y:S03]  /*1ac90*/  LDC R2, c[0x0][0x238] ;  /* 0x00008e00ff027b82 */ /* 0x001e260000000800 */
[----:B------:R-:W-:Y:S04]  /*1aca0*/  STL [R1+0x1a0], RZ ;  /* 0x0001a0ff01007387 */ /* 0x000fe80000100800 */
        /* <DEDUP_REMOVED lines=451> */
[----:B------:R-:W-:Y:S01]  /*1c8e0*/  STL [R1+0x360], RZ ;  /* 0x000360ff01007387 */ /* 0x000fe20000100800 */
[----:B------:R-:W-:-:S03]  /*1c8f0*/  ULEA UR7, UR5, UR4, 0x3 ;  /* 0x0000000405077291 */ /* 0x000fc6000f8e183f */
[----:B------:R-:W3:Y:S04]  /*1c900*/  LDL.LU R10, [R1+0x9c8] ;  /* 0x0009c800010a7983 */ /* 0x000ee80000300800 */
[----:B------:R-:W4:Y:S04]  /*1c910*/  LDL R13, [R1+0xbc4] ;  /* 0x000bc400010d7983 */ /* 0x000f280000100800 */
[----:B--2---:R1:W-:Y:S04]  /*1c920*/  STL [R1+0x15d8], R0 ;  /* 0x0015d80001007387 */ /* 0x0043e80000100800 */
[----:B-1----:R-:W2:Y:S01]  /*1c930*/  LDL R0, [R1+0xbc0] ;  /* 0x000bc00001007983 */ /* 0x002ea20000100800 */
[C---:B0-----:R-:W-:Y:S01]  /*1c940*/  IMAD R3, R2.reuse, 0x1f, RZ ;  /* 0x0000001f02037824 */ /* 0x041fe200078e02ff */
[----:B------:R-:W-:Y:S01]  /*1c950*/  USHF.L.U32 UR6, UR6, 0x5, URZ ;  /* 0x0000000506067899 */ /* 0x000fe2000800063f */
[----:B------:R-:W-:-:S02]  /*1c960*/  IMAD R4, R2, 0x1e, RZ ;  /* 0x0000001e02047824 */ /* 0x000fc400078e02ff */
[C---:B------:R-:W-:Y:S01]  /*1c970*/  IMAD R5, R2.reuse, 0x1d, RZ ;  /* 0x0000001d02057824 */ /* 0x040fe200078e02ff */
[----:B------:R-:W-:Y:S01]  /*1c980*/  USHF.R.S32.HI UR8, URZ, 0x1f, UR6 ;  /* 0x0000001f3f087899 */ /* 0x000fe20008011406 */
[C---:B------:R-:W-:Y:S02]  /*1c990*/  IMAD R6, R2.reuse, 0x1c, RZ ;  /* 0x0000001c02067824 */ /* 0x040fe400078e02ff */
[C---:B------:R-:W-:Y:S02]  /*1c9a0*/  IMAD R7, R2.reuse, 0x1b, RZ ;  /* 0x0000001b02077824 */ /* 0x040fe400078e02ff */
[C---:B------:R-:W-:Y:S02]  /*1c9b0*/  IMAD R8, R2.reuse, 0x1a, RZ ;  /* 0x0000001a02087824 */ /* 0x040fe400078e02ff */
[C---:B------:R-:W-:Y:S02]  /*1c9c0*/  IMAD R9, R2.reuse, 0x19, RZ ;  /* 0x0000001902097824 */ /* 0x040fe400078e02ff */
[----:B------:R-:W-:-:S02]  /*1c9d0*/  IMAD R11, R2, 0x17, RZ ;  /* 0x00000017020b7824 */ /* 0x000fc400078e02ff */
[C---:B------:R-:W-:Y:S02]  /*1c9e0*/  IMAD R12, R2.reuse, 0x16, RZ ;  /* 0x00000016020c7824 */ /* 0x040fe400078e02ff */
[C---:B------:R-:W-:Y:S02]  /*1c9f0*/  IMAD R14, R2.reuse, 0x14, RZ ;  /* 0x00000014020e7824 */ /* 0x040fe400078e02ff */
[C---:B------:R-:W-:Y:S02]  /*1ca00*/  IMAD R15, R2.reuse, 0x13, RZ ;  /* 0x00000013020f7824 */ /* 0x040fe400078e02ff */
[C---:B------:R-:W-:Y:S02]  /*1ca10*/  IMAD R16, R2.reuse, 0x12, RZ ;  /* 0x0000001202107824 */ /* 0x040fe400078e02ff */
[C---:B------:R-:W-:Y:S02]  /*1ca20*/  IMAD R17, R2.reuse, 0x11, RZ ;  /* 0x0000001102117824 */ /* 0x040fe400078e02ff */
[----:B------:R-:W-:-:S02]  /*1ca30*/  IMAD.SHL.U32 R18, R2, 0x10, RZ ;  /* 0x0000001002127824 */ /* 0x000fc400078e00ff */
[C---:B------:R-:W-:Y:S02]  /*1ca40*/  IMAD R19, R2.reuse, 0xf, RZ ;  /* 0x0000000f02137824 */ /* 0x040fe400078e02ff */
[C---:B------:R-:W-:Y:S02]  /*1ca50*/  IMAD R20, R2.reuse, 0xe, RZ ;  /* 0x0000000e02147824 */ /* 0x040fe400078e02ff */
[C---:B------:R-:W-:Y:S02]  /*1ca60*/  IMAD R21, R2.reuse, 0xd, RZ ;  /* 0x0000000d02157824 */ /* 0x040fe400078e02ff */
[C---:B------:R-:W-:Y:S02]  /*1ca70*/  IMAD R22, R2.reuse, 0xc, RZ ;  /* 0x0000000c02167824 */ /* 0x040fe400078e02ff */
[C---:B------:R-:W-:Y:S02]  /*1ca80*/  IMAD R23, R2.reuse, 0xb, RZ ;  /* 0x0000000b02177824 */ /* 0x040fe400078e02ff */
[----:B------:R-:W-:-:S02]  /*1ca90*/  IMAD R24, R2, 0xa, RZ ;  /* 0x0000000a02187824 */ /* 0x000fc400078e02ff */
[C---:B------:R-:W-:Y:S02]  /*1caa0*/  IMAD R25, R2.reuse, 0x9, RZ ;  /* 0x0000000902197824 */ /* 0x040fe400078e02ff */
[C---:B------:R-:W-:Y:S02]  /*1cab0*/  IMAD.SHL.U32 R26, R2.reuse, 0x8, RZ ;  /* 0x00000008021a7824 */ /* 0x040fe400078e00ff */
[C---:B------:R-:W-:Y:S02]  /*1cac0*/  IMAD R27, R2.reuse, 0x7, RZ ;  /* 0x00000007021b7824 */ /* 0x040fe400078e02ff */
[C---:B------:R-:W-:Y:S02]  /*1cad0*/  IMAD R28, R2.reuse, 0x6, RZ ;  /* 0x00000006021c7824 */ /* 0x040fe400078e02ff */
[----:B------:R-:W-:Y:S01]  /*1cae0*/  IMAD R29, R2, 0x5, RZ ;  /* 0x00000005021d7824 */ /* 0x000fe200078e02ff */
[----:B---3--:R-:W-:-:S05]  /*1caf0*/  SHF.R.S32.HI R10, RZ, 0x5, R10 ;  /* 0x00000005ff0a7819 */ /* 0x008fca000001140a */
[----:B------:R4:W-:Y:S02]  /*1cb00*/  STL [R1+0x15ac], R10 ;  /* 0x0015ac0a01007387 */ /* 0x0009e40000100800 */
[----:B----4-:R-:W-:-:S04]  /*1cb10*/  IADD3 R10, P2, R3, R13, RZ ;  /* 0x0000000d030a7210 */ /* 0x010fc80007f5e0ff */
[----:B--2---:R-:W-:Y:S01]  /*1cb20*/  LEA.HI.X.SX32 R3, R3, R0, 0x1, P2 ;  /* 0x0000000003037211 */ /* 0x004fe200010f0eff */
        /* <DEDUP_REMOVED lines=12> */
[----:B------:R0:W-:Y:S04]  /*1cbf0*/  STL [R1+0xc48], R10 ;  /* 0x000c480a01007387 */ /* 0x0001e80000100800 */
[----:B------:R1:W-:Y:S01]  /*1cc00*/  STL [R1+0xc14], R3 ;  /* 0x000c140301007387 */ /* 0x0003e20000100800 */
[----:B0-----:R-:W-:-:S05]  /*1cc10*/  IMAD R10, R2, 0x18, RZ ;  /* 0x00000018020a7824 */ /* 0x001fca00078e02ff */
[----:B-1----:R-:W-:-:S05]  /*1cc20*/  IADD3 R3, P2, R10, R13, RZ ;  /* 0x0000000d0a037210 */ /* 0x002fca0007f5e0ff */
[----:B------:R0:W-:Y:S02]  /*1cc30*/  STL [R1+0xc50], R3 ;  /* 0x000c500301007387 */ /* 0x0001e40000100800 */
[----:B0-----:R-:W-:Y:S02]  /*1cc40*/  LEA.HI.X.SX32 R3, R4, R0, 0x1, P3 ;  /* 0x0000000004037211 */ /* 0x001fe400018f0eff */
[----:B------:R-:W-:-:S03]  /*1cc50*/  IADD3 R4, P3, R11, R13, RZ ;  /* 0x0000000d0b047210 */ /* 0x000fc60007f7e0ff */
[----:B------:R0:W-:Y:S04]  /*1cc60*/  STL [R1+0xc1c], R3 ;  /* 0x000c1c0301007387 */ /* 0x0001e80000100800 */
[----:B------:R1:W-:Y:S01]  /*1cc70*/  STL [R1+0xc58], R4 ;  /* 0x000c580401007387 */ /* 0x0003e20000100800 */
[----:B0-----:R-:W-:Y:S02]  /*1cc80*/  LEA.HI.X.SX32 R3, R5, R0, 0x1, P4 ;  /* 0x0000000005037211 */ /* 0x001fe400020f0eff */
[----:B-1----:R-:W-:-:S03]  /*1cc90*/  IADD3 R4, P4, R12, R13, RZ ;  /* 0x0000000d0c047210 */ /* 0x002fc60007f9e0ff */
[----:B------:R0:W-:Y:S01]  /*1cca0*/  STL [R1+0xc24], R3 ;  /* 0x000c240301007387 */ /* 0x0001e20000100800 */
[----:B------:R-:W-:Y:S01]  /*1ccb0*/  IMAD R13, R2, 0x15, RZ ;  /* 0x00000015020d7824 */ /* 0x000fe200078e02ff */
[-C--:B0-----:R-:W-:Y:S02]  /*1ccc0*/  LEA.HI.X.SX32 R3, R6, R0.reuse, 0x1, P5 ;  /* 0x0000000006037211 */ /* 0x081fe400028f0eff */
[----:B------:R-:W2:Y:S04]  /*1ccd0*/  LDL R6, [R1+0xbc4] ;  /* 0x000bc40001067983 */ /* 0x000ea80000100800 */
[----:B------:R-:W-:Y:S04]  /*1cce0*/  STL [R1+0xc60], R4 ;  /* 0x000c600401007387 */ /* 0x000fe80000100800 */
[----:B------:R0:W-:Y:S02]  /*1ccf0*/  STL [R1+0xc2c], R3 ;  /* 0x000c2c0301007387 */ /* 0x0001e40000100800 */
[----:B0-----:R-:W-:-:S02]  /*1cd00*/  LEA.HI.X.SX32 R3, R7, R0, 0x1, P6 ;  /* 0x0000000007037211 */ /* 0x001fc400030f0eff */
[-C--:B--2---:R-:W-:Y:S02]  /*1cd10*/  IADD3 R4, P5, R13, R6.reuse, RZ ;  /* 0x000000060d047210 */ /* 0x084fe40007fbe0ff */
[----:B------:R-:W-:-:S03]  /*1cd20*/  IADD3 R5, P6, R14, R6, RZ ;  /* 0x000000060e057210 */ /* 0x000fc60007fde0ff */
[----:B------:R0:W-:Y:S04]  /*1cd30*/  STL [R1+0xc68], R4 ;  /* 0x000c680401007387 */ /* 0x0001e80000100800 */
[----:B------:R1:W-:Y:S04]  /*1cd40*/  STL [R1+0xc34], R3 ;  /* 0x000c340301007387 */ /* 0x0003e80000100800 */
[----:B------:R2:W-:Y:S01]  /*1cd50*/  STL [R1+0xc70], R5 ;  /* 0x000c700501007387 */ /* 0x0005e20000100800 */
[----:B0-----:R-:W-:Y:S02]  /*1cd60*/  LEA.HI.X.SX32 R4, R8, R0, 0x1, P0 ;  /* 0x0000000008047211 */ /* 0x001fe400000f0eff */
[----:B-1----:R-:W-:-:S03]  /*1cd70*/  IADD3 R3, P0, R15, R6, RZ ;  /* 0x000000060f037210 */ /* 0x002fc60007f1e0ff */
[----:B------:R0:W-:Y:S01]  /*1cd80*/  STL [R1+0xc3c], R4 ;  /* 0x000c3c0401007387 */ /* 0x0001e20000100800 */
[----:B--2---:R-:W-:-:S03]  /*1cd90*/  LEA.HI.X.SX32 R5, R9, R0, 0x1, P1 ;  /* 0x0000000009057211 */ /* 0x004fc600008f0eff */
[----:B------:R1:W-:Y:S04]  /*1cda0*/  STL [R1+0xc78], R3 ;  /* 0x000c780301007387 */ /* 0x0003e80000100800 */
[----:B------:R2:W-:Y:S01]  /*1cdb0*/  STL [R1+0xc44], R5 ;  /* 0x000c440501007387 */ /* 0x0005e20000100800 */
[----:B0-----:R-:W-:Y:S02]  /*1cdc0*/  IADD3 R4, P1, R16, R6, RZ ;  /* 0x0000000610047210 */ /* 0x001fe40007f3e0ff */
[----:B-1----:R-:W-:-:S03]  /*1cdd0*/  LEA.HI.X.SX32 R3, R10, R0, 0x1, P2 ;  /* 0x000000000a037211 */ /* 0x002fc600010f0eff */
[----:B------:R0:W-:Y:S01]  /*1cde0*/  STL [R1+0xc80], R4 ;  /* 0x000c800401007387 */ /* 0x0001e20000100800 */
[----:B--2---:R-:W-:-:S03]  /*1cdf0*/  IADD3 R5, P2, R17, R6, RZ ;  /* 0x0000000611057210 */ /* 0x004fc60007f5e0ff */
        /* <DEDUP_REMOVED lines=30> */
[----:B------:R1:W-:Y:S01]  /*1cfe0*/  STL [R1+0xcc0], R3 ;  /* 0x000cc00301007387 */ /* 0x0003e20000100800 */
[----:B------:R-:W-:-:S03]  /*1cff0*/  LEA.HI.X.SX32 R8, R24, R0, 0x1, P2 ;  /* 0x0000000018087211 */ /* 0x000fc600010f0eff */
[----:B------:R2:W-:Y:S01]  /*1d000*/  STL [R1+0xc8c], R5 ;  /* 0x000c8c0501007387 */ /* 0x0005e20000100800 */
[----:B0-----:R-:W-:Y:S02]  /*1d010*/  IADD3 R4, P3, R25, R6, RZ ;  /* 0x0000000619047210 */ /* 0x001fe40007f7e0ff */
[----:B-1----:R-:W-:-:S03]  /*1d020*/  LEA.HI.X.SX32 R3, R19, R0, 0x1, P4 ;  /* 0x0000000013037211 */ /* 0x002fc600020f0eff */
[----:B------:R0:W-:Y:S01]  /*1d030*/  STL [R1+0xcc8], R4 ;  /* 0x000cc80401007387 */ /* 0x0001e20000100800 */
[----:B------:R-:W-:Y:S02]  /*1d040*/  LEA.HI.X.SX32 R9, R25, R0, 0x1, P3 ;  /* 0x0000000019097211 */ /* 0x000fe400018f0eff */
[----:B--2---:R-:W-:Y:S01]  /*1d050*/  IADD3 R5, P4, R26, R6, RZ ;  /* 0x000000061a057210 */ /* 0x004fe20007f9e0ff */
        /* <DEDUP_REMOVED lines=11> */
[----:B------:R-:W-:Y:S01]  /*1d110*/  IADD3 R7, P0, R29, R6, RZ ;  /* 0x000000061d077210 */ /* 0x000fe20007f1e0ff */
[C---:B--2---:R-:W-:Y:S02]  /*1d120*/  IMAD.SHL.U32 R5, R2.reuse, 0x4, RZ ;  /* 0x0000000402057824 */ /* 0x044fe400078e00ff */
[----:B------:R1:W-:Y:S04]  /*1d130*/  STL [R1+0xcac], R3 ;  /* 0x000cac0301007387 */ /* 0x0003e80000100800 */
[----:B------:R2:W-:Y:S01]  /*1d140*/  STL [R1+0xce8], R7 ;  /* 0x000ce80701007387 */ /* 0x0005e20000100800 */
[----:B0-----:R-:W-:Y:S01]  /*1d150*/  IMAD R4, R2, 0x3, RZ ;  /* 0x0000000302047824 */ /* 0x001fe200078e02ff */
[----:B-1----:R-:W-:-:S02]  /*1d160*/  LEA.HI.X.SX32 R3, R23, R0, 0x1, P1 ;  /* 0x0000000017037211 */ /* 0x002fc400008f0eff */
[----:B--2---:R-:W-:-:S03]  /*1d170*/  IADD3 R7, P1, R5, R6, RZ ;  /* 0x0000000605077210 */ /* 0x004fc60007f3e0ff */
[----:B------:R0:W-:Y:S01]  /*1d180*/  STL [R1+0xcb4], R3 ;  /* 0x000cb40301007387 */ /* 0x0001e20000100800 */
[----:B------:R-:W-:-:S03]  /*1d190*/  LEA.HI.X.SX32 R5, R5, R0, 0x1, P1 ;  /* 0x0000000005057211 */ /* 0x000fc600008f0eff */
[----:B------:R1:W-:Y:S04]  /*1d1a0*/  STL [R1+0xcf0], R7 ;  /* 0x000cf00701007387 */ /* 0x0003e80000100800 */
[----:B------:R2:W-:Y:S01]  /*1d1b0*/  STL [R1+0xcbc], R8 ;  /* 0x000cbc0801007387 */ /* 0x0005e20000100800 */
[----:B0-----:R-:W-:Y:S01]  /*1d1c0*/  IMAD.SHL.U32 R3, R2, 0x2, RZ ;  /* 0x0000000202037824 */ /* 0x001fe200078e00ff */
[----:B-1----:R-:W-:-:S04]  /*1d1d0*/  IADD3 R7, P2, R4, R6, RZ ;  /* 0x0000000604077210 */ /* 0x002fc80007f5e0ff */
[C---:B--2---:R-:W-:Y:S01]  /*1d1e0*/  IADD3 R8, P3, R3.reuse, R6, RZ ;  /* 0x0000000603087210 */ /* 0x044fe20007f7e0ff */
[----:B------:R0:W-:Y:S01]  /*1d1f0*/  STL [R1+0xcf8], R7 ;  /* 0x000cf80701007387 */ /* 0x0001e20000100800 */
[-C--:B------:R-:W-:Y:S02]  /*1d200*/  LEA.HI.X.SX32 R4, R4, R0.reuse, 0x1, P2 ;  /* 0x0000000004047211 */ /* 0x080fe400010f0eff */
[-C--:B------:R-:W-:Y:S01]  /*1d210*/  LEA.HI.X.SX32 R3, R3, R0.reuse, 0x1, P3 ;  /* 0x0000000003037211 */ /* 0x080fe200018f0eff */
[----:B------:R-:W-:Y:S04]  /*1d220*/  STL [R1+0xcc4], R9 ;  /* 0x000cc40901007387 */ /* 0x000fe80000100800 */
[----:B------:R1:W-:Y:S01]  /*1d230*/  STL [R1+0xd00], R8 ;  /* 0x000d000801007387 */ /* 0x0003e20000100800 */
[----:B0-----:R-:W-:-:S02]  /*1d240*/  LEA.HI.X.SX32 R7, R26, R0, 0x1, P4 ;  /* 0x000000001a077211 */ /* 0x001fc400020f0eff */
[----:B------:R-:W-:-:S03]  /*1d250*/  IADD3 R6, P4, R6, R2, RZ ;  /* 0x0000000206067210 */ /* 0x000fc60007f9e0ff */
[----:B------:R0:W-:Y:S01]  /*1d260*/  STL [R1+0xccc], R7 ;  /* 0x000ccc0701007387 */ /* 0x0001e20000100800 */
[-C--:B------:R-:W-:Y:S02]  /*1d270*/  LEA.HI.X.SX32 R2, R2, R0.reuse, 0x1, P4 ;  /* 0x0000000002027211 */ /* 0x080fe400020f0eff */
[-C--:B-1----:R-:W-:Y:S01]  /*1d280*/  LEA.HI.X.SX32 R8, R27, R0.reuse, 0x1, P5 ;  /* 0x000000001b087211 */ /* 0x082fe200028f0eff */
[----:B------:R1:W-:Y:S04]  /*1d290*/  STL [R1+0xd08], R6 ;  /* 0x000d080601007387 */ /* 0x0003e80000100800 */
[----:B------:R-:W-:Y:S01]  /*1d2a0*/  STL [R1+0xcd4], R8 ;  /* 0x000cd40801007387 */ /* 0x000fe20000100800 */
[-C--:B0-----:R-:W-:Y:S02]  /*1d2b0*/  LEA.HI.X.SX32 R7, R28, R0.reuse, 0x1, P6 ;  /* 0x000000001c077211 */ /* 0x081fe400030f0eff */
[----:B-1----:R-:W-:-:S03]  /*1d2c0*/  LEA.HI.X.SX32 R6, R29, R0, 0x1, P0 ;  /* 0x000000001d067211 */ /* 0x002fc600000f0eff */
[----:B------:R-:W-:Y:S04]  /*1d2d0*/  STL [R1+0xcdc], R7 ;  /* 0x000cdc0701007387 */ /* 0x000fe80000100800 */
[----:B------:R-:W-:Y:S04]  /*1d2e0*/  STL [R1+0xce4], R6 ;  /* 0x000ce40601007387 */ /* 0x000fe80000100800 */
[----:B------:R-:W-:Y:S04]  /*1d2f0*/  STL [R1+0xcec], R5 ;  /* 0x000cec0501007387 */ /* 0x000fe80000100800 */
[----:B------:R-:W-:Y:S04]  /*1d300*/  STL [R1+0xcf4], R4 ;  /* 0x000cf40401007387 */ /* 0x000fe80000100800 */
[----:B------:R0:W5:Y:S04]  /*1d310*/  LDL.LU R0, [R1+0x15d8] ;  /* 0x0015d80001007983 */ /* 0x0001680000300800 */
[----:B------:R1:W-:Y:S04]  /*1d320*/  STL [R1+0xcfc], R3 ;  /* 0x000cfc0301007387 */ /* 0x0003e80000100800 */
[----:B------:R-:W-:Y:S04]  /*1d330*/  STL [R1+0x364], RZ ;  /* 0x000364ff01007387 */ /* 0x000fe80000100800 */
        /* <DEDUP_REMOVED lines=27> */
[----:B-1----:R-:W3:Y:S04]  /*1d4f0*/  LDL R3, [R1+0xb8] ;  /* 0x0000b80001037983 */ /* 0x002ee80000100800 */
        /* <DEDUP_REMOVED lines=32> */
[----:B---3--:R-:W-:-:S02]  /*1d700*/  LOP3.LUT R5, R3, 0x10, RZ, 0x3c, !PT ;  /* 0x0000001003057812 */ /* 0x008fc400078e3cff */
[C---:B------:R-:W-:Y:S02]  /*1d710*/  LOP3.LUT R4, R3.reuse, 0x20, RZ, 0x3c, !PT ;  /* 0x0000002003047812 */ /* 0x040fe400078e3cff */
[----:B0-2---:R-:W-:-:S07]  /*1d720*/  LOP3.LUT R2, R3, 0x30, RZ, 0x3c, !PT ;  /* 0x0000003003027812 */ /* 0x005fce00078e3cff */
.L_x_1:
[----:B------:R0:W-:Y:S01]  /*1d730*/  STL [R1+0x2a8c], R11 ;  /* 0x002a8c0b01007387 */ /* 0x0001e20000100800 */
[----:B-1----:R-:W1:Y:S03]  /*1d740*/  LDC R2, c[0x0][0x230] ;  /* 0x00008c00ff027b82 */ /* 0x002e660000000800 */
[----:B------:R-:W2:Y:S04]  /*1d750*/  LDL R5, [R1+0xbc0] ;  /* 0x000bc00001057983 */ /* 0x000ea80000100800 */
[----:B------:R-:W2:Y:S04]  /*1d760*/  LDL R4, [R1+0xbc4] ;  /* 0x000bc40001047983 */ /* 0x000ea80000100800 */
[----:B0-----:R-:W1:Y:S04]  /*1d770*/  LDL R11, [R1+0xbe8] ;  /* 0x000be800010b7983 */ /* 0x001e680000100800 */
[----:B------:R0:W-:Y:S02]  /*1d780*/  STL [R1+0x2a88], R10 ;  /* 0x002a880a01007387 */ /* 0x0001e40000100800 */
[----:B0-----:R-:W-:Y:S01]  /*1d790*/  PRMT R10, RZ, 0x7610, R10 ;  /* 0x00007610ff0a7816 */ /* 0x001fe2000000000a */
[----:B-1----:R-:W-:-:S05]  /*1d7a0*/  IMAD R2, R11, -0x20, R2 ;  /* 0xffffffe00b027824 */ /* 0x002fca00078e0202 */
[----:B------:R-:W-:-:S13]  /*1d7b0*/  ISETP.GT.AND P0, PT, R2, RZ, PT ;  /* 0x000000ff0200720c */ /* 0x000fda0003f04270 */
[----:B--2---:R-:W2:Y:S04]  /*1d7c0*/  @P0 LDG.E.U8 R10, desc[UR32][R4.64] ;  /* 0x00000020040a0981 */ /* 0x004ea8000c1e1100 */
[----:B------:R-:W-:Y:S04]  /*1d7d0*/  STL [R1+0x2a84], R9 ;  /* 0x002a840901007387 */ /* 0x000fe80000100800 */
[----:B------:R-:W-:Y:S04]  /*1d7e0*/  STL [R1+0x2a80], R8 ;  /* 0x002a800801007387 */ /* 0x000fe80000100800 */
[----:B------:R-:W-:Y:S04]  /*1d7f0*/  STL [R1+0x2a7c], R7 ;  /* 0x002a7c0701007387 */ /* 0x000fe80000100800 */
[----:B------:R-:W-:Y:S04]  /*1d800*/  STL [R1+0x2a78], R6 ;  /* 0x002a780601007387 */ /* 0x000fe80000100800 */
[----:B------:R-:W-:Y:S04]  /*1d810*/  STL [R1+0x2a74], R3 ;  /* 0x002a740301007387 */ /* 0x000fe80000100800 */
[----:B-----5:R-:W-:Y:S04]  /*1d820*/  STL [R1+0x15d8], R0 ;  /* 0x0015d80001007387 */ /* 0x020fe80000100800 */
[----:B------:R-:W3:Y:S04]  /*1d830*/  LDL.LU R11, [R1+0x2a8c] ;  /* 0x002a8c00010b7983 */ /* 0x000ee80000300800 */
[----:B--2---:R0:W-:Y:S04]  /*1d840*/  STL [R1+0x18], R10 ;  /* 0x0000180a01007387 */ /* 0x0041e80000100800 */
[----:B0-----:R-:W2:Y:S04]  /*1d850*/  LDL.LU R10, [R1+0x2a88] ;  /* 0x002a8800010a7983 */ /* 0x001ea80000300800 */
[----:B------:R-:W4:Y:S04]  /*1d860*/  LDL R4, [R1+0xd04] ;  /* 0x000d040001047983 */ /* 0x000f280000100800 */
[----:B------:R-:W4:Y:S01]  /*1d870*/  LDL R5, [R1+0xd08] ;  /* 0x000d080001057983 */ /* 0x000f220000100800 */
[----:B------:R-:W-:-:S02]  /*1d880*/  ISETP.GT.AND P1, PT, R2, 0x1, PT ;  /* 0x000000010200780c */ /* 0x000fc40003f24270 */
[----:B------:R-:W-:-:S11]  /*1d890*/  PRMT R9, RZ, 0x7610, R9 ;  /* 0x00007610ff097816 */ /* 0x000fd60000000009 */
[----:B----4-:R-:W-:-:S04]  /*1d8a0*/  @P1 LOP3.LUT R5, R5, R4, RZ, 0x3c, !PT ;  /* 0x0000000405051212 */ /* 0x010fc800078e3cff */
[----:B------:R-:W-:-:S04]  /*1d8b0*/  @P1 LOP3.LUT R4, R5, R4, RZ, 0x3c, !PT ;  /* 0x0000000405041212 */ /* 0x000fc800078e3cff */
[----:B------:R-:W-:-:S05]  /*1d8c0*/  @P1 LOP3.LUT R5, R5, R4, RZ, 0x3c, !PT ;  /* 0x0000000405051212 */ /* 0x000fca00078e3cff */
[----:B------:R-:W4:Y:S01]  /*1d8d0*/  @P1 LDG.E.U8 R9, desc[UR32][R4.64] ;  /* 0x0000002004091981 */ /* 0x000f22000c1e1100 */
[----:B------:R-:W-:-:S03]  /*1d8e0*/  ISETP.GT.AND P2, PT, R2, 0x2, PT ;  /* 0x000000020200780c */ /* 0x000fc60003f44270 */
[----:B----4-:R0:W-:Y:S04]  /*1d8f0*/  STL [R1+0x14], R9 ;  /* 0x0000140901007387 */ /* 0x0101e80000100800 */
[----:B0-----:R-:W4:Y:S04]  /*1d900*/  LDL.LU R9, [R1+0x2a84] ;  /* 0x002a840001097983 */ /* 0x001f280000300800 */
[----:B------:R-:W3:Y:S04]  /*1d910*/  LDL R4, [R1+0xcfc] ;  /* 0x000cfc0001047983 */ /* 0x000ee80000100800 */
[----:B------:R-:W3:Y:S01]  /*1d920*/  LDL R5, [R1+0xd00] ;  /* 0x000d000001057983 */ /* 0x000ee20000100800 */
[----:B------:R-:W-:-:S02]  /*1d930*/  PRMT R8, RZ, 0x7610, R8 ;  /* 0x00007610ff087816 */ /* 0x000fc40000000008 */
[----:B---3--:R-:W-:-:S04]  /*1d940*/  @P2 LOP3.LUT R5, R5, R4, RZ, 0x3c, !PT ;  /* 0x0000000405052212 */ /* 0x008fc800078e3cff */
[----:B------:R-:W-:-:S04]  /*1d950*/  @P2 LOP3.LUT R4, R5, R4, RZ, 0x3c, !PT ;  /* 0x0000000405042212 */ /* 0x000fc800078e3cff */
[----:B------:R-:W-:-:S05]  /*1d960*/  @P2 LOP3.LUT R5, R5, R4, RZ, 0x3c, !PT ;  /* 0x0000000405052212 */ /* 0x000fca00078e3cff */
[----:B------:R-:W3:Y:S01]  /*1d970*/  @P2 LDG.E.U8 R8, desc[UR32][R4.64] ;  /* 0x0000002004082981 */ /* 0x000ee2000c1e1100 */
[----:B------:R-:W-:-:S03]  /*1d980*/  ISETP.GT.AND P3, PT, R2, 0x3, PT ;  /* 0x000000030200780c */ /* 0x000fc60003f64270 */
[----:B---3--:R0:W-:Y:S04]  /*1d990*/  STL [R1+0x10], R8 ;  /* 0x0000100801007387 */ /* 0x0081e80000100800 */
[----:B0-----:R-:W3:Y:S04]  /*1d9a0*/  LDL.LU R8, [R1+0x2a80] ;  /* 0x002a800001087983 */ /* 0x001ee80000300800 */
[----:B------:R-:W2:Y:S04]  /*1d9b0*/  LDL R4, [R1+0xcf4] ;  /* 0x000cf40001047983 */ /* 0x000ea80000100800 */
[----:B------:R-:W2:Y:S01]  /*1d9c0*/  LDL R5, [R1+0xcf8] ;  /* 0x000cf80001057983 */ /* 0x000ea20000100800 */
[----:B------:R-:W-:-:S02]  /*1d9d0*/  PRMT R7, RZ, 0x7610, R7 ;  /* 0x00007610ff077816 */ /* 0x000fc40000000007 */
[----:B--2---:R-:W-:-:S04]  /*1d9e0*/  @P3 LOP3.LUT R5, R5, R4, RZ, 0x3c, !PT ;  /* 0x0000000405053212 */ /* 0x004fc800078e3cff */
[----:B------:R-:W-:-:S04]  /*1d9f0*/  @P3 LOP3.LUT R4, R5, R4, RZ, 0x3c, !PT ;  /* 0x0000000405043212 */ /* 0x000fc800078e3cff */
[----:B------:R-:W-:-:S05]  /*1da00*/  @P3 LOP3.LUT R5, R5, R4, RZ, 0x3c, !PT ;  /* 0x0000000405053212 */ /* 0x000fca00078e3cff */
[----:B------:R-:W2:Y:S01]  /*1da10*/  @P3 LDG.E.U8 R7, desc[UR32][R4.64] ;  /* 0x0000002004073981 */ /* 0x000ea2000c1e1100 */
[----:B------:R-:W-:-:S03]  /*1da20*/  ISETP.GT.AND P0, PT, R2, 0x4, PT ;  /* 0x000000040200780c */ /* 0x000fc60003f04270 */
[----:B--2---:R0:W-:Y:S04]  /*1da30*/  STL [R1+0xc], R7 ;  /* 0x00000c0701007387 */ /* 0x0041e80000100800 */
[----:B0-----:R-:W2:Y:S04]  /*1da40*/  LDL.LU R7, [R1+0x2a7c] ;  /* 0x002a7c0001077983 */ /* 0x001ea80000300800 */
[----:B------:R-:W4:Y:S04]  /*1da50*/  LDL R4, [R1+0xcec] ;  /* 0x000cec0001047983 */ /* 0x000f280000100800 */
[----:B------:R-:W4:Y:S01]  /*1da60*/  LDL R5, [R1+0xcf0] ;  /* 0x000cf00001057983 */ /* 0x000f220000100800 */
[----:B------:R-:W-:-:S02]  /*1da70*/  PRMT R6, RZ, 0x7610, R6 ;  /* 0x00007610ff067816 */ /* 0x000fc40000000006 */
        /* <DEDUP_REMOVED lines=23> */
[----:B------:R-:W2:Y:S04]  /*1dbf0*/  @P2 LDG.E.U8 R0, desc[UR32][R4.64] ;  /* 0x0000002004002981 */ /* 0x000ea8000c1e1100 */
[----:B------:R-:W4:Y:S04]  /*1dc00*/  LDL R4, [R1+0xcd4] ;  /* 0x000cd40001047983 */ /* 0x000f280000100800 */
[----:B------:R-:W4:Y:S01]  /*1dc10*/  LDL R5, [R1+0xcd8] ;  /* 0x000cd80001057983 */ /* 0x000f220000100800 */
[C---:B------:R-:W-:Y:S02]  /*1dc20*/  ISETP.GT.AND P3, PT, R2.reuse, 0x7, PT ;  /* 0x000000070200780c */ /* 0x040fe40003f64270 */
[----:B------:R-:W-:Y:S01]  /*1dc30*/  PRMT R29, RZ, 0x7610, R29 ;  /* 0x00007610ff1d7816 */ /* 0x000fe2000000001d */
[----:B--2---:R0:W-:Y:S01]  /*1dc40*/  STL [R1+0x2a60], R0 ;  /* 0x002a600001007387 */ /* 0x0041e20000100800 */
[----:B------:R-:W-:-:S02]  /*1dc50*/  ISETP.GT.AND P0, PT, R2, 0x8, PT ;  /* 0x000000080200780c */ /* 0x000fc40003f04270 */
[----:B------:R-:W-:Y:S01]  /*1dc60*/  PRMT R28, RZ, 0x7610, R28 ;  /* 0x00007610ff1c7816 */ /* 0x000fe2000000001c */
[----:B0-----:R-:W2:Y:S06]  /*1dc70*/  LDL R0, [R1+0xcc0] ;  /* 0x000cc00001007983 */ /* 0x001eac0000100800 */
[----:B----4-:R-:W-:-:S04]  /*1dc80*/  @P3 LOP3.LUT R5, R5, R4, RZ, 0x3c, !PT ;  /* 0x0000000405053212 */ /* 0x010fc800078e3cff */
[----:B------:R-:W-:-:S04]  /*1dc90*/  @P3 LOP3.LUT R4, R5, R4, RZ, 0x3c, !PT ;  /* 0x0000000405043212 */ /* 0x000fc800078e3cff */
[----:B------:R-:W-:-:S05]  /*1dca0*/  @P3 LOP3.LUT R5, R5, R4, RZ, 0x3c, !PT ;  /* 0x0000000405053212 */ /* 0x000fca00078e3cff */
[----:B------:R-:W4:Y:S04]  /*1dcb0*/  @P3 LDG.E.U8 R29, desc[UR32][R4.64] ;  /* 0x00000020041d3981 */ /* 0x000f28000c1e1100 */
[----:B------:R-:W3:Y:S04]  /*1dcc0*/  LDL R4, [R1+0xccc] ;  /* 0x000ccc0001047983 */ /* 0x000ee80000100800 */
[----:B------:R-:W3:Y:S04]  /*1dcd0*/  LDL R5, [R1+0xcd0] ;  /* 0x000cd00001057983 */ /* 0x000ee80000100800 */
[----:B----4-:R0:W-:Y:S01]  /*1dce0*/  STL [R1+0x2a64], R29 ;  /* 0x002a641d01007387 */ /* 0x0101e20000100800 */
[----:B------:R-:W-:-:S02]  /*1dcf0*/  ISETP.GT.AND P1, PT, R2, 0x9, PT ;  /* 0x000000090200780c */ /* 0x000fc40003f24270 */
[----:B------:R-:W-:Y:S01]  /*1dd00*/  PRMT R27, RZ, 0x7610, R27 ;  /* 0x00007610ff1b7816 */ /* 0x000fe2000000001b */
[----:B0-----:R-:W4:Y:S01]  /*1dd10*/  LDL R29, [R1+0xcbc] ;  /* 0x000cbc00011d7983 */ /* 0x001f220000100800 */
[----:B---3--:R-:W-:-:S04]  /*1dd20*/  @P0 LOP3.LUT R5, R5, R4, RZ, 0x3c, !PT ;  /* 0x0000000405050212 */ /* 0x008fc800078e3cff */
[----:B------:R-:W-:-:S04]  /*1dd30*/  @P0 LOP3.LUT R4, R5, R4, RZ, 0x3c, !PT ;  /* 0x0000000405040212 */ /* 0x000fc800078e3cff */
[----:B------:R-:W-:-:S05]  /*1dd40*/  @P0 LOP3.LUT R5, R5, R4, RZ, 0x3c, !PT ;  /* 0x0000000405050212 */ /* 0x000fca00078e3cff */
[----:B------:R0:W3:Y:S04]  /*1dd50*/  @P0 LDG.E.U8 R28, desc[UR32][R4.64] ;  /* 0x00000020041c0981 */ /* 0x0000e8000c1e1100 */
[----:B------:R-:W0:Y:S04]  /*1dd60*/  LDL R4, [R1+0xcc4] ;  /* 0x000cc40001047983 */ /* 0x000e280000100800 */
[----:B------:R-:W0:Y:S01]  /*1dd70*/  LDL R5, [R1+0xcc8] ;  /* 0x000cc80001057983 */ /* 0x000e220000100800 */
[----:B------:R-:W-:Y:S02]  /*1dd80*/  ISETP.GT.AND P2, PT, R2, 0xa, PT ;  /* 0x0000000a0200780c */ /* 0x000fe40003f44270 */
[----:B0-----:R-:W-:-:S04]  /*1dd90*/  @P1 LOP3.LUT R5, R5, R4, RZ, 0x3c, !PT ;  /* 0x0000000405051212 */ /* 0x001fc800078e3cff */
[----:B------:R-:W-:-:S04]  /*1dda0*/  @P1 LOP3.LUT R4, R5, R4, RZ, 0x3c, !PT ;  /* 0x0000000405041212 */ /* 0x000fc800078e3cff */
[----:B------:R-:W-:-:S05]  /*1ddb0*/  @P1 LOP3.LUT R5, R5, R4, RZ, 0x3c, !PT ;  /* 0x0000000405051212 */ /* 0x000fca00078e3cff */
[----:B------:R2:W4:Y:S01]  /*1ddc0*/  @P1 LDG.E.U8 R27, desc[UR32][R4.64] ;  /* 0x00000020041b1981 */ /* 0x000522000c1e1100 */
[----:B------:R-:W-:-:S03]  /*1ddd0*/  PRMT R26, RZ, 0x7610, R26 ;  /* 0x00007610ff1a7816 */ /* 0x000fc6000000001a */
[----:B---3--:R0:W-:Y:S01]  /*1dde0*/  STL [R1+0x2a68], R28 ;  /* 0x002a681c01007387 */ /* 0x0081e20000100800 */
[----:B--2---:R-:W-:Y:S02]  /*1ddf0*/  @P2 IMAD.MOV.U32 R4, RZ, RZ, R0 ;  /* 0x000000ffff042224 */ /* 0x004fe400078e0000 */
[----:B----4-:R-:W-:-:S05]  /*1de00*/  @P2 IMAD.MOV.U32 R5, RZ, RZ, R29 ;  /* 0x000000ffff052224 */ /* 0x010fca00078e001d */
[----:B------:R-:W2:Y:S04]  /*1de10*/  @P2 LDG.E.U8 R26, desc[UR32][R4.64] ;  /* 0x00000020041a2981 */ /* 0x000ea8000c1e1100 */
[----:B------:R1:W-:Y:S04]  /*1de20*/  STL [R1+0x2a6c], R27 ;  /* 0x002a6c1b01007387 */ /* 0x0003e80000100800 */
[----:B------:R-:W3:Y:S04]  /*1de30*/  LDL R4, [R1+0xcb4] ;  /* 0x000cb40001047983 */ /* 0x000ee80000100800 */
[----:B------:R-:W3:Y:S01]  /*1de40*/  LDL R5, [R1+0xcb8] ;  /* 0x000cb80001057983 */ /* 0x000ee20000100800 */
[----:B------:R-:W-:-:S02]  /*1de50*/  ISETP.GT.AND P3, PT, R2, 0xb, PT ;  /* 0x0000000b0200780c */ /* 0x000fc40003f64270 */
[----:B------:R-:W-:Y:S01]  /*1de60*/  PRMT R25, RZ, 0x7610, R25 ;  /* 0x00007610ff197816 */ /* 0x000fe20000000019 */
[----:B------:R-:W4:Y:S04]  /*1de70*/  LDL R29, [R1+0xca4] ;  /* 0x000ca400011d7983 */ /* 0x000f280000100800 */
[----:B------:R-:W4:Y:S04]  /*1de80*/  LDL R0, [R1+0xca8] ;  /* 0x000ca80001007983 */ /* 0x000f280000100800 */
[----:B0-----:R-:W4:Y:S04]  /*1de90*/  LDL R28, [R1+0xc9c] ;  /* 0x000c9c00011c7983 */ /* 0x001f280000100800 */
[----:B-1----:R-:W4:Y:S04]  /*1dea0*/  LDL R27, [R1+0xca0] ;  /* 0x000ca000011b7983 */ /* 0x002f280000100800 */
[----:B--2---:R0:W-:Y:S04]  /*1deb0*/  STL [R1+0x2a70], R26 ;  /* 0x002a701a01007387 */ /* 0x0041e80000100800 */
[----:B0-----:R-:W2:Y:S01]  /*1dec0*/  LDL R26, [R1+0xcb0] ;  /* 0x000cb000011a7983 */ /* 0x001ea20000100800 */
[----:B---3--:R-:W-:-:S04]  /*1ded0*/  @P3 LOP3.LUT R5, R5, R4, RZ, 0x3c, !PT ;  /* 0x0000000405053212 */ /* 0x008fc800078e3cff */
[----:B------:R-:W-:-:S04]  /*1dee0*/  @P3 LOP3.LUT R4, R5, R4, RZ, 0x3c, !PT ;  /* 0x0000000405043212 */ /* 0x000fc800078e3cff */
[----:B------:R-:W-:-:S05]  /*1def0*/  @P3 LOP3.LUT R5, R5, R4, RZ, 0x3c, !PT ;  /* 0x0000000405053212 */ /* 0x000fca00078e3cff */
[----:B------:R2:W3:Y:S04]  /*1df00*/  @P3 LDG.E.U8 R25, desc[UR32][R4.64] ;  /* 0x0000002004193981 */ /* 0x0004e8000c1e1100 */
[----:B------:R-:W4:Y:S01]  /*1df10*/  LDL R5, [R1+0xcac] ;  /* 0x000cac0001057983 */ /* 0x000f220000100800 */
[C---:B------:R-:W-:Y:S02]  /*1df20*/  ISETP.GT.AND P0, PT, R2.reuse, 0xc, PT ;  /* 0x0000000c0200780c */ /* 0x040fe40003f04270 */
[C---:B------:R-:W-:Y:S02]  /*1df30*/  ISETP.GT.AND P1, PT, R2.reuse, 0xd, PT ;  /* 0x0000000d0200780c */ /* 0x040fe40003f24270 */
[----:B------:R-:W-:Y:S02]  /*1df40*/  PRMT R24, RZ, 0x7610, R24 ;  /* 0x00007610ff187816 */ /* 0x000fe40000000018 */
[----:B------:R-:W-:-:S02]  /*1df50*/  ISETP.GT.AND P2, PT, R2, 0xe, PT ;  /* 0x0000000e0200780c */ /* 0x000fc40003f44270 */
[----:B------:R-:W-:-:S05]  /*1df60*/  PRMT R23, RZ, 0x7610, R23 ;  /* 0x00007610ff177816 */ /* 0x000fca0000000017 */
[----:B--2---:R-:W-:Y:S01]  /*1df70*/  @P0 IMAD.MOV.U32 R4, RZ, RZ, R26 ;  /* 0x000000ffff040224 */ /* 0x004fe200078e001a */
[----:B------:R-:W-:Y:S01]  /*1df80*/  PRMT R22, RZ, 0x7610, R22 ;  /* 0x00007610ff167816 */ /* 0x000fe20000000016 */
[----:B------:R-:W2:Y:S04]  /*1df90*/  LDL R26, [R1+0xc98] ;  /* 0x000c9800011a7983 */ /* 0x000ea80000100800 */
[----:B----4-:R0:W4:Y:S02]  /*1dfa0*/  @P0 LDG.E.U8 R24, desc[UR32][R4.64] ;  /* 0x0000002004180981 */ /* 0x010124000c1e1100 */
[----:B0-----:R-:W-:Y:S02]  /*1dfb0*/  @P1 IMAD.MOV.U32 R4, RZ, RZ, R0 ;  /* 0x000000ffff041224 */ /* 0x001fe400078e0000 */
[----:B------:R-:W-:-:S05]  /*1dfc0*/  @P1 IMAD.MOV.U32 R5, RZ, RZ, R29 ;  /* 0x000000ffff051224 */ /* 0x000fca00078e001d */
[----:B------:R0:W3:Y:S02]  /*1dfd0*/  @P1 LDG.E.U8 R23, desc[UR32][R4.64] ;  /* 0x0000002004171981 */ /* 0x0000e4000c1e1100 */
[----:B0-----:R-:W-:Y:S02]  /*1dfe0*/  @P2 IMAD.MOV.U32 R4, RZ, RZ, R27 ;  /* 0x000000ffff042224 */ /* 0x001fe400078e001b */
[----:B------:R-:W-:-:S05]  /*1dff0*/  @P2 IMAD.MOV.U32 R5, RZ, RZ, R28 ;  /* 0x000000ffff052224 */ /* 0x000fca00078e001c */
[----:B------:R-:W2:Y:S04]  /*1e000*/  @P2 LDG.E.U8 R22, desc[UR32][R4.64] ;  /* 0x0000002004162981 */ /* 0x000ea8000c1e1100 */
[----:B----4-:R0:W-:Y:S04]  /*1e010*/  STL [R1+0x2a5c], R24 ;  /* 0x002a5c1801007387 */ /* 0x0101e80000100800 */
[----:B------:R-:W4:Y:S04]  /*1e020*/  LDL R0, [R1+0xc90] ;  /* 0x000c900001007983 */ /* 0x000f280000100800 */
[----:B------:R-:W3:Y:S04]  /*1e030*/  LDL R29, [R1+0xc88] ;  /* 0x000c8800011d7983 */ /* 0x000ee80000100800 */
[----:B0-----:R-:W4:Y:S04]  /*1e040*/  LDL R24, [R1+0xc94] ;  /* 0x000c940001187983 */ /* 0x001f280000100800 */
[----:B------:R-:W3:Y:S04]  /*1e050*/  LDL R28, [R1+0xc7c] ;  /* 0x000c7c00011c7983 */ /* 0x000ee80000100800 */
[----:B------:R-:W3:Y:S04]  /*1e060*/  LDL R27, [R1+0xc80] ;  /* 0x000c8000011b7983 */ /* 0x000ee80000100800 */
[----:B--2---:R0:W-:Y:S04]  /*1e070*/  STL [R1+0x2a58], R22 ;  /* 0x002a581601007387 */ /* 0x0041e80000100800 */
[----:B0-----:R-:W2:Y:S01]  /*1e080*/  LDL R22, [R1+0xc8c] ;  /* 0x000c8c0001167983 */ /* 0x001ea20000100800 */
[----:B------:R-:W-:-:S02]  /*1e090*/  ISETP.GT.AND P3, PT, R2, 0xf, PT ;  /* 0x0000000f0200780c */ /* 0x000fc40003f64270 */
[----:B------:R-:W-:Y:S02]  /*1e0a0*/  ISETP.GT.AND P0, PT, R2, 0x10, PT ;  /* 0x000000100200780c */ /* 0x000fe40003f04270 */
[----:B------:R-:W-:Y:S02]  /*1e0b0*/  PRMT R21, RZ, 0x7610, R21 ;  /* 0x00007610ff157816 */ /* 0x000fe40000000015 */
[----:B------:R-:W-:-:S07]  /*1e0c0*/  PRMT R20, RZ, 0x7610, R20 ;  /* 0x00007610ff147816 */ /* 0x000fce0000000014 */
[----:B------:R-:W-:Y:S02]  /*1e0d0*/  @P3 IMAD.MOV.U32 R4, RZ, RZ, R26 ;  /* 0x000000ffff043224 */ /* 0x000fe400078e001a */
[----:B------:R-:W3:Y:S01]  /*1e0e0*/  LDL R26, [R1+0xc74] ;  /* 0x000c7400011a7983 */ /* 0x000ee20000100800 */
[----:B----4-:R-:W-:-:S03]  /*1e0f0*/  @P3 IMAD.MOV.U32 R5, RZ, RZ, R24 ;  /* 0x000000ffff053224 */ /* 0x010fc600078e0018 */
[----:B------:R-:W4:Y:S04]  /*1e100*/  LDL R24, [R1+0xc78] ;  /* 0x000c780001187983 */ /* 0x000f280000100800 */
[----:B------:R0:W4:Y:S02]  /*1e110*/  @P3 LDG.E.U8 R21, desc[UR32][R4.64] ;  /* 0x0000002004153981 */ /* 0x000124000c1e1100 */
[----:B0-----:R-:W-:Y:S02]  /*1e120*/  @P0 IMAD.MOV.U32 R4, RZ, RZ, R0 ;  /* 0x000000ffff040224 */ /* 0x001fe400078e0000 */
[----:B------:R-:W4:Y:S01]  /*1e130*/  LDL R0, [R1+0xc70] ;  /* 0x000c700001007983 */ /* 0x000f220000100800 */
[----:B--2---:R-:W-:-:S03]  /*1e140*/  @P0 IMAD.MOV.U32 R5, RZ, RZ, R22 ;  /* 0x000000ffff050224 */ /* 0x004fc600078e0016 */
[----:B------:R-:W2:Y:S04]  /*1e150*/  LDL R22, [R1+0xc6c] ;  /* 0x000c6c0001167983 */ /* 0x000ea80000100800 */
[----:B------:R3:W2:Y:S04]  /*1e160*/  @P0 LDG.E.U8 R20, desc[UR32][R4.64] ;  /* 0x0000002004140981 */ /* 0x0006a8000c1e1100 */
[----:B------:R-:W4:Y:S01]  /*1e170*/  LDL R5, [R1+0xc84] ;  /* 0x000c840001057983 */ /* 0x000f220000100800 */
[C---:B------:R-:W-:Y:S02]  /*1e180*/  ISETP.GT.AND P1, PT, R2.reuse, 0x11, PT ;  /* 0x000000110200780c */ /* 0x040fe40003f24270 */
[----:B------:R-:W-:-:S02]  /*1e190*/  ISETP.GT.AND P2, PT, R2, 0x12, PT ;  /* 0x000000120200780c */ /* 0x000fc40003f44270 */
[----:B------:R-:W-:Y:S02]  /*1e1a0*/  PRMT R19, RZ, 0x7610, R19 ;  /* 0x00007610ff137816 */ /* 0x000fe40000000013 */
[----:B------:R-:W-:Y:S02]  /*1e1b0*/  ISETP.GT.AND P3, PT, R2, 0x13, PT ;  /* 0x000000130200780c */ /* 0x000fe40003f64270 */
[----:B------:R-:W-:-:S05]  /*1e1c0*/  PRMT R18, RZ, 0x7610, R18 ;  /* 0x00007610ff127816 */ /* 0x000fca0000000012 */
[----:B---3--:R-:W-:Y:S01]  /*1e1d0*/  @P1 IMAD.MOV.U32 R4, RZ, RZ, R29 ;  /* 0x000000ffff041224 */ /* 0x008fe200078e001d */
[C---:B------:R-:W-:Y:S01]  /*1e1e0*/  ISETP.GT.AND P0, PT, R2.reuse, 0x14, PT ;  /* 0x000000140200780c */ /* 0x040fe20003f04270 */
[----:B------:R-:W3:Y:S01]  /*1e1f0*/  LDL R29, [R1+0xc60] ;  /* 0x000c6000011d7983 */ /* 0x000ee20000100800 */
[----:B------:R-:W-:Y:S02]  /*1e200*/  PRMT R17, RZ, 0x7610, R17 ;  /* 0x00007610ff117816 */ /* 0x000fe40000000011 */
[----:B------:R-:W-:Y:S01]  /*1e210*/  PRMT R16, RZ, 0x7610, R16 ;  /* 0x00007610ff107816 */ /* 0x000fe20000000010 */
[----:B----4-:R0:W4:Y:S02]  /*1e220*/  @P1 LDG.E.U8 R19, desc[UR32][R4.64] ;  /* 0x0000002004131981 */ /* 0x010124000c1e1100 */
[----:B0-----:R-:W-:Y:S02]  /*1e230*/  @P2 IMAD.MOV.U32 R4, RZ, RZ, R27 ;  /* 0x000000ffff042224 */ /* 0x001fe400078e001b */
[----:B------:R-:W-:Y:S01]  /*1e240*/  @P2 IMAD.MOV.U32 R5, RZ, RZ, R28 ;  /* 0x000000ffff052224 */ /* 0x000fe200078e001c */
[----:B------:R-:W-:Y:S01]  /*1e250*/  ISETP.GT.AND P1, PT, R2, 0x15, PT ;  /* 0x000000150200780c */ /* 0x000fe20003f24270 */
[----:B------:R-:W4:Y:S04]  /*1e260*/  LDL R28, [R1+0xc54] ;  /* 0x000c5400011c7983 */ /* 0x000f280000100800 */
[----:B------:R0:W4:Y:S01]  /*1e270*/  @P2 LDG.E.U8 R18, desc[UR32][R4.64] ;  /* 0x0000002004122981 */ /* 0x000122000c1e1100 */
[----:B------:R-:W-:-:S03]  /*1e280*/  PRMT R15, RZ, 0x7610, R15 ;  /* 0x00007610ff0f7816 */ /* 0x000fc6000000000f */
[----:B------:R-:W4:Y:S01]  /*1e290*/  LDL R27, [R1+0xc58] ;  /* 0x000c5800011b7983 */ /* 0x000f220000100800 */
[----:B0-----:R-:W-:Y:S02]  /*1e2a0*/  @P3 IMAD.MOV.U32 R4, RZ, RZ, R24 ;  /* 0x000000ffff043224 */ /* 0x001fe400078e0018 */
[----:B------:R-:W-:Y:S01]  /*1e2b0*/  @P3 IMAD.MOV.U32 R5, RZ, RZ, R26 ;  /* 0x000000ffff053224 */ /* 0x000fe200078e001a */
[----:B------:R-:W4:Y:S04]  /*1e2c0*/  LDL R24, [R1+0xc50] ;  /* 0x000c500001187983 */ /* 0x000f280000100800 */
[----:B------:R0:W4:Y:S04]  /*1e2d0*/  @P3 LDG.E.U8 R17, desc[UR32][R4.64] ;  /* 0x0000002004113981 */ /* 0x000128000c1e1100 */
[----:B------:R-:W4:Y:S01]  /*1e2e0*/  LDL R26, [R1+0xc4c] ;  /* 0x000c4c00011a7983 */ /* 0x000f220000100800 */
[----:B0-----:R-:W-:-:S02]  /*1e2f0*/  @P0 IMAD.MOV.U32 R4, RZ, RZ, R0 ;  /* 0x000000ffff040224 */ /* 0x001fc400078e0000 */
[----:B--2---:R-:W-:Y:S01]  /*1e300*/  @P0 IMAD.MOV.U32 R5, RZ, RZ, R22 ;  /* 0x000000ffff050224 */ /* 0x004fe200078e0016 */
[----:B------:R-:W2:Y:S04]  /*1e310*/  LDL R0, [R1+0xc48] ;  /* 0x000c480001007983 */ /* 0x000ea80000100800 */
[----:B------:R0:W2:Y:S04]  /*1e320*/  @P0 LDG.E.U8 R16, desc[UR32][R4.64] ;  /* 0x0000002004100981 */ /* 0x0000a8000c1e1100 */
[----:B------:R-:W2:Y:S04]  /*1e330*/  LDL R22, [R1+0xc44] ;  /* 0x000c440001167983 */ /* 0x000ea80000100800 */
[----:B------:R-:W0:Y:S04]  /*1e340*/  LDL R4, [R1+0xc64] ;  /* 0x000c640001047983 */ /* 0x000e280000100800 */
[----:B------:R-:W0:Y:S01]  /*1e350*/  LDL R5, [R1+0xc68] ;  /* 0x000c680001057983 */ /* 0x000e220000100800 */
[----:B------:R-:W-:-:S02]  /*1e360*/  ISETP.GT.AND P2, PT, R2, 0x16, PT ;  /* 0x000000160200780c */ /* 0x000fc40003f44270 */
[----:B0-----:R-:W-:-:S04]  /*1e370*/  @P1 LOP3.LUT R5, R5, R4, RZ, 0x3c, !PT ;  /* 0x0000000405051212 */ /* 0x001fc800078e3cff */
[----:B------:R-:W-:-:S04]  /*1e380*/  @P1 LOP3.LUT R4, R5, R4, RZ, 0x3c, !PT ;  /* 0x0000000405041212 */ /* 0x000fc800078e3cff */
[----:B------:R-:W-:-:S05]  /*1e390*/  @P1 LOP3.LUT R5, R5, R4, RZ, 0x3c, !PT ;  /* 0x0000000405051212 */ /* 0x000fca00078e3cff */
[----:B------:R3:W2:Y:S04]  /*1e3a0*/  @P1 LDG.E.U8 R15, desc[UR32][R4.64] ;  /* 0x00000020040f1981 */ /* 0x0006a8000c1e1100 */
[----:B------:R-:W4:Y:S01]  /*1e3b0*/  LDL R5, [R1+0xc5c] ;  /* 0x000c5c0001057983 */ /* 0x000f220000100800 */
[C---:B------:R-:W-:Y:S01]  /*1e3c0*/  ISETP.GT.AND P3, PT, R2.reuse, 0x17, PT ;  /* 0x000000170200780c */ /* 0x040fe20003f64270 */
[----:B---3--:R-:W-:Y:S01]  /*1e3d0*/  @P2 IMAD.MOV.U32 R4, RZ, RZ, R29 ;  /* 0x000000ffff042224 */ /* 0x008fe200078e001d */
[----:B------:R-:W-:Y:S01]  /*1e3e0*/  PRMT R14, RZ, 0x7610, R14 ;  /* 0x00007610ff0e7816 */ /* 0x000fe2000000000e */
[----:B------:R-:W3:Y:S01]  /*1e3f0*/  LDL R29, [R1+0xc30] ;  /* 0x000c3000011d7983 */ /* 0x000ee20000100800 */
[C---:B------:R-:W-:Y:S02]  /*1e400*/  ISETP.GT.AND P4, PT, R2.reuse, 0x18, PT ;  /* 0x000000180200780c */ /* 0x040fe40003f84270 */
[----:B------:R-:W-:-:S02]  /*1e410*/  ISETP.GT.AND P5, PT, R2, 0x19, PT ;  /* 0x000000190200780c */ /* 0x000fc40003fa4270 */
[----:B------:R-:W-:Y:S02]  /*1e420*/  PRMT R13, RZ, 0x7610, R13 ;  /* 0x00007610ff0d7816 */ /* 0x000fe4000000000d */
        /* <DEDUP_REMOVED lines=8> */
[----:B------:R-:W-:-:S02]  /*1e4b0*/  PRMT R10, RZ, 0x7610, R10 ;  /* 0x00007610ff0a7816 */ /* 0x000fc4000000000a */
[----:B------:R-:W-:Y:S01]  /*1e4c0*/  ISETP.GT.AND P1, PT, R2, 0x1b, PT ;  /* 0x0000001b0200780c */ /* 0x000fe20003f24270 */
[----:B------:R-:W4:Y:S01]  /*1e4d0*/  LDL R27, [R1+0xc28] ;  /* 0x000c2800011b7983 */ /* 0x000f220000100800 */
[----:B0-----:R-:W-:Y:S02]  /*1e4e0*/  @P4 IMAD.MOV.U32 R4, RZ, RZ, R24 ;  /* 0x000000ffff044224 */ /* 0x001fe400078e0018 */
[----:B------:R-:W-:Y:S01]  /*1e4f0*/  @P4 IMAD.MOV.U32 R5, RZ, RZ, R26 ;  /* 0x000000ffff054224 */ /* 0x000fe200078e001a */
[----:B------:R-:W-:Y:S01]  /*1e500*/  PRMT R9, RZ, 0x7610, R9 ;  /* 0x00007610ff097816 */ /* 0x000fe20000000009 */
[----:B------:R-:W4:Y:S04]  /*1e510*/  LDL R26, [R1+0xc1c] ;  /* 0x000c1c00011a7983 */ /* 0x000f280000100800 */
[----:B------:R2:W4:Y:S04]  /*1e520*/  @P4 LDG.E.U8 R12, desc[UR32][R4.64] ;  /* 0x00000020040c4981 */ /* 0x000528000c1e1100 */
[----:B------:R-:W4:Y:S01]  /*1e530*/  LDL R24, [R1+0xc20] ;  /* 0x000c200001187983 */ /* 0x000f220000100800 */
[----:B--2---:R-:W-:-:S02]  /*1e540*/  @P5 IMAD.MOV.U32 R4, RZ, RZ, R0 ;  /* 0x000000ffff045224 */ /* 0x004fc400078e0000 */
[----:B------:R-:W-:Y:S01]  /*1e550*/  @P5 IMAD.MOV.U32 R5, RZ, RZ, R22 ;  /* 0x000000ffff055224 */ /* 0x000fe200078e0016 */
[----:B------:R-:W2:Y:S04]  /*1e560*/  LDL R0, [R1+0xc18] ;  /* 0x000c180001007983 */ /* 0x000ea80000100800 */
[----:B------:R0:W2:Y:S04]  /*1e570*/  @P5 LDG.E.U8 R11, desc[UR32][R4.64] ;  /* 0x00000020040b5981 */ /* 0x0000a8000c1e1100 */
[----:B------:R-:W2:Y:S04]  /*1e580*/  LDL R22, [R1+0xc14] ;  /* 0x000c140001167983 */ /* 0x000ea80000100800 */
[----:B------:R-:W0:Y:S04]  /*1e590*/  LDL R4, [R1+0xc3c] ;  /* 0x000c3c0001047983 */ /* 0x000e280000100800 */
[----:B------:R-:W0:Y:S02]  /*1e5a0*/  LDL R5, [R1+0xc40] ;  /* 0x000c400001057983 */ /* 0x000e240000100800 */
[----:B0-----:R-:W-:-:S04]  /*1e5b0*/  @P0 LOP3.LUT R5, R5, R4, RZ, 0x3c, !PT ;  /* 0x0000000405050212 */ /* 0x001fc800078e3cff */
[----:B------:R-:W-:-:S04]  /*1e5c0*/  @P0 LOP3.LUT R4, R5, R4, RZ, 0x3c, !PT ;  /* 0x0000000405040212 */ /* 0x000fc800078e3cff */
[----:B------:R-:W-:-:S05]  /*1e5d0*/  @P0 LOP3.LUT R5, R5, R4, RZ, 0x3c, !PT ;  /* 0x0000000405050212 */ /* 0x000fca00078e3cff */
[----:B------:R0:W2:Y:S04]  /*1e5e0*/  @P0 LDG.E.U8 R10, desc[UR32][R4.64] ;  /* 0x00000020040a0981 */ /* 0x0000a8000c1e1100 */
[----:B------:R-:W0:Y:S04]  /*1e5f0*/  LDL R4, [R1+0xc34] ;  /* 0x000c340001047983 */ /* 0x000e280000100800 */
[----:B------:R-:W0:Y:S01]  /*1e600*/  LDL R5, [R1+0xc38] ;  /* 0x000c380001057983 */ /* 0x000e220000100800 */
[----:B------:R-:W-:Y:S02]  /*1e610*/  ISETP.GT.AND P2, PT, R2, 0x1c, PT ;  /* 0x0000001c0200780c */ /* 0x000fe40003f44270 */
[----:B0-----:R-:W-:-:S04]  /*1e620*/  @P1 LOP3.LUT R5, R5, R4, RZ, 0x3c, !PT ;  /* 0x0000000405051212 */ /* 0x001fc800078e3cff */
[----:B------:R-:W-:-:S04]  /*1e630*/  @P1 LOP3.LUT R4, R5, R4, RZ, 0x3c, !PT ;  /* 0x0000000405041212 */ /* 0x000fc800078e3cff */
[----:B------:R-:W-:-:S05]  /*1e640*/  @P1 LOP3.LUT R5, R5, R4, RZ, 0x3c, !PT ;  /* 0x0000000405051212 */ /* 0x000fca00078e3cff */
[----:B------:R3:W2:Y:S04]  /*1e650*/  @P1 LDG.E.U8 R9, desc[UR32][R4.64] ;  /* 0x0000002004091981 */ /* 0x0006a8000c1e1100 */
[----:B------:R-:W4:Y:S01]  /*1e660*/  LDL R5, [R1+0xc2c] ;  /* 0x000c2c0001057983 */ /* 0x000f220000100800 */
[C---:B------:R-:W-:Y:S01]  /*1e670*/  ISETP.GT.AND P3, PT, R2.reuse, 0x1d, PT ;  /* 0x0000001d0200780c */ /* 0x040fe20003f64270 */
[----:B---3--:R-:W-:Y:S01]  /*1e680*/  @P2 IMAD.MOV.U32 R4, RZ, RZ, R29 ;  /* 0x000000ffff042224 */ /* 0x008fe200078e001d */
[C---:B------:R-:W-:Y:S02]  /*1e690*/  ISETP.GT.AND P4, PT, R2.reuse, 0x1e, PT ;  /* 0x0000001e0200780c */ /* 0x040fe40003f84270 */
[----:B------:R-:W-:Y:S02]  /*1e6a0*/  PRMT R8, RZ, 0x7610, R8 ;  /* 0x00007610ff087816 */ /* 0x000fe40000000008 */
[----:B------:R-:W-:-:S02]  /*1e6b0*/  ISETP.GT.AND P0, PT, R2, 0x1f, PT ;  /* 0x0000001f0200780c */ /* 0x000fc40003f04270 */
[----:B------:R-:W-:Y:S02]  /*1e6c0*/  PRMT R7, RZ, 0x7610, R7 ;  /* 0x00007610ff077816 */ /* 0x000fe40000000007 */
[----:B------:R-:W-:Y:S02]  /*1e6d0*/  PRMT R6, RZ, 0x7610, R6 ;  /* 0x00007610ff067816 */ /* 0x000fe40000000006 */
[----:B------:R-:W-:Y:S01]  /*1e6e0*/  PRMT R3, RZ, 0x7610, R3 ;  /* 0x00007610ff037816 */ /* 0x000fe20000000003 */
[----:B----4-:R0:W3:Y:S02]  /*1e6f0*/  @P2 LDG.E.U8 R8, desc[UR32][R4.64] ;  /* 0x0000002004082981 */ /* 0x0100e4000c1e1100 */
[----:B0-----:R-:W-:Y:S02]  /*1e700*/  @P3 IMAD.MOV.U32 R4, RZ, RZ, R27 ;  /* 0x000000ffff043224 */ /* 0x001fe400078e001b */
[----:B------:R-:W-:-:S05]  /*1e710*/  @P3 IMAD.MOV.U32 R5, RZ, RZ, R28 ;  /* 0x000000ffff053224 */ /* 0x000fca00078e001c */
[----:B------:R0:W4:Y:S02]  /*1e720*/  @P3 LDG.E.U8 R7, desc[UR32][R4.64] ;  /* 0x0000002004073981 */ /* 0x000124000c1e1100 */
[----:B0-----:R-:W-:Y:S02]  /*1e730*/  @P4 IMAD.MOV.U32 R4, RZ, RZ, R24 ;  /* 0x000000ffff044224 */ /* 0x001fe400078e0018 */
[----:B------:R-:W-:-:S05]  /*1e740*/  @P4 IMAD.MOV.U32 R5, RZ, RZ, R26 ;  /* 0x000000ffff054224 */ /* 0x000fca00078e001a */
[----:B------:R2:W4:Y:S02]  /*1e750*/  @P4 LDG.E.U8 R6, desc[UR32][R4.64] ;  /* 0x0000002004064981 */ /* 0x000524000c1e1100 */
[----:B--2---:R-:W-:Y:S02]  /*1e760*/  @P0 IMAD.MOV.U32 R5, RZ, RZ, R22 ;  /* 0x000000ffff050224 */ /* 0x004fe400078e0016 */
[----:B------:R-:W-:Y:S01]  /*1e770*/  @P0 IMAD.MOV.U32 R4, RZ, RZ, R0 ;  /* 0x000000ffff040224 */ /* 0x000fe200078e0000 */
[----:B------:R-:W2:Y:S04]  /*1e780*/  LDL.LU R22, [R1+0x18] ;  /* 0x0000180001167983 */ /* 0x000ea80000300800 */
[----:B------:R-:W3:Y:S04]  /*1e790*/  LDL.LU R26, [R1+0x14] ;  /* 0x00001400011a7983 */ /* 0x000ee80000300800 */
[----:B------:R-:W4:Y:S04]  /*1e7a0*/  LDL.LU R27, [R1+0xc] ;  /* 0x00000c00011b7983 */ /* 0x000f280000300800 */
[----:B------:R-:W4:Y:S04]  /*1e7b0*/  LDL.LU R29, [R1+0x8] ;  /* 0x00000800011d7983 */ /* 0x000f280000300800 */
[----:B------:R-:W4:Y:S04]  /*1e7c0*/  LDL.LU R0, [R1+0x4] ;  /* 0x0000040001007983 */ /* 0x000f280000300800 */
[----:B------:R-:W-:Y:S04]  /*1e7d0*/  STL [R1+0x26c4], R4 ;  /* 0x0026c40401007387 */ /* 0x000fe80000100800 */
        /* <DEDUP_REMOVED lines=113> */
[----:B------:R0:W-:Y:S04]  /*1eef0*/  STL [R1+0x2a54], R4 ;  /* 0x002a540401007387 */ /* 0x0001e80000100800 */
        /* <DEDUP_REMOVED lines=77> */
[----:B------:R-:W-:Y:S01]  /*1f3d0*/  STL [R1+0x292c], R5 ;  /* 0x00292c0501007387 */ /* 0x000fe20000100800 */
[----:B------:R-:W1:Y:S03]  /*1f3e0*/  S2R R28, SR_TID.X ;  /* 0x00000000001c7919 */ /* 0x000e660000002100 */
        /* <DEDUP_REMOVED lines=28> */
[----:B-1----:R-:W-:-:S03]  /*1f5b0*/  LOP3.LUT R28, R28, 0x1f, RZ, 0xc0, !PT ;  /* 0x0000001f1c1c7812 */ /* 0x002fc600078ec0ff */
[----:B------:R-:W-:Y:S04]  /*1f5c0*/  STL [R1+0x2a14], R5 ;  /* 0x002a140501007387 */ /* 0x000fe80000100800 */
[----:B------:R-:W-:Y:S04]  /*1f5d0*/  STL [R1+0x2a1c], R5 ;  /* 0x002a1c0501007387 */ /* 0x000fe80000100800 */
[----:B------:R-:W-:Y:S04]  /*1f5e0*/  STL [R1+0x2a24], R5 ;  /* 0x002a240501007387 */ /* 0x000fe80000100800 */
[----:B------:R-:W-:Y:S04]  /*1f5f0*/  STL [R1+0x2a2c], R5 ;  /* 0x002a2c0501007387 */ /* 0x000fe80000100800 */
[----:B------:R-:W-:Y:S04]  /*1f600*/  STL [R1+0x2a34], R5 ;  /* 0x002a340501007387 */ /* 0x000fe80000100800 */
[----:B------:R-:W-:Y:S04]  /*1f610*/  STL [R1+0x2a3c], R5 ;  /* 0x002a3c0501007387 */ /* 0x000fe80000100800 */
[----:B------:R0:W4:Y:S01]  /*1f620*/  @P0 LDG.E.U8 R3, desc[UR32][R4.64] ;  /* 0x0000002004030981 */ /* 0x000122000c1e1100 */
[----:B------:R-:W-:Y:S01]  /*1f630*/  BAR.SYNC.DEFER_BLOCKING 0x0 ;  /* 0x0000000000007b1d */ /* 0x000fe20000010000 */
[----:B------:R-:W-:-:S05]  /*1f640*/  ISETP.GE.AND P0, PT, R28, R2, PT ;  /* 0x000000021c00720c */ /* 0x000fca0003f06270 */
[----:B------:R-:W-:Y:S04]  /*1f650*/  STL [R1+0x2a44], R5 ;  /* 0x002a440501007387 */ /* 0x000fe80000100800 */
[----:B------:R-:W-:Y:S04]  /*1f660*/  STL [R1+0x2a4c], R5 ;  /* 0x002a4c0501007387 */ /* 0x000fe80000100800 */
[----:B------:R-:W4:Y:S01]  /*1f670*/  LDL.LU R2, [R1+0x10] ;  /* 0x0000100001027983 */ /* 0x000f220000300800 */
[----:B------:R-:W0:Y:S01]  /*1f680*/  S2R R24, SR_TID.X ;  /* 0x0000000000187919 */ /* 0x000e220000002100 */
[----:B------:R-:W1:Y:S01]  /*1f690*/  S2R R28, SR_TID.X ;  /* 0x00000000001c7919 */ /* 0x000e620000002100 */
[----:B0-----:R-:W-:-:S05]  /*1f6a0*/  LOP3.LUT R4, R24, 0x3f, RZ, 0xc0, !PT ;  /* 0x0000003f18047812 */ /* 0x001fca00078ec0ff */
[----:B--2---:R0:W-:Y:S02]  /*1f6b0*/  STS.U8 [R4+UR4], R22 ;  /* 0x0000001604007988 */ /* 0x0041e40008000004 */
[----:B0-----:R-:W0:Y:S01]  /*1f6c0*/  S2R R22, SR_TID.X ;  /* 0x0000000000167919 */ /* 0x001e220000002100 */
[----:B-1----:R-:W-:-:S04]  /*1f6d0*/  LOP3.LUT R28, R28, 0x3f, RZ, 0xc0, !PT ;  /* 0x0000003f1c1c7812 */ /* 0x002fc800078ec0ff */
[----:B------:R-:W-:Y:S01]  /*1f6e0*/  LOP3.LUT R28, R28, 0x8, RZ, 0x3c, !PT ;  /* 0x000000081c1c7812 */ /* 0x000fe200078e3cff */
[----:B---3--:R1:W-:Y:S04]  /*1f6f0*/  STS.U8 [R4+UR4+0x40], R26 ;  /* 0x0000401a04007988 */ /* 0x0083e80008000004 */
[----:B------:R-:W-:Y:S04]  /*1f700*/  STS.U8 [R4+UR4+0x400], R20 ;  /* 0x0004001404007988 */ /* 0x000fe80008000004 */
[----:B------:R-:W-:Y:S04]  /*1f710*/  STS.U8 [R4+UR4+0x440], R19 ;  /* 0x0004401304007988 */ /* 0x000fe80008000004 */
[----:B-1----:R-:W2:Y:S04]  /*1f720*/  LDL.LU R26, [R1+0x2a70] ;  /* 0x002a7000011a7983 */ /* 0x002ea80000300800 */
[----:B------:R-:W-:Y:S01]  /*1f730*/  STL [R1+0x2a50], R20 ;  /* 0x002a501401007387 */ /* 0x000fe20000100800 */
[----:B0-----:R-:W-:-:S03]  /*1f740*/  LOP3.LUT R22, R22, 0x3f, RZ, 0xc0, !PT ;  /* 0x0000003f16167812 */ /* 0x001fc600078ec0ff */
[----:B----4-:R0:W-:Y:S04]  /*1f750*/  STS.U8 [R28+UR4+0x80], R2 ;  /* 0x000080021c007988 */ /* 0x0101e80008000004 */
[----:B------:R1:W-:Y:S01]  /*1f760*/  STS.U8 [R28+UR4+0xc0], R27 ;  /* 0x0000c01b1c007988 */ /* 0x0003e20008000004 */
[----:B0-----:R-:W-:-:S03]  /*1f770*/  LOP3.LUT R2, R22, 0x10, RZ, 0x3c, !PT ;  /* 0x0000001016027812 */ /* 0x001fc600078e3cff */
[----:B------:R-:W-:Y:S04]  /*1f780*/  STS.U8 [R28+UR4+0x480], R18 ;  /* 0x000480121c007988 */ /* 0x000fe80008000004 */
[----:B-1----:R-:W3:Y:S04]  /*1f790*/  LDL.LU R27, [R1+0x2a6c] ;  /* 0x002a6c00011b7983 */ /* 0x002ee80000300800 */
[----:B------:R0:W-:Y:S04]  /*1f7a0*/  STS.U8 [R28+UR4+0x4c0], R17 ;  /* 0x0004c0111c007988 */ /* 0x0001e80008000004 */
[----:B------:R1:W-:Y:S04]  /*1f7b0*/  STS.U8 [R2+UR4+0x100], R29 ;  /* 0x0001001d02007988 */ /* 0x0003e80008000004 */
[----:B------:R4:W-:Y:S04]  /*1f7c0*/  STS.U8 [R2+UR4+0x140], R0 ;  /* 0x0001400002007988 */ /* 0x0009e80008000004 */
[----:B0-----:R-:W2:Y:S04]  /*1f7d0*/  LDL.LU R28, [R1+0x2a68] ;  /* 0x002a6800011c7983 */ /* 0x001ea80000300800 */
[----:B-1----:R-:W3:Y:S04]  /*1f7e0*/  LDL.LU R29, [R1+0x2a64] ;  /* 0x002a6400011d7983 */ /* 0x002ee80000300800 */
[----:B----4-:R-:W4:Y:S01]  /*1f7f0*/  LDL.LU R0, [R1+0x2a60] ;  /* 0x002a600001007983 */ /* 0x010f220000300800 */
[----:B------:R-:W-:-:S02]  /*1f800*/  LOP3.LUT R22, R22, 0x18, RZ, 0x3c, !PT ;  /* 0x0000001816167812 */ /* 0x000fc400078e3cff */
[----:B------:R-:W-:Y:S01]  /*1f810*/  LOP3.LUT R24, R24, 0x3f, RZ, 0xc0, !PT ;  /* 0x0000003f18187812 */ /* 0x000fe200078ec0ff */
[----:B------:R-:W-:Y:S04]  /*1f820*/  STS.U8 [R2+UR4+0x500], R16 ;  /* 0x0005001002007988 */ /* 0x000fe80008000004 */
[----:B------:R0:W-:Y:S04]  /*1f830*/  STS.U8 [R2+UR4+0x540], R15 ;  /* 0x0005400f02007988 */ /* 0x0001e80008000004 */
[----:B0-----:R-:W2:Y:S04]  /*1f840*/  LDL R2, [R1+0x14ec] ;  /* 0x0014ec0001027983 */ /* 0x001ea80000100800 */
[----:B----4-:R0:W-:Y:S04]  /*1f850*/  STS.U8 [R22+UR4+0x180], R0 ;  /* 0x0001800016007988 */ /* 0x0101e80008000004 */
[----:B---3--:R-:W-:Y:S01]  /*1f860*/  STS.U8 [R22+UR4+0x1c0], R29 ;  /* 0x0001c01d16007988 */ /* 0x008fe20008000004 */
[----:B0-----:R-:W-:-:S03]  /*1f870*/  LOP3.LUT R0, R24, 0x20, RZ, 0x3c, !PT ;  /* 0x0000002018007812 */ /* 0x001fc600078e3cff */
[----:B------:R-:W-:Y:S01]  /*1f880*/  STS.U8 [R22+UR4+0x580], R14 ;  /* 0x0005800e16007988 */ /* 0x000fe20008000004 */
[----:B------:R-:W-:-:S03]  /*1f890*/  LOP3.LUT R24, R24, 0x28, RZ, 0x3c, !PT ;  /* 0x0000002818187812 */ /* 0x000fc600078e3cff */
[----:B------:R-:W-:Y:S04]  /*1f8a0*/  STS.U8 [R22+UR4+0x5c0], R13 ;  /* 0x0005c00d16007988 */ /* 0x000fe80008000004 */
[----:B--2---:R-:W-:Y:S04]  /*1f8b0*/  STS.U8 [R0+UR4+0x200], R28 ;  /* 0x0002001c00007988 */ /* 0x004fe80008000004 */
[----:B------:R-:W-:Y:S04]  /*1f8c0*/  STS.U8 [R0+UR4+0x240], R27 ;  /* 0x0002401b00007988 */ /* 0x000fe80008000004 */
[----:B------:R-:W-:Y:S04]  /*1f8d0*/  STS.U8 [R0+UR4+0x600], R12 ;  /* 0x0006000c00007988 */ /* 0x000fe80008000004 */
[----:B------:R0:W-:Y:S04]  /*1f8e0*/  STS.U8 [R0+UR4+0x640], R11 ;  /* 0x0006400b00007988 */ /* 0x0001e80008000004 */
[----:B------:R-:W-:Y:S04]  /*1f8f0*/  STS.U8 [R24+UR4+0x280], R26 ;  /* 0x0002801a18007988 */ /* 0x000fe80008000004 */
[----:B------:R-:W-:Y:S04]  /*1f900*/  STS.U8 [R24+UR4+0x2c0], R25 ;  /* 0x0002c01918007988 */ /* 0x000fe80008000004 */
[----:B------:R-:W-:Y:S04]  /*1f910*/  STS.U8 [R24+UR4+0x680], R10 ;  /* 0x0006800a18007988 */ /* 0x000fe80008000004 */
[----:B0-----:R-:W2:Y:S04]  /*1f920*/  LDL.LU R0, [R1+0x14e4] ;  /* 0x0014e40001007983 */ /* 0x001ea80000300800 */
[----:B------:R0:W-:Y:S04]  /*1f930*/  STS.U8 [R24+UR4+0x6c0], R9 ;  /* 0x0006c00918007988 */ /* 0x0001e80008000004 */
[----:B0-----:R-:W3:Y:S01]  /*1f940*/  LDL.LU R24, [R1+0x2a5c] ;  /* 0x002a5c0001187983 */ /* 0x001ee20000300800 */
[----:B------:R-:W-:-:S05]  /*1f950*/  LOP3.LUT R22, R4, 0x30, RZ, 0x3c, !PT ;  /* 0x0000003004167812 */ /* 0x000fca00078e3cff */
[----:B---3--:R-:W-:Y:S04]  /*1f960*/  STS.U8 [R22+UR4+0x300], R24 ;  /* 0x0003001816007988 */ /* 0x008fe80008000004 */
[----:B------:R-:W-:Y:S04]  /*1f970*/  STS.U8 [R22+UR4+0x340], R23 ;  /* 0x0003401716007988 */ /* 0x000fe80008000004 */
[----:B------:R-:W-:Y:S04]  /*1f980*/  STS.U8 [R22+UR4+0x700], R8 ;  /* 0x0007000816007988 */ /* 0x000fe80008000004 */
[----:B------:R0:W-:Y:S04]  /*1f990*/  STS.U8 [R22+UR4+0x740], R7 ;  /* 0x0007400716007988 */ /* 0x0001e80008000004 */
[----:B0-----:R-:W3:Y:S01]  /*1f9a0*/  LDL.LU R22, [R1+0x2a58] ;  /* 0x002a580001167983 */ /* 0x001ee20000300800 */
[----:B------:R-:W-:-:S02]  /*1f9b0*/  LOP3.LUT R4, R4, 0x38, RZ, 0x3c, !PT ;  /* 0x0000003804047812 */ /* 0x000fc400078e3cff */
[----:B------:R-:W-:-:S03]  /*1f9c0*/  PRMT R20, RZ, 0x7610, R20 ;  /* 0x00007610ff147816 */ /* 0x000fc60000000014 */
[----:B---3--:R-:W-:Y:S04]  /*1f9d0*/  STS.U8 [R4+UR4+0x380], R22 ;  /* 0x0003801604007988 */ /* 0x008fe80008000004 */
[----:B------:R-:W-:Y:S04]  /*1f9e0*/  STS.U8 [R4+UR4+0x3c0], R21 ;  /* 0x0003c01504007988 */ /* 0x000fe80008000004 */
[----:B------:R-:W-:Y:S04]  /*1f9f0*/  STS.U8 [R4+UR4+0x780], R6 ;  /* 0x0007800604007988 */ /* 0x000fe80008000004 */
[----:B------:R2:W-:Y:S02]  /*1fa00*/  STS.U8 [R4+UR4+0x7c0], R3 ;  /* 0x0007c00304007988 */ /* 0x0005e40008000004 */
[----:B--2---:R-:W-:Y:S01]  /*1fa10*/  @!P0 IMAD.MOV.U32 R3, RZ, RZ, R0 ;  /* 0x000000ffff038224 */ /* 0x004fe200078e0000 */
[----:B------:R-:W-:Y:S06]  /*1fa20*/  BAR.SYNC.DEFER_BLOCKING 0x0 ;  /* 0x0000000000007b1d */ /* 0x000fec0000010000 */
[----:B------:R-:W2:Y:S04]  /*1fa30*/  LDL.LU R4, [R1+0x2a54] ;  /* 0x002a540001047983 */ /* 0x000ea80000300800 */
[----:B------:R-:W3:Y:S04]  /*1fa40*/  @!P0 LDG.E.U8 R20, desc[UR32][R2.64] ;  /* 0x0000002002148981 */ /* 0x000ee8000c1e1100 */
[----:B------:R-:W-:Y:S04]  /*1fa50*/  STL [R1+0x15dc], R0 ;  /* 0x0015dc0001007387 */ /* 0x000fe80000100800 */
[----:B---3--:R0:W-:Y:S04]  /*1fa60*/  STL [R1+0xbb4], R20 ;  /* 0x000bb41401007387 */ /* 0x0081e80000100800 */
[----:B0-----:R-:W3:Y:S04]  /*1fa70*/  LDL.LU R20, [R1+0x2a50] ;  /* 0x002a500001147983 */ /* 0x001ee80000300800 */
[----:B------:R-:W4:Y:S04]  /*1fa80*/  LDL R2, [R1+0x1454] ;  /* 0x0014540001027983 */ /* 0x000f280000100800 */
[----:B------:R-:W4:Y:S01]  /*1fa90*/  LDL R3, [R1+0x1458] ;  /* 0x0014580001037983 */ /* 0x000f220000100800 */
[----:B------:R-:W-:-:S02]  /*1faa0*/  PRMT R5, RZ, 0x7610, R5 ;  /* 0x00007610ff057816 */ /* 0x000fc40000000005 */
[----:B----4-:R-:W-:-:S04]  /*1fab0*/  @!P0 LOP3.LUT R3, R3, R2, RZ, 0x3c, !PT ;  /* 0x0000000203038212 */ /* 0x010fc800078e3cff */
[----:B------:R-:W-:-:S04]  /*1fac0*/  @!P0 LOP3.LUT R2, R3, R2, RZ, 0x3c, !PT ;  /* 0x0000000203028212 */ /* 0x000fc800078e3cff */
[----:B------:R-:W-:-:S05]  /*1fad0*/  @!P0 LOP3.LUT R3, R3, R2, RZ, 0x3c, !PT ;  /* 0x0000000203038212 */ /* 0x000fca00078e3cff */
[----:B------:R-:W4:Y:S04]  /*1fae0*/  @!P0 LDG.E.U8 R5, desc[UR32][R2.64] ;  /* 0x0000002002058981 */ /* 0x000f28000c1e1100 */
[----:B----4-:R0:W-:Y:S04]  /*1faf0*/  STL [R1+0xbbc], R5 ;  /* 0x000bbc0501007387 */ /* 0x0101e80000100800 */
[----:B0-----:R-:W4:Y:S04]  /*1fb00*/  LDL.LU R5, [R1+0x2a4c] ;  /* 0x002a4c0001057983 */ /* 0x001f280000300800 */
[----:B------:R-:W3:Y:S04]  /*1fb10*/  LDL R2, [R1+0xc10] ;  /* 0x000c100001027983 */ /* 0x000ee80000100800 */
[----:B------:R-:W3:Y:S01]  /*1fb20*/  LDL R3, [R1+0xd24] ;  /* 0x000d240001037983 */ /* 0x000ee20000100800 */
[----:B--2---:R-:W-:-:S02]  /*1fb30*/  PRMT R4, RZ, 0x7610, R4 ;  /* 0x00007610ff047816 */ /* 0x004fc40000000004 */
[----:B---3--:R-:W-:-:S04]  /*1fb40*/  @!P0 LOP3.LUT R3, R3, R2, RZ, 0x3c, !PT ;  /* 0x0000000203038212 */ /* 0x008fc800078e3cff */
[----:B------:R-:W-:-:S04]  /*1fb50*/  @!P0 LOP3.LUT R2, R3, R2, RZ, 0x3c, !PT ;  /* 0x0000000203028212 */ /* 0x000fc800078e3cff */
[----:B------:R-:W-:-:S05]  /*1fb60*/  @!P0 LOP3.LUT R3, R3, R2, RZ, 0x3c, !PT ;  /* 0x0000000203038212 */ /* 0x000fca00078e3cff */
[----:B------:R-:W2:Y:S04]  /*1fb70*/  @!P0 LDG.E.U8 R4, desc[UR32][R2.64] ;  /* 0x0000002002048981 */ /* 0x000ea8000c1e1100 */
[----:B--2---:R0:W-:Y:S04]  /*1fb80*/  STL [R1+0xbb8], R4 ;  /* 0x000bb80401007387 */ /* 0x0041e80000100800 */
[----:B0-----:R-:W2:Y:S04]  /*1fb90*/  LDL.LU R4, [R1+0x2a48] ;  /* 0x002a480001047983 */ /* 0x001ea80000300800 */
[----:B------:R-:W3:Y:S04]  /*1fba0*/  LDL R2, [R1+0xd20] ;  /* 0x000d200001027983 */ /* 0x000ee80000100800 */
[----:B------:R-:W3:Y:S01]  /*1fbb0*/  LDL R3, [R1+0x1450] ;  /* 0x0014500001037983 */ /* 0x000ee20000100800 */
[----:B----4-:R-:W-:-:S02]  /*1fbc0*/  PRMT R5, RZ, 0x7610, R5 ;  /* 0x00007610ff057816 */ /* 0x010fc40000000005 */
[----:B---3--:R-:W-:-:S04]  /*1fbd0*/  @!P0 LOP3.LUT R3, R3, R2, RZ, 0x3c, !PT ;  /* 0x0000000203038212 */ /* 0x008fc800078e3cff */
[----:B------:R-:W-:-:S04]  /*1fbe0*/  @!P0 LOP3.LUT R2, R3, R2, RZ, 0x3c, !PT ;  /* 0x0000000203028212 */ /* 0x000fc800078e3cff */
[----:B------:R-:W-:-:S05]  /*1fbf0*/  @!P0 LOP3.LUT R3, R3, R2, RZ, 0x3c, !PT ;  /* 0x0000000203038212 */ /* 0x000fca00078e3cff */
[----:B------:R-:W3:Y:S04]  /*1fc00*/  @!P0 LDG.E.U8 R5, desc[UR32][R2.64] ;  /* 0x0000002002058981 */ /* 0x000ee8000c1e1100 */
[----:B---3--:R0:W-:Y:S04]  /*1fc10*/  STL [R1+0xbb0], R5 ;  /* 0x000bb00501007387 */ /* 0x0081e80000100800 */
[----:B0-----:R-:W3:Y:S04]  /*1fc20*/  LDL.LU R5, [R1+0x2a44] ;  /* 0x002a440001057983 */ /* 0x001ee80000300800 */
[----:B------:R-:W4:Y:S04]  /*1fc30*/  LDL R2, [R1+0xd1c] ;  /* 0x000d1c0001027983 */ /* 0x000f280000100800 */
[----:B------:R-:W4:Y:S01]  /*1fc40*/  LDL R3, [R1+0x144c] ;  /* 0x00144c0001037983 */ /* 0x000f220000100800 */
[----:B--2---:R-:W-:-:S02]  /*1fc50*/  PRMT R4, RZ, 0x7610, R4 ;  /* 0x00007610ff047816 */ /* 0x004fc40000000004 */
[----:B----4-:R-:W-:-:S04]  /*1fc60*/  @!P0 LOP3.LUT R3, R3, R2, RZ, 0x3c, !PT ;  /* 0x0000000203038212 */ /* 0x010fc800078e3cff */
[----:B------:R-:W-:-:S04]  /*1fc70*/  @!P0 LOP3.LUT R2, R3, R2, RZ, 0x3c, !PT ;  /* 0x0000000203028212 */ /* 0x000fc800078e3cff */
[----:B------:R-:W-:-:S05]  /*1fc80*/  @!P0 LOP3.LUT R3, R3, R2, RZ, 0x3c, !PT ;  /* 0x0000000203038212 */ /* 0x000fca00078e3cff */
[----:B------:R-:W2:Y:S04]  /*1fc90*/  @!P0 LDG.E.U8 R4, desc[UR32][R2.64] ;  /* 0x0000002002048981 */ /* 0x000ea8000c1e1100 */
[----:B--2---:R0:W-:Y:S04]  /*1fca0*/  STL [R1+0xbac], R4 ;  /* 0x000bac0401007387 */ /* 0x0041e80000100800 */
[----:B0-----:R-:W2:Y:S04]  /*1fcb0*/  LDL.LU R4, [R1+0x2a40] ;  /* 0x002a400001047983 */ /* 0x001ea80000300800 */
[----:B------:R-:W4:Y:S04]  /*1fcc0*/  LDL R2, [R1+0xd18] ;  /* 0x000d180001027983 */ /* 0x000f280000100800 */
[----:B------:R-:W4:Y:S01]  /*1fcd0*/  LDL R3, [R1+0x1448] ;  /* 0x0014480001037983 */ /* 0x000f220000100800 */
[----:B---3--:R-:W-:-:S02]  /*1fce0*/  PRMT R5, RZ, 0x7610, R5 ;  /* 0x00007610ff057816 */ /* 0x008fc40000000005 */
[----:B----4-:R-:W-:-:S04]  /*1fcf0*/  @!P0 LOP3.LUT R3, R3, R2, RZ, 0x3c, !PT ;  /* 0x0000000203038212 */ /* 0x010fc800078e3cff */
        /* <DEDUP_REMOVED lines=1942> */
[----:B------:R-:W-:-:S02]  /*27660*/  PRMT R0, RZ, 0x7610, R0 ;  /* 0x00007610ff007816 */ /* 0x000fc40000000000 */
[----:B----4-:R-:W-:-:S04]  /*27670*/  @!P0 LOP3.LUT R3, R3, R2, RZ, 0x3c, !PT ;  /* 0x0000000203038212 */ /* 0x010fc800078e3cff */
[----:B------:R-:W-:-:S04]  /*27680*/  @!P0 LOP3.LUT R2, R3, R2, RZ, 0x3c, !PT ;  /* 0x0000000203028212 */ /* 0x000fc800078e3cff */
[----:B------:R-:W-:-:S05]  /*27690*/  @!P0 LOP3.LUT R3, R3, R2, RZ, 0x3c, !PT ;  /* 0x0000000203038212 */ /* 0x000fca00078e3cff */
[----:B------:R0:W4:Y:S04]  /*276a0*/  @!P0 LDG.E.U8 R0, desc[UR32][R2.64] ;  /* 0x0000002002008981 */ /* 0x000128000c1e1100 */
[----:B------:R-:W0:Y:S04]  /*276b0*/  LDL R2, [R1+0xd74] ;  /* 0x000d740001027983 */ /* 0x000e280000100800 */
[----:B------:R-:W0:Y:S01]  /*276c0*/  LDL R3, [R1+0xd78] ;  /* 0x000d780001037983 */ /* 0x000e220000100800 */
[----:B--2---:R-:W-:Y:S02]  /*276d0*/  PRMT R4, RZ, 0x7610, R4 ;  /* 0x00007610ff047816 */ /* 0x004fe40000000004 */
[----:B0-----:R-:W-:-:S04]  /*276e0*/  @!P0 LOP3.LUT R3, R3, R2, RZ, 0x3c, !PT ;  /* 0x0000000203038212 */ /* 0x001fc800078e3cff */
[----:B------:R-:W-:-:S04]  /*276f0*/  @!P0 LOP3.LUT R2, R3, R2, RZ, 0x3c, !PT ;  /* 0x0000000203028212 */ /* 0x000fc800078e3cff */
[----:B------:R-:W-:-:S05]  /*27700*/  @!P0 LOP3.LUT R3, R3, R2, RZ, 0x3c, !PT ;  /* 0x0000000203038212 */ /* 0x000fca00078e3cff */
[----:B------:R-:W2:Y:S04]  /*27710*/  @!P0 LDG.E.U8 R4, desc[UR32][R2.64] ;  /* 0x0000002002048981 */ /* 0x000ea8000c1e1100 */
[----:B----4-:R0:W-:Y:S04]  /*27720*/  STL [R1+0x20], R0 ;  /* 0x0000200001007387 */ /* 0x0101e80000100800 */
[----:B0-----:R-:W4:Y:S04]  /*27730*/  LDL R0, [R1+0x1470] ;  /* 0x0014700001007983 */ /* 0x001f280000100800 */
        /* <DEDUP_REMOVED lines=35> */
[----:B------:R-:W2:Y:S01]  /*27970*/  @!P0 LDG.E.U8 R4, desc[UR32][R2.64] ;  /* 0x0000002002048981 */ /* 0x000ea2000c1e1100 */
[----:B---3--:R-:W-:-:S03]  /*27980*/  PRMT R5, RZ, 0x7610, R5 ;  /* 0x00007610ff057816 */ /* 0x008fc60000000005 */
[----:B--2---:R0:W-:Y:S04]  /*27990*/  STL [R1+0xc], R4 ;  /* 0x00000c0401007387 */ /* 0x0041e80000100800 */
[----:B0-----:R-:W2:Y:S04]  /*279a0*/  LDL.LU R4, [R1+0x26cc] ;  /* 0x0026cc0001047983 */ /* 0x001ea80000300800 */
[----:B------:R-:W3:Y:S01]  /*279b0*/  LDL R3, [R1+0xd38] ;  /* 0x000d380001037983 */ /* 0x000ee20000100800 */
[----:B------:R-:W-:-:S03]  /*279c0*/  @!P0 IMAD.MOV.U32 R2, RZ, RZ, R0 ;  /* 0x000000ffff028224 */ /* 0x000fc600078e0000 */
[----:B------:R-:W4:Y:S04]  /*279d0*/  LDL R0, [R1+0x14c8] ;  /* 0x0014c80001007983 */ /* 0x000f280000100800 */
[----:B---3--:R-:W3:Y:S04]  /*279e0*/  @!P0 LDG.E.U8 R5, desc[UR32][R2.64] ;  /* 0x0000002002058981 */ /* 0x008ee8000c1e1100 */
        /* <DEDUP_REMOVED lines=18> */
[----:B---3--:R0:W-:Y:S04]  /*27b10*/  STL [R1], R5 ;  /* 0x0000000501007387 */ /* 0x0081e80000100800 */
        /* <DEDUP_REMOVED lines=8> */
[----:B------:R-:W2:Y:S04]  /*27ba0*/  LDL R2, [R1+0x1474] ;  /* 0x0014740001027983 */ /* 0x000ea80000100800 */
[----:B------:R-:W2:Y:S01]  /*27bb0*/  LDL R3, [R1+0x14b0] ;  /* 0x0014b00001037983 */ /* 0x000ea20000100800 */
[----:B------:R-:W-:-:S03]  /*27bc0*/  PRMT R28, RZ, 0x7610, R28 ;  /* 0x00007610ff1c7816 */ /* 0x000fc6000000001c */
[----:B----4-:R0:W-:Y:S04]  /*27bd0*/  STL [R1+0x26ac], R29 ;  /* 0x0026ac1d01007387 */ /* 0x0101e80000100800 */
[----:B0-----:R-:W4:Y:S01]  /*27be0*/  LDL R29, [R1+0x148c] ;  /* 0x00148c00011d7983 */ /* 0x001f220000100800 */
[----:B--2---:R-:W-:-:S04]  /*27bf0*/  @!P0 LOP3.LUT R3, R3, R2, RZ, 0x3c, !PT ;  /* 0x0000000203038212 */ /* 0x004fc800078e3cff */
[----:B------:R-:W-:-:S04]  /*27c00*/  @!P0 LOP3.LUT R2, R3, R2, RZ, 0x3c, !PT ;  /* 0x0000000203028212 */ /* 0x000fc800078e3cff */
[----:B------:R-:W-:-:S05]  /*27c10*/  @!P0 LOP3.LUT R3, R3, R2, RZ, 0x3c, !PT ;  /* 0x0000000203038212 */ /* 0x000fca00078e3cff */
[----:B------:R0:W2:Y:S01]  /*27c20*/  @!P0 LDG.E.U8 R28, desc[UR32][R2.64] ;  /* 0x00000020021c8981 */ /* 0x0000a2000c1e1100 */
[----:B------:R-:W-:Y:S01]  /*27c30*/  PRMT R27, RZ, 0x7610, R27 ;  /* 0x00007610ff1b7816 */ /* 0x000fe2000000001b */
[----:B0-----:R-:W-:Y:S02]  /*27c40*/  @!P0 IMAD.MOV.U32 R2, RZ, RZ, R0 ;  /* 0x000000ffff028224 */ /* 0x001fe400078e0000 */
[----:B----4-:R-:W-:-:S05]  /*27c50*/  @!P0 IMAD.MOV.U32 R3, RZ, RZ, R29 ;  /* 0x000000ffff038224 */ /* 0x010fca00078e001d */
[----:B------:R0:W4:Y:S04]  /*27c60*/  @!P0 LDG.E.U8 R27, desc[UR32][R2.64] ;  /* 0x00000020021b8981 */ /* 0x000128000c1e1100 */
[----:B--2---:R1:W-:Y:S04]  /*27c70*/  STL [R1+0x26b0], R28 ;  /* 0x0026b01c01007387 */ /* 0x0043e80000100800 */
[----:B------:R-:W0:Y:S04]  /*27c80*/  LDL R2, [R1+0x1494] ;  /* 0x0014940001027983 */ /* 0x000e280000100800 */
[----:B------:R-:W0:Y:S01]  /*27c90*/  LDL R3, [R1+0x14d0] ;  /* 0x0014d00001037983 */ /* 0x000e220000100800 */
[----:B------:R-:W-:-:S03]  /*27ca0*/  PRMT R26, RZ, 0x7610, R26 ;  /* 0x00007610ff1a7816 */ /* 0x000fc6000000001a */
[----:B------:R-:W2:Y:S04]  /*27cb0*/  LDL R29, [R1+0x14f8] ;  /* 0x0014f800011d7983 */ /* 0x000ea80000100800 */
[----:B------:R-:W3:Y:S04]  /*27cc0*/  LDL R0, [R1+0x14f4] ;  /* 0x0014f40001007983 */ /* 0x000ee80000100800 */
[----:B-1----:R-:W3:Y:S01]  /*27cd0*/  LDL R28, [R1+0x14d4] ;  /* 0x0014d400011c7983 */ /* 0x002ee20000100800 */
[----:B0-----:R-:W-:-:S04]  /*27ce0*/  @!P0 LOP3.LUT R3, R3, R2, RZ, 0x3c, !PT ;  /* 0x0000000203038212 */ /* 0x001fc800078e3cff */
[----:B------:R-:W-:-:S04]  /*27cf0*/  @!P0 LOP3.LUT R2, R3, R2, RZ, 0x3c, !PT ;  /* 0x0000000203028212 */ /* 0x000fc800078e3cff */
[----:B------:R-:W-:Y:S01]  /*27d00*/  @!P0 LOP3.LUT R3, R3, R2, RZ, 0x3c, !PT ;  /* 0x0000000203038212 */ /* 0x000fe200078e3cff */
[----:B----4-:R0:W-:Y:S04]  /*27d10*/  STL [R1+0x26b4], R27 ;  /* 0x0026b41b01007387 */ /* 0x0101e80000100800 */
[----:B------:R1:W4:Y:S01]  /*27d20*/  @!P0 LDG.E.U8 R26, desc[UR32][R2.64] ;  /* 0x00000020021a8981 */ /* 0x000322000c1e1100 */
[----:B------:R-:W-:-:S03]  /*27d30*/  PRMT R25, RZ, 0x7610, R25 ;  /* 0x00007610ff197816 */ /* 0x000fc60000000019 */
[----:B0-----:R-:W3:Y:S04]  /*27d40*/  LDL R27, [R1+0xda0] ;  /* 0x000da000011b7983 */ /* 0x001ee80000100800 */
[----:B------:R-:W1:Y:S04]  /*27d50*/  LDL R2, [R1+0x14ac] ;  /* 0x0014ac0001027983 */ /* 0x000e680000100800 */
[----:B------:R-:W1:Y:S02]  /*27d60*/  LDL R3, [R1+0x14e8] ;  /* 0x0014e80001037983 */ /* 0x000e640000100800 */
[----:B-1----:R-:W-:-:S04]  /*27d70*/  @!P0 LOP3.LUT R3, R3, R2, RZ, 0x3c, !PT ;  /* 0x0000000203038212 */ /* 0x002fc800078e3cff */
        /* <DEDUP_REMOVED lines=13> */
[----:B------:R-:W-:Y:S02]  /*27e50*/  PRMT R23, RZ, 0x7610, R23 ;  /* 0x00007610ff177816 */ /* 0x000fe40000000017 */
[----:B------:R-:W-:Y:S02]  /*27e60*/  PRMT R22, RZ, 0x7610, R22 ;  /* 0x00007610ff167816 */ /* 0x000fe40000000016 */
[----:B------:R-:W-:Y:S01]  /*27e70*/  PRMT R21, RZ, 0x7610, R21 ;  /* 0x00007610ff157816 */ /* 0x000fe20000000015 */
[----:B0-----:R-:W4:Y:S04]  /*27e80*/  LDL R25, [R1+0xd88] ;  /* 0x000d880001197983 */ /* 0x001f280000100800 */
[----:B------:R-:W3:Y:S01]  /*27e90*/  LDL R3, [R1+0x14cc] ;  /* 0x0014cc0001037983 */ /* 0x000ee20000100800 */
[----:B--2---:R-:W-:-:S03]  /*27ea0*/  @!P0 IMAD.MOV.U32 R2, RZ, RZ, R29 ;  /* 0x000000ffff028224 */ /* 0x004fc600078e001d */
[----:B------:R-:W2:Y:S04]  /*27eb0*/  LDL R29, [R1+0xd64] ;  /* 0x000d6400011d7983 */ /* 0x000ea80000100800 */
[----:B---3--:R0:W3:Y:S02]  /*27ec0*/  @!P0 LDG.E.U8 R23, desc[UR32][R2.64] ;  /* 0x0000002002178981 */ /* 0x0080e4000c1e1100 */
[----:B0-----:R-:W-:Y:S02]  /*27ed0*/  @!P0 IMAD.MOV.U32 R2, RZ, RZ, R0 ;  /* 0x000000ffff028224 */ /* 0x001fe400078e0000 */
[----:B------:R-:W-:Y:S02]  /*27ee0*/  @!P0 IMAD.MOV.U32 R3, RZ, RZ, R28 ;  /* 0x000000ffff038224 */ /* 0x000fe400078e001c */
[----:B------:R-:W2:Y:S04]  /*27ef0*/  LDL R28, [R1+0xd68] ;  /* 0x000d6800011c7983 */ /* 0x000ea80000100800 */
[----:B------:R0:W3:Y:S04]  /*27f00*/  @!P0 LDG.E.U8 R22, desc[UR32][R2.64] ;  /* 0x0000002002168981 */ /* 0x0000e8000c1e1100 */
[----:B------:R-:W3:Y:S01]  /*27f10*/  LDL.LU R0, [R1+0x14f0] ;  /* 0x0014f00001007983 */ /* 0x000ee20000300800 */
[----:B0-----:R-:W-:-:S02]  /*27f20*/  @!P0 IMAD.MOV.U32 R2, RZ, RZ, R27 ;  /* 0x000000ffff028224 */ /* 0x001fc400078e001b */
[----:B------:R-:W-:Y:S01]  /*27f30*/  @!P0 IMAD.MOV.U32 R3, RZ, RZ, R26 ;  /* 0x000000ffff038224 */ /* 0x000fe200078e001a */
[----:B------:R-:W-:Y:S01]  /*27f40*/  PRMT R20, RZ, 0x7610, R20 ;  /* 0x00007610ff147816 */ /* 0x000fe20000000014 */
[----:B------:R-:W3:Y:S04]  /*27f50*/  LDL R27, [R1+0xd5c] ;  /* 0x000d5c00011b7983 */ /* 0x000ee80000100800 */
[----:B------:R4:W2:Y:S04]  /*27f60*/  @!P0 LDG.E.U8 R21, desc[UR32][R2.64] ;  /* 0x0000002002158981 */ /* 0x0008a8000c1e1100 */
[----:B------:R-:W3:Y:S04]  /*27f70*/  LDL R26, [R1+0xd60] ;  /* 0x000d6000011a7983 */ /* 0x000ee80000100800 */
[----:B------:R-:W3:Y:S01]  /*27f80*/  LDL R3, [R1+0xd84] ;  /* 0x000d840001037983 */ /* 0x000ee20000100800 */
[----:B----4-:R-:W-:-:S03]  /*27f90*/  @!P0 IMAD.MOV.U32 R2, RZ, RZ, R25 ;  /* 0x000000ffff028224 */ /* 0x010fc600078e0019 */
[----:B--2---:R0:W-:Y:S01]  /*27fa0*/  STL [R1+0x2640], R21 ;  /* 0x0026401501007387 */ /* 0x0041e20000100800 */
[----:B------:R-:W-:-:S03]  /*27fb0*/  PRMT R19, RZ, 0x7610, R19 ;  /* 0x00007610ff137816 */ /* 0x000fc60000000013 */
[----:B------:R-:W2:Y:S04]  /*27fc0*/  LDL R25, [R1+0xd44] ;  /* 0x000d440001197983 */ /* 0x000ea80000100800 */
[----:B---3--:R1:W3:Y:S04]  /*27fd0*/  @!P0 LDG.E.U8 R20, desc[UR32][R2.64] ;  /* 0x0000002002148981 */ /* 0x0082e8000c1e1100 */
[----:B0-----:R-:W4:Y:S04]  /*27fe0*/  LDL R21, [R1+0xd48] ;  /* 0x000d480001157983 */ /* 0x001f280000100800 */
[----:B------:R-:W1:Y:S04]  /*27ff0*/  LDL R2, [R1+0xd7c] ;  /* 0x000d7c0001027983 */ /* 0x000e680000100800 */
[----:B------:R-:W1:Y:S02]  /*28000*/  LDL R3, [R1+0xd80] ;  /* 0x000d800001037983 */ /* 0x000e640000100800 */
[----:B-1----:R-:W-:-:S04]  /*28010*/  @!P0 LOP3.LUT R3, R3, R2, RZ, 0x3c, !PT ;  /* 0x0000000203038212 */ /* 0x002fc800078e3cff */
[----:B------:R-:W-:-:S04]  /*28020*/  @!P0 LOP3.LUT R2, R3, R2, RZ, 0x3c, !PT ;  /* 0x0000000203028212 */ /* 0x000fc800078e3cff */
[----:B------:R-:W-:-:S05]  /*28030*/  @!P0 LOP3.LUT R3, R3, R2, RZ, 0x3c, !PT ;  /* 0x0000000203038212 */ /* 0x000fca00078e3cff */
[----:B------:R0:W2:Y:S04]  /*28040*/  @!P0 LDG.E.U8 R19, desc[UR32][R2.64] ;  /* 0x0000002002138981 */ /* 0x0000a8000c1e1100 */
[----:B---3--:R1:W-:Y:S01]  /*28050*/  STL [R1+0x2644], R20 ;  /* 0x0026441401007387 */ /* 0x0083e20000100800 */
[----:B0-----:R-:W-:Y:S02]  /*28060*/  @!P0 IMAD.MOV.U32 R2, RZ, RZ, R28 ;  /* 0x000000ffff028224 */ /* 0x001fe400078e001c */
[----:B------:R-:W-:Y:S01]  /*28070*/  @!P0 IMAD.MOV.U32 R3, RZ, RZ, R29 ;  /* 0x000000ffff038224 */ /* 0x000fe200078e001d */
[----:B------:R-:W-:Y:S02]  /*28080*/  PRMT R18, RZ, 0x7610, R18 ;  /* 0x00007610ff127816 */ /* 0x000fe40000000012 */
[----:B------:R-:W-:-:S04]  /*28090*/  PRMT R17, RZ, 0x7610, R17 ;  /* 0x00007610ff117816 */ /* 0x000fc80000000011 */
[----:B------:R0:W3:Y:S02]  /*280a0*/  @!P0 LDG.E.U8 R18, desc[UR32][R2.64] ;  /* 0x0000002002128981 */ /* 0x0000e4000c1e1100 */
[----:B0-----:R-:W-:Y:S02]  /*280b0*/  @!P0 IMAD.MOV.U32 R2, RZ, RZ, R26 ;  /* 0x000000ffff028224 */ /* 0x001fe400078e001a */
[----:B------:R-:W-:-:S05]  /*280c0*/  @!P0 IMAD.MOV.U32 R3, RZ, RZ, R27 ;  /* 0x000000ffff038224 */ /* 0x000fca00078e001b */
[----:B------:R4:W3:Y:S04]  /*280d0*/  @!P0 LDG.E.U8 R17, desc[UR32][R2.64] ;  /* 0x0000002002118981 */ /* 0x0008e8000c1e1100 */
[----:B--2---:R0:W-:Y:S04]  /*280e0*/  STL [R1+0x2648], R19 ;  /* 0x0026481301007387 */ /* 0x0041e80000100800 */
[----:B------:R-:W2:Y:S04]  /*280f0*/  LDL R29, [R1+0xd40] ;  /* 0x000d4000011d7983 */ /* 0x000ea80000100800 */
[----:B------:R-:W2:Y:S01]  /*28100*/  LDL R28, [R1+0x1460] ;  /* 0x00146000011c7983 */ /* 0x000ea20000100800 */
[----:B------:R-:W-:Y:S01]  /*28110*/  PRMT R16, RZ, 0x7610, R16 ;  /* 0x00007610ff107816 */ /* 0x000fe20000000010 */
[----:B----4-:R-:W-:-:S02]  /*28120*/  @!P0 IMAD.MOV.U32 R2, RZ, RZ, R21 ;  /* 0x000000ffff028224 */ /* 0x010fc400078e0015 */
[----:B------:R-:W-:-:S05]  /*28130*/  @!P0 IMAD.MOV.U32 R3, RZ, RZ, R25 ;  /* 0x000000ffff038224 */ /* 0x000fca00078e0019 */
[----:B------:R2:W4:Y:S01]  /*28140*/  @!P0 LDG.E.U8 R16, desc[UR32][R2.64] ;  /* 0x0000002002108981 */ /* 0x000522000c1e1100 */
[----:B------:R-:W-:-:S03]  /*28150*/  PRMT R15, RZ, 0x7610, R15 ;  /* 0x00007610ff0f7816 */ /* 0x000fc6000000000f */
[----:B---3--:R3:W-:Y:S04]  /*28160*/  STL [R1+0x264c], R18 ;  /* 0x00264c1201007387 */ /* 0x0087e80000100800 */
[----:B------:R-:W3:Y:S04]  /*28170*/  LDL R27, [R1+0xd34] ;  /* 0x000d3400011b7983 */ /* 0x000ee80000100800 */
[----:B------:R-:W3:Y:S04]  /*28180*/  LDL R26, [R1+0x1478] ;  /* 0x00147800011a7983 */ /* 0x000ee80000100800 */
[----:B------:R3:W-:Y:S04]  /*28190*/  STL [R1+0x2650], R17 ;  /* 0x0026501101007387 */ /* 0x0007e80000100800 */
[----:B------:R-:W3:Y:S04]  /*281a0*/  LDL R25, [R1+0xd30] ;  /* 0x000d300001197983 */ /* 0x000ee80000100800 */
[----:B------:R-:W3:Y:S04]  /*281b0*/  LDL R21, [R1+0x1480] ;  /* 0x0014800001157983 */ /* 0x000ee80000100800 */
[----:B-1----:R-:W3:Y:S04]  /*281c0*/  LDL R20, [R1+0x145c] ;  /* 0x00145c0001147983 */ /* 0x002ee80000100800 */
[----:B0-----:R-:W3:Y:S01]  /*281d0*/  LDL R19, [R1+0x1498] ;  /* 0x0014980001137983 */ /* 0x001ee20000100800 */
[----:B--2---:R-:W-:-:S02]  /*281e0*/  @!P0 IMAD.MOV.U32 R3, RZ, RZ, R29 ;  /* 0x000000ffff038224 */ /* 0x004fc400078e001d */
[----:B------:R-:W-:-:S05]  /*281f0*/  @!P0 IMAD.MOV.U32 R2, RZ, RZ, R28 ;  /* 0x000000ffff028224 */ /* 0x000fca00078e001c */
[----:B------:R0:W2:Y:S04]  /*28200*/  @!P0 LDG.E.U8 R15, desc[UR32][R2.64] ;  /* 0x00000020020f8981 */ /* 0x0000a8000c1e1100 */
[----:B----4-:R1:W-:Y:S04]  /*28210*/  STL [R1+0x2654], R16 ;  /* 0x0026541001007387 */ /* 0x0103e80000100800 */
[----:B---3--:R-:W3:Y:S04]  /*28220*/  LDL R18, [R1+0x1464] ;  /* 0x0014640001127983 */ /* 0x008ee80000100800 */
[----:B------:R-:W4:Y:S01]  /*28230*/  LDL R17, [R1+0x14a0] ;  /* 0x0014a00001117983 */ /* 0x000f220000100800 */
[----:B------:R-:W-:-:S02]  /*28240*/  PRMT R14, RZ, 0x7610, R14 ;  /* 0x00007610ff0e7816 */ /* 0x000fc4000000000e */
[----:B------:R-:W-:Y:S01]  /*28250*/  PRMT R13, RZ, 0x7610, R13 ;  /* 0x00007610ff0d7816 */ /* 0x000fe2000000000d */
[----:B0-----:R-:W-:Y:S02]  /*28260*/  @!P0 IMAD.MOV.U32 R3, RZ, RZ, R27 ;  /* 0x000000ffff038224 */ /* 0x001fe400078e001b */
[----:B------:R-:W-:-:S05]  /*28270*/  @!P0 IMAD.MOV.U32 R2, RZ, RZ, R26 ;  /* 0x000000ffff028224 */ /* 0x000fca00078e001a */
[----:B------:R0:W3:Y:S01]  /*28280*/  @!P0 LDG.E.U8 R14, desc[UR32][R2.64] ;  /* 0x00000020020e8981 */ /* 0x0000e2000c1e1100 */
[----:B------:R-:W-:Y:S01]  /*28290*/  PRMT R12, RZ, 0x7610, R12 ;  /* 0x00007610ff0c7816 */ /* 0x000fe2000000000c */
[----:B0-----:R-:W-:Y:S02]  /*282a0*/  @!P0 IMAD.MOV.U32 R3, RZ, RZ, R25 ;  /* 0x000000ffff038224 */ /* 0x001fe400078e0019 */
[----:B------:R-:W-:-:S05]  /*282b0*/  @!P0 IMAD.MOV.U32 R2, RZ, RZ, R21 ;  /* 0x000000ffff028224 */ /* 0x000fca00078e0015 */
[----:B------:R0:W3:Y:S02]  /*282c0*/  @!P0 LDG.E.U8 R13, desc[UR32][R2.64] ;  /* 0x00000020020d8981 */ /* 0x0000e4000c1e1100 */
[----:B0-----:R-:W-:Y:S02]  /*282d0*/  @!P0 IMAD.MOV.U32 R2, RZ, RZ, R19 ;  /* 0x000000ffff028224 */ /* 0x001fe400078e0013 */
[----:B------:R-:W-:-:S05]  /*282e0*/  @!P0 IMAD.MOV.U32 R3, RZ, RZ, R20 ;  /* 0x000000ffff038224 */ /* 0x000fca00078e0014 */
[----:B------:R4:W3:Y:S04]  /*282f0*/  @!P0 LDG.E.U8 R12, desc[UR32][R2.64] ;  /* 0x00000020020c8981 */ /* 0x0008e8000c1e1100 */
[----:B--2---:R0:W-:Y:S04]  /*28300*/  STL [R1+0x2658], R15 ;  /* 0x0026580f01007387 */ /* 0x0041e80000100800 */
[----:B-1----:R-:W2:Y:S04]  /*28310*/  LDL R16, [R1+0x147c] ;  /* 0x00147c0001107983 */ /* 0x002ea80000100800 */
[----:B0-----:R-:W2:Y:S01]  /*28320*/  LDL R15, [R1+0x14b8] ;  /* 0x0014b800010f7983 */ /* 0x001ea20000100800 */
[----:B------:R-:W-:Y:S01]  /*28330*/  PRMT R11, RZ, 0x7610, R11 ;  /* 0x00007610ff0b7816 */ /* 0x000fe2000000000b */
[----:B----4-:R-:W-:-:S02]  /*28340*/  @!P0 IMAD.MOV.U32 R2, RZ, RZ, R17 ;  /* 0x000000ffff028224 */ /* 0x010fc400078e0011 */
[----:B---3--:R-:W-:-:S05]  /*28350*/  @!P0 IMAD.MOV.U32 R3, RZ, RZ, R18 ;  /* 0x000000ffff038224 */ /* 0x008fca00078e0012 */
[----:B------:R2:W3:Y:S01]  /*28360*/  @!P0 LDG.E.U8 R11, desc[UR32][R2.64] ;  /* 0x00000020020b8981 */ /* 0x0004e2000c1e1100 */
[----:B------:R-:W-:-:S03]  /*28370*/  PRMT R10, RZ, 0x7610, R10 ;  /* 0x00007610ff0a7816 */ /* 0x000fc6000000000a */
[----:B------:R0:W-:Y:S04]  /*28380*/  STL [R1+0x265c], R14 ;  /* 0x00265c0e01007387 */ /* 0x0001e80000100800 */
[----:B------:R1:W-:Y:S04]  /*28390*/  STL [R1+0x2660], R13 ;  /* 0x0026600d01007387 */ /* 0x0003e80000100800 */
[----:B------:R-:W4:Y:S04]  /*283a0*/  LDL R20, [R1+0x1484] ;  /* 0x0014840001147983 */ /* 0x000f280000100800 */
[----:B------:R-:W4:Y:S01]  /*283b0*/  LDL R19, [R1+0x14c0] ;  /* 0x0014c00001137983 */ /* 0x000f220000100800 */
[----:B--2---:R-:W-:-:S02]  /*283c0*/  @!P0 IMAD.MOV.U32 R3, RZ, RZ, R16 ;  /* 0x000000ffff038224 */ /* 0x004fc400078e0010 */
[----:B------:R-:W-:-:S05]  /*283d0*/  @!P0 IMAD.MOV.U32 R2, RZ, RZ, R15 ;  /* 0x000000ffff028224 */ /* 0x000fca00078e000f */
[----:B------:R4:W2:Y:S04]  /*283e0*/  @!P0 LDG.E.U8 R10, desc[UR32][R2.64] ;  /* 0x00000020020a8981 */ /* 0x0008a8000c1e1100 */
[----:B------:R2:W-:Y:S04]  /*283f0*/  STL [R1+0x2664], R12 ;  /* 0x0026640c01007387 */ /* 0x0005e80000100800 */
[----:B------:R-:W2:Y:S04]  /*28400*/  LDL R18, [R1+0x149c] ;  /* 0x00149c0001127983 */ /* 0x000ea80000100800 */
[----:B------:R-:W2:Y:S04]  /*28410*/  LDL R17, [R1+0x14d8] ;  /* 0x0014d80001117983 */ /* 0x000ea80000100800 */
[----:B---3--:R3:W-:Y:S04]  /*28420*/  STL [R1+0x2668], R11 ;  /* 0x0026680b01007387 */ /* 0x0087e80000100800 */
[----:B------:R-:W3:Y:S04]  /*28430*/  LDL R16, [R1+0x14a4] ;  /* 0x0014a40001107983 */ /* 0x000ee80000100800 */
[----:B------:R-:W3:Y:S04]  /*28440*/  LDL R15, [R1+0x14e0] ;  /* 0x0014e000010f7983 */ /* 0x000ee80000100800 */
[----:B0-----:R-:W3:Y:S04]  /*28450*/  LDL R14, [R1+0x14bc] ;  /* 0x0014bc00010e7983 */ /* 0x001ee80000100800 */
[----:B-1----:R-:W3:Y:S01]  /*28460*/  LDL R13, [R1+0x1500] ;  /* 0x00150000010d7983 */ /* 0x002ee20000100800 */
[----:B------:R-:W-:-:S02]  /*28470*/  PRMT R9, RZ, 0x7610, R9 ;  /* 0x00007610ff097816 */ /* 0x000fc40000000009 */
[----:B------:R-:W-:Y:S01]  /*28480*/  PRMT R8, RZ, 0x7610, R8 ;  /* 0x00007610ff087816 */ /* 0x000fe20000000008 */
[----:B----4-:R-:W-:Y:S02]  /*28490*/  @!P0 IMAD.MOV.U32 R3, RZ, RZ, R20 ;  /* 0x000000ffff038224 */ /* 0x010fe400078e0014 */
[----:B------:R-:W-:-:S05]  /*284a0*/  @!P0 IMAD.MOV.U32 R2, RZ, RZ, R19 ;  /* 0x000000ffff028224 */ /* 0x000fca00078e0013 */
[----:B------:R0:W4:Y:S04]  /*284b0*/  @!P0 LDG.E.U8 R9, desc[UR32][R2.64] ;  /* 0x0000002002098981 */ /* 0x000128000c1e1100 */
[----:B--2---:R1:W-:Y:S04]  /*284c0*/  STL [R1+0x266c], R10 ;  /* 0x00266c0a01007387 */ /* 0x0043e80000100800 */
[----:B------:R-:W2:Y:S04]  /*284d0*/  LDL R12, [R1+0x14c4] ;  /* 0x0014c400010c7983 */ /* 0x000ea80000100800 */
[----:B---3--:R-:W3:Y:S04]  /*284e0*/  LDL R11, [R1+0x14fc] ;  /* 0x0014fc00010b7983 */ /* 0x008ee80000100800 */
[----:B-1----:R-:W4:Y:S01]  /*284f0*/  LDL R10, [R1+0x14dc] ;  /* 0x0014dc00010a7983 */ /* 0x002f220000100800 */
[----:B0-----:R-:W-:-:S02]  /*28500*/  @!P0 IMAD.MOV.U32 R2, RZ, RZ, R17 ;  /* 0x000000ffff028224 */ /* 0x001fc400078e0011 */
[----:B------:R-:W-:-:S05]  /*28510*/  @!P0 IMAD.MOV.U32 R3, RZ, RZ, R18 ;  /* 0x000000ffff038224 */ /* 0x000fca00078e0012 */
[----:B------:R0:W4:Y:S01]  /*28520*/  @!P0 LDG.E.U8 R8, desc[UR32][R2.64] ;  /* 0x0000002002088981 */ /* 0x000122000c1e1100 */
[----:B------:R-:W-:Y:S02]  /*28530*/  PRMT R7, RZ, 0x7610, R7 ;  /* 0x00007610ff077816 */ /* 0x000fe40000000007 */
[----:B------:R-:W-:Y:S01]  /*28540*/  PRMT R6, RZ, 0x7610, R6 ;  /* 0x00007610ff067816 */ /* 0x000fe20000000006 */
[----:B0-----:R-:W-:Y:S02]  /*28550*/  @!P0 IMAD.MOV.U32 R2, RZ, RZ, R15 ;  /* 0x000000ffff028224 */ /* 0x001fe400078e000f */
[----:B------:R-:W-:-:S05]  /*28560*/  @!P0 IMAD.MOV.U32 R3, RZ, RZ, R16 ;  /* 0x000000ffff038224 */ /* 0x000fca00078e0010 */
[----:B------:R0:W4:Y:S01]  /*28570*/  @!P0 LDG.E.U8 R7, desc[UR32][R2.64] ;  /* 0x0000002002078981 */ /* 0x000122000c1e1100 */
[----:B------:R-:W-:Y:S01]  /*28580*/  PRMT R5, RZ, 0x7610, R5 ;  /* 0x00007610ff057816 */ /* 0x000fe20000000005 */
[----:B0-----:R-:W-:Y:S02]  /*28590*/  @!P0 IMAD.MOV.U32 R2, RZ, RZ, R13 ;  /* 0x000000ffff028224 */ /* 0x001fe400078e000d */
[----:B------:R-:W-:-:S05]  /*285a0*/  @!P0 IMAD.MOV.U32 R3, RZ, RZ, R14 ;  /* 0x000000ffff038224 */ /* 0x000fca00078e000e */
[----:B------:R2:W4:Y:S01]  /*285b0*/  @!P0 LDG.E.U8 R6, desc[UR32][R2.64] ;  /* 0x0000002002068981 */ /* 0x000522000c1e1100 */
[----:B------:R-:W-:Y:S01]  /*285c0*/  PRMT R4, RZ, 0x7610, R4 ;  /* 0x00007610ff047816 */ /* 0x000fe20000000004 */
[----:B------:R-:W0:Y:S01]  /*285d0*/  S2R R29, SR_TID.X ;  /* 0x00000000001d7919 */ /* 0x000e220000002100 */
[----:B--2---:R-:W-:Y:S02]  /*285e0*/  @!P0 IMAD.MOV.U32 R3, RZ, RZ, R12 ;  /* 0x000000ffff038224 */ /* 0x004fe400078e000c */
[----:B---3--:R-:W-:-:S05]  /*285f0*/  @!P0 IMAD.MOV.U32 R2, RZ, RZ, R11 ;  /* 0x000000ffff028224 */ /* 0x008fca00078e000b */
[----:B------:R1:W2:Y:S02]  /*28600*/  @!P0 LDG.E.U8 R5, desc[UR32][R2.64] ;  /* 0x0000002002058981 */ /* 0x0002a4000c1e1100 */
[----:B-1----:R-:W-:Y:S02]  /*28610*/  @!P0 IMAD.MOV.U32 R2, RZ, RZ, R0 ;  /* 0x000000ffff028224 */ /* 0x002fe400078e0000 */
[----:B----4-:R-:W-:-:S05]  /*28620*/  @!P0 IMAD.MOV.U32 R3, RZ, RZ, R10 ;  /* 0x000000ffff038224 */ /* 0x010fca00078e000a */
[----:B------:R1:W3:Y:S04]  /*28630*/  @!P0 LDG.E.U8 R4, desc[UR32][R2.64] ;  /* 0x0000002002048981 */ /* 0x0002e8000c1e1100 */
[----:B------:R-:W-:Y:S04]  /*28640*/  STL [R1+0x2670], R9 ;  /* 0x0026700901007387 */ /* 0x000fe80000100800 */
[----:B------:R0:W-:Y:S02]  /*28650*/  STL [R1+0x2674], R8 ;  /* 0x0026740801007387 */ /* 0x0001e40000100800 */
[----:B0-----:R-:W-:-:S02]  /*28660*/  LOP3.LUT R8, R29, 0x3, RZ, 0xc0, !PT ;  /* 0x000000031d087812 */ /* 0x001fc400078ec0ff */
[----:B------:R-:W-:-:S03]  /*28670*/  SHF.R.U32.HI R9, RZ, 0x2, R29 ;  /* 0x00000002ff097819 */ /* 0x000fc6000001161d */
[----:B------:R-:W-:Y:S01]  /*28680*/  IMAD R8, R8, 0x110, RZ ;  /* 0x0000011008087824 */ /* 0x000fe200078e02ff */
[----:B------:R-:W-:-:S04]  /*28690*/  SGXT.U32 R9, R9, 0x3 ;  /* 0x000000030909781a */ /* 0x000fc80000000000 */
[----:B------:R-:W-:-:S05]  /*286a0*/  LOP3.LUT R8, R8, R9, RZ, 0xfc, !PT ;  /* 0x0000000908087212 */ /* 0x000fca00078efcff */
[----:B-1----:R-:W0:Y:S04]  /*286b0*/  LDS.U8 R3, [R8+UR4] ;  /* 0x0000000408037984 */ /* 0x002e280008000000 */
[----:B------:R-:W1:Y:S04]  /*286c0*/  LDS.U8 R2, [R8+UR4+0x40] ;  /* 0x0000400408027984 */ /* 0x000e680008000000 */
[----:B------:R-:W-:Y:S04]  /*286d0*/  STL [R1+0x2678], R7 ;  /* 0x0026780701007387 */ /* 0x000fe80000100800 */
[----:B------:R4:W-:Y:S02]  /*286e0*/  STL [R1+0x267c], R6 ;  /* 0x00267c0601007387 */ /* 0x0009e40000100800 */
[----:B----4-:R-:W-:-:S04]  /*286f0*/  SHF.R.U32.HI R6, RZ, 0x2, R29 ;  /* 0x00000002ff067819 */ /* 0x010fc8000001161d */
[----:B------:R-:W-:Y:S01]  /*28700*/  SGXT.U32 R6, R6, 0x3 ;  /* 0x000000030606781a */ /* 0x000fe20000000000 */
[----:B--2---:R-:W-:Y:S04]  /*28710*/  STL [R1+0x2680], R5 ;  /* 0x0026800501007387 */ /* 0x004fe80000100800 */
[----:B------:R-:W-:Y:S04]  /*28720*/  STL [R1+0x15e0], R0 ;  /* 0x0015e00001007387 */ /* 0x000fe80000100800 */
[----:B------:R-:W-:Y:S04]  /*28730*/  LDS.U8 R0, [R8+UR4+0xc8] ;  /* 0x0000c80408007984 */ /* 0x000fe80008000000 */
[----:B---3--:R-:W-:Y:S04]  /*28740*/  STL [R1+0x2684], R4 ;  /* 0x0026840401007387 */ /* 0x008fe80000100800 */
[----:B0-----:R-:W-:Y:S04]  /*28750*/  STL [R1+0x2688], R3 ;  /* 0x0026880301007387 */ /* 0x001fe80000100800 */
[----:B-1----:R-:W-:Y:S04]  /*28760*/  STL [R1+0x268c], R2 ;  /* 0x00268c0201007387 */ /* 0x002fe80000100800 */
[----:B------:R-:W0:Y:S04]  /*28770*/  LDS.U8 R2, [R8+UR4+0x88] ;  /* 0x0000880408027984 */ /* 0x000e280008000000 */
[----:B------:R-:W1:Y:S04]  /*28780*/  LDS.U8 R3, [R8+UR4+0x8] ;  /* 0x0000080408037984 */ /* 0x000e680008000000 */
[----:B0-----:R-:W-:Y:S04]  /*28790*/  STL [R1+0x152c], R2 ;  /* 0x00152c0201007387 */ /* 0x001fe80000100800 */
[----:B------:R-:W0:Y:S04]  /*287a0*/  LDS.U8 R2, [R8+UR4+0x48] ;  /* 0x0000480408027984 */ /* 0x000e280008000000 */
[----:B------:R-:W-:Y:S04]  /*287b0*/  STL [R1+0x1528], R0 ;  /* 0x0015280001007387 */ /* 0x000fe80000100800 */
[----:B------:R-:W2:Y:S04]  /*287c0*/  LDS.U8 R0, [R8+UR4+0x80] ;  /* 0x0000800408007984 */ /* 0x000ea80008000000 */
[----:B-1----:R-:W-:Y:S04]  /*287d0*/  STL [R1+0xaa0], R3 ;  /* 0x000aa00301007387 */ /* 0x002fe80000100800 */
[----:B------:R-:W1:Y:S04]  /*287e0*/  LDS.U8 R3, [R8+UR4+0xc0] ;  /* 0x0000c00408037984 */ /* 0x000e680008000000 */
[----:B0-----:R-:W-:Y:S04]  /*287f0*/  STL [R1+0xa9c], R2 ;  /* 0x000a9c0201007387 */ /* 0x001fe80000100800 */
[----:B------:R-:W0:Y:S04]  /*28800*/  LDS.U8 R2, [R8+UR4+0x400] ;  /* 0x0004000408027984 */ /* 0x000e280008000000 */
[----:B--2---:R-:W-:Y:S04]  /*28810*/  STL [R1+0x1534], R0 ;  /* 0x0015340001007387 */ /* 0x004fe80000100800 */
[----:B------:R-:W2:Y:S04]  /*28820*/  LDS.U8 R0, [R8+UR4+0x440] ;  /* 0x0004400408007984 */ /* 0x000ea80008000000 */
[----:B-1----:R-:W-:Y:S04]  /*28830*/  STL [R1+0x1530], R3 ;  /* 0x0015300301007387 */ /* 0x002fe80000100800 */
[----:B------:R-:W1:Y:S04]  /*28840*/  LDS.U8 R3, [R8+UR4+0x488] ;  /* 0x0004880408037984 */ /* 0x000e680008000000 */
[----:B0-----:R-:W-:Y:S04]  /*28850*/  STL [R1+0xab0], R2 ;  /* 0x000ab00201007387 */ /* 0x001fe80000100800 */
[----:B--2---:R-:W-:Y:S04]  /*28860*/  STL [R1+0xaa8], R0 ;  /* 0x000aa80001007387 */ /* 0x004fe80000100800 */
[----:B------:R-:W0:Y:S04]  /*28870*/  LDS.U8 R2, [R8+UR4+0x4c8] ;  /* 0x0004c80408027984 */ /* 0x000e280008000000 */
[----:B------:R-:W2:Y:S04]  /*28880*/  LDS.U8 R0, [R8+UR4+0x408] ;  /* 0x0004080408007984 */ /* 0x000ea80008000000 */
[----:B-1----:R-:W-:Y:S01]  /*28890*/  STL [R1+0x153c], R3 ;  /* 0x00153c0301007387 */ /* 0x002fe20000100800 */
[----:B------:R-:W-:-:S03]  /*288a0*/  LOP3.LUT R5, R29, 0x3, RZ, 0xc0, !PT ;  /* 0x000000031d057812 */ /* 0x000fc600078ec0ff */
[----:B------:R-:W-:Y:S02]  /*288b0*/  LDS.U8 R3, [R8+UR4+0x480] ;  /* 0x0004800408037984 */ /* 0x000fe40008000000 */
[----:B------:R-:W-:Y:S02]  /*288c0*/  IMAD R5, R5, 0x110, RZ ;  /* 0x0000011005057824 */ /* 0x000fe400078e02ff */
[----:B0-----:R-:W-:Y:S04]  /*288d0*/  STL [R1+0x1538], R2 ;  /* 0x0015380201007387 */ /* 0x001fe80000100800 */
[----:B--2---:R-:W-:Y:S04]  /*288e0*/  STL [R1+0xabc], R0 ;  /* 0x000abc0001007387 */ /* 0x004fe80000100800 */
[----:B------:R-:W0:Y:S01]  /*288f0*/  LDS.U8 R0, [R8+UR4+0x448] ;  /* 0x0004480408007984 */ /* 0x000e220008000000 */
[----:B------:R-:W-:-:S03]  /*28900*/  LOP3.LUT R5, R5, R6, RZ, 0xfc, !PT ;  /* 0x0000000605057212 */ /* 0x000fc600078efcff */
[----:B------:R-:W1:Y:S01]  /*28910*/  LDS.U8 R2, [R8+UR4+0x4c0] ;  /* 0x0004c00408027984 */ /* 0x000e620008000000 */
[----:B------:R-:W-:-:S03]  /*28920*/  LOP3.LUT R5, R5, 0x10, RZ, 0x3c, !PT ;  /* 0x0000001005057812 */ /* 0x000fc600078e3cff */
[----:B0-----:R-:W-:Y:S04]  /*28930*/  STL [R1+0xab8], R0 ;  /* 0x000ab80001007387 */ /* 0x001fe80000100800 */
[----:B------:R-:W0:Y:S04]  /*28940*/  LDS.U8 R0, [R5+UR4] ;  /* 0x0000000405007984 */ /* 0x000e280008000000 */
        /* <DEDUP_REMOVED lines=24> */
[----:B--2---:R2:W-:Y:S04]  /*28ad0*/  STL [R1+0x155c], R3 ;  /* 0x00155c0301007387 */ /* 0x0045e80000100800 */
[----:B-1----:R-:W-:Y:S01]  /*28ae0*/  STL [R1+0x1558], R2 ;  /* 0x0015580201007387 */ /* 0x002fe20000100800 */
[----:B------:R-:W-:-:S03]  /*28af0*/  SHF.R.U32.HI R4, RZ, 0x2, R29 ;  /* 0x00000002ff047819 */ /* 0x000fc6000001161d */
[----:B------:R-:W-:Y:S01]  /*28b00*/  LDS.U8 R2, [R5+UR4+0x4c0] ;  /* 0x0004c00405027984 */ /* 0x000fe20008000000 */
[----:B--2---:R-:W-:-:S03]  /*28b10*/  LOP3.LUT R3, R29, 0x3, RZ, 0xc0, !PT ;  /* 0x000000031d037812 */ /* 0x004fc600078ec0ff */
[----:B0-----:R-:W-:Y:S04]  /*28b20*/  STL [R1+0xbe4], R0 ;  /* 0x000be40001007387 */ /* 0x001fe80000100800 */
[----:B------:R-:W0:Y:S01]  /*28b30*/  LDS.U8 R0, [R5+UR4+0x448] ;  /* 0x0004480405007984 */ /* 0x000e220008000000 */
[----:B------:R-:W-:Y:S01]  /*28b40*/  IMAD R3, R3, 0x110, RZ ;  /* 0x0000011003037824 */ /* 0x000fe200078e02ff */
[----:B------:R-:W-:-:S04]  /*28b50*/  SGXT.U32 R4, R4, 0x3 ;  /* 0x000000030404781a */ /* 0x000fc80000000000 */
[----:B------:R-:W-:Y:S02]  /*28b60*/  LOP3.LUT R3, R3, R4, RZ, 0xfc, !PT ;  /* 0x0000000403037212 */ /* 0x000fe400078efcff */
[----:B------:R-:W1:Y:S02]  /*28b70*/  LDS.U8 R4, [R5+UR4+0x480] ;  /* 0x0004800405047984 */ /* 0x000e640008000000 */
[----:B------:R-:W-:-:S05]  /*28b80*/  LOP3.LUT R3, R3, 0x20, RZ, 0x3c, !PT ;  /* 0x0000002003037812 */ /* 0x000fca00078e3cff */
[----:B------:R-:W-:Y:S04]  /*28b90*/  LDS.U8 R6, [R3+UR4+0x448] ;  /* 0x0004480403067984 */ /* 0x000fe80008000000 */
[----:B0-----:R-:W-:Y:S04]  /*28ba0*/  STL [R1+0xbe0], R0 ;  /* 0x000be00001007387 */ /* 0x001fe80000100800 */
[----:B------:R-:W0:Y:S04]  /*28bb0*/  LDS.U8 R0, [R3+UR4] ;  /* 0x0000000403007984 */ /* 0x000e280008000000 */
[----:B-1----:R-:W-:Y:S04]  /*28bc0*/  STL [R1+0x1564], R4 ;  /* 0x0015640401007387 */ /* 0x002fe80000100800 */
[----:B------:R-:W1:Y:S04]  /*28bd0*/  LDS.U8 R4, [R3+UR4+0x40] ;  /* 0x0000400403047984 */ /* 0x000e680008000000 */
[----:B------:R-:W-:Y:S04]  /*28be0*/  STL [R1+0x1560], R2 ;  /* 0x0015600201007387 */ /* 0x000fe80000100800 */
[----:B------:R-:W2:Y:S04]  /*28bf0*/  LDS.U8 R2, [R3+UR4+0x88] ;  /* 0x0000880403027984 */ /* 0x000ea80008000000 */
[----:B0-----:R-:W-:Y:S04]  /*28c00*/  STL [R1+0xbf0], R0 ;  /* 0x000bf00001007387 */ /* 0x001fe80000100800 */
[----:B------:R-:W0:Y:S04]  /*28c10*/  LDS.U8 R0, [R3+UR4+0xc8] ;  /* 0x0000c80403007984 */ /* 0x000e280008000000 */
[----:B-1----:R-:W-:Y:S04]  /*28c20*/  STL [R1+0xbec], R4 ;  /* 0x000bec0401007387 */ /* 0x002fe80000100800 */
[----:B------:R-:W1:Y:S04]  /*28c30*/  LDS.U8 R4, [R3+UR4+0x8] ;  /* 0x0000080403047984 */ /* 0x000e680008000000 */
[----:B--2---:R-:W-:Y:S04]  /*28c40*/  STL [R1+0x156c], R2 ;  /* 0x00156c0201007387 */ /* 0x004fe80000100800 */
        /* <DEDUP_REMOVED lines=10> */
[----:B--2---:R-:W-:Y:S04]  /*28cf0*/  STL [R1+0xc00], R2 ;  /* 0x000c000201007387 */ /* 0x004fe80000100800 */
[----:B------:R-:W1:Y:S04]  /*28d00*/  LDS.U8 R2, [R3+UR4+0x488] ;  /* 0x0004880403027984 */ /* 0x000e680008000000 */
[----:B------:R-:W2:Y:S01]  /*28d10*/  LDS.U8 R4, [R3+UR4+0x4c8] ;  /* 0x0004c80403047984 */ /* 0x000ea20008000000 */
[----:B------:R-:W3:Y:S03]  /*28d20*/  S2R R5, SR_TID.X ;  /* 0x0000000000057919 */ /* 0x000ee60000002100 */
[----:B0-----:R-:W-:Y:S04]  /*28d30*/  STL [R1+0xbfc], R0 ;  /* 0x000bfc0001007387 */ /* 0x001fe80000100800 */
[----:B------:R-:W0:Y:S04]  /*28d40*/  LDS.U8 R0, [R3+UR4+0x408] ;  /* 0x0004080403007984 */ /* 0x000e280008000000 */
[----:B-1----:R3:W-:Y:S04]  /*28d50*/  STL [R1+0x157c], R2 ;  /* 0x00157c0201007387 */ /* 0x0027e80000100800 */
[----:B--2---:R-:W-:Y:S04]  /*28d60*/  STL [R1+0x1578], R4 ;  /* 0x0015780401007387 */ /* 0x004fe80000100800 */
[----:B------:R-:W-:Y:S01]  /*28d70*/  LDS.U8 R4, [R3+UR4+0x4c0] ;  /* 0x0004c00403047984 */ /* 0x000fe20008000000 */
[----:B---3--:R-:W-:-:S04]  /*28d80*/  SHF.R.U32.HI R2, RZ, 0x2, R5 ;  /* 0x00000002ff027819 */ /* 0x008fc80000011605 */
[----:B------:R-:W-:Y:S01]  /*28d90*/  SGXT.U32 R2, R2, 0x3 ;  /* 0x000000030202781a */ /* 0x000fe20000000000 */
[----:B0-----:R0:W-:Y:S02]  /*28da0*/  STL [R1+0xc08], R0 ;  /* 0x000c080001007387 */ /* 0x0011e40000100800 */
[----:B0-----:R-:W-:-:S05]  /*28db0*/  LOP3.LUT R0, R5, 0x3, RZ, 0xc0, !PT ;  /* 0x0000000305007812 */ /* 0x001fca00078ec0ff */
[----:B------:R-:W-:-:S05]  /*28dc0*/  IMAD R0, R0, 0x110, RZ ;  /* 0x0000011000007824 */ /* 0x000fca00078e02ff */
[----:B------:R-:W-:Y:S02]  /*28dd0*/  LOP3.LUT R0, R0, R2, RZ, 0xfc, !PT ;  /* 0x0000000200007212 */ /* 0x000fe400078efcff */
[----:B------:R-:W0:Y:S02]  /*28de0*/  LDS.U8 R2, [R3+UR4+0x480] ;  /* 0x0004800403027984 */ /* 0x000e240008000000 */
[----:B------:R-:W-:Y:S02]  /*28df0*/  LOP3.LUT R0, R0, 0x30, RZ, 0x3c, !PT ;  /* 0x0000003000007812 */ /* 0x000fe400078e3cff */
[----:B------:R-:W-:Y:S04]  /*28e00*/  STL [R1+0xc04], R6 ;  /* 0x000c040601007387 */ /* 0x000fe80000100800 */
[----:B------:R-:W1:Y:S04]  /*28e10*/  LDS.U8 R3, [R0+UR4] ;  /* 0x0000000400037984 */ /* 0x000e680008000000 */
        /* <DEDUP_REMOVED lines=15> */
[----:B------:R-:W2:Y:S04]  /*28f10*/  LDL.LU R6, [R1+0xbbc] ;  /* 0x000bbc0001067983 */ /* 0x000ea80000300800 */
[----:B------:R-:W3:Y:S04]  /*28f20*/  LDS.U8 R4, [R0+UR4+0x400] ;  /* 0x0004000400047984 */ /* 0x000ee80008000000 */
[----:B-1----:R-:W-:Y:S04]  /*28f30*/  STL [R1+0x1594], R3 ;  /* 0x0015940301007387 */ /* 0x002fe80000100800 */
[----:B------:R-:W4:Y:S04]  /*28f40*/  LDL.LU R7, [R1+0xbb8] ;  /* 0x000bb80001077983 */ /* 0x000f280000300800 */
[----:B------:R-:W1:Y:S04]  /*28f50*/  LDS.U8 R3, [R0+UR4+0x440] ;  /* 0x0004400400037984 */ /* 0x000e680008000000 */
[----:B0-----:R-:W-:Y:S04]  /*28f60*/  STL [R1+0x1590], R2 ;  /* 0x0015900201007387 */ /* 0x001fe80000100800 */
[----:B------:R-:W0:Y:S04]  /*28f70*/  LDS.U8 R2, [R0+UR4+0x488] ;  /* 0x0004880400027984 */ /* 0x000e280008000000 */
        /* <DEDUP_REMOVED lines=10> */
[----:B---3--:R-:W-:Y:S04]  /*29020*/  STL [R1+0x151c], R4 ;  /* 0x00151c0401007387 */ /* 0x008fe80000100800 */
[----:B------:R-:W3:Y:S04]  /*29030*/  LDS.U8 R4, [R0+UR4+0x4c8] ;  /* 0x0004c80400047984 */ /* 0x000ee80008000000 */
[----:B-1----:R-:W-:Y:S04]  /*29040*/  STL [R1+0x1518], R3 ;  /* 0x0015180301007387 */ /* 0x002fe80000100800 */
[----:B------:R-:W1:Y:S04]  /*29050*/  LDS.U8 R3, [R0+UR4+0x408] ;  /* 0x0004080400037984 */ /* 0x000e680008000000 */
[----:B0-----:R-:W-:Y:S04]  /*29060*/  STL [R1+0x159c], R2 ;  /* 0x00159c0201007387 */ /* 0x001fe80000100800 */
[----:B------:R-:W0:Y:S04]  /*29070*/  LDS.U8 R2, [R0+UR4+0x448] ;  /* 0x0004480400027984 */ /* 0x000e280008000000 */
[----:B---3--:R-:W-:Y:S04]  /*29080*/  STL [R1+0x1598], R4 ;  /* 0x0015980401007387 */ /* 0x008fe80000100800 */
[----:B------:R-:W3:Y:S04]  /*29090*/  LDL.LU R12, [R1+0xb58] ;  /* 0x000b5800010c7983 */ /* 0x000ee80000300800 */
[----:B-1----:R-:W-:Y:S04]  /*290a0*/  STL [R1+0x1524], R3 ;  /* 0x0015240301007387 */ /* 0x002fe80000100800 */
[----:B------:R-:W3:Y:S04]  /*290b0*/  LDL.LU R13, [R1+0xb54] ;  /* 0x000b5400010d7983 */ /* 0x000ee80000300800 */
[----:B0-----:R-:W-:Y:S04]  /*290c0*/  STL [R1+0x1520], R2 ;  /* 0x0015200201007387 */ /* 0x001fe80000100800 */
[----:B------:R-:W3:Y:S04]  /*290d0*/  LDL.LU R14, [R1+0xb48] ;  /* 0x000b4800010e7983 */ /* 0x000ee80000300800 */
[----:B------:R-:W3:Y:S04]  /*290e0*/  LDL.LU R15, [R1+0xb44] ;  /* 0x000b4400010f7983 */ /* 0x000ee80000300800 */
[----:B------:R-:W3:Y:S04]  /*290f0*/  LDL.LU R25, [R1+0xb38] ;  /* 0x000b380001197983 */ /* 0x000ee80000300800 */
[----:B------:R-:W3:Y:S04]  /*29100*/  LDL.LU R26, [R1+0xb34] ;  /* 0x000b3400011a7983 */ /* 0x000ee80000300800 */
[----:B------:R-:W3:Y:S04]  /*29110*/  LDL.LU R27, [R1+0xb28] ;  /* 0x000b2800011b7983 */ /* 0x000ee80000300800 */
[----:B------:R-:W3:Y:S04]  /*29120*/  LDL.LU R28, [R1+0xb24] ;  /* 0x000b2400011c7983 */ /* 0x000ee80000300800 */
[----:B------:R-:W3:Y:S04]  /*29130*/  LDL.LU R29, [R1+0xb18] ;  /* 0x000b1800011d7983 */ /* 0x000ee80000300800 */
[----:B------:R-:W0:Y:S04]  /*29140*/  LDS.U8 R2, [R0+UR4+0x480] ;  /* 0x0004800400027984 */ /* 0x000e280008000000 */
[----:B------:R-:W1:Y:S01]  /*29150*/  LDS.U8 R0, [R0+UR4+0x4c0] ;  /* 0x0004c00400007984 */ /* 0x000e620008000000 */
[----:B------:R-:W-:Y:S01]  /*29160*/  BAR.SYNC.DEFER_BLOCKING 0x0 ;  /* 0x0000000000007b1d */ /* 0x000fe20000010000 */
[----:B------:R-:W-:-:S05]  /*29170*/  LOP3.LUT R5, R5, 0x3f, RZ, 0xc0, !PT ;  /* 0x0000003f05057812 */ /* 0x000fca00078ec0ff */
[----:B0-----:R-:W-:Y:S04]  /*29180*/  STL [R1+0x15a4], R2 ;  /* 0x0015a40201007387 */ /* 0x001fe80000100800 */
[----:B-1----:R-:W-:Y:S04]  /*29190*/  STL [R1+0x15a0], R0 ;  /* 0x0015a00001007387 */ /* 0x002fe80000100800 */
[----:B--2---:R-:W-:Y:S04]  /*291a0*/  STS.U8 [R5+UR4], R6 ;  /* 0x0000000605007988 */ /* 0x004fe80008000004 */
[----:B----4-:R-:W-:Y:S04]  /*291b0*/  STS.U8 [R5+UR4+0x40], R7 ;  /* 0x0000400705007988 */ /* 0x010fe80008000004 */
[----:B------:R-:W-:Y:S04]  /*291c0*/  STS.U8 [R5+UR4+0x100], R8 ;  /* 0x0001000805007988 */ /* 0x000fe80008000004 */
[----:B------:R-:W-:Y:S04]  /*291d0*/  STS.U8 [R5+UR4+0x140], R9 ;  /* 0x0001400905007988 */ /* 0x000fe80008000004 */
[----:B------:R-:W-:Y:S04]  /*291e0*/  STS.U8 [R5+UR4+0x200], R10 ;  /* 0x0002000a05007988 */ /* 0x000fe80008000004 */
[----:B------:R-:W-:Y:S04]  /*291f0*/  STS.U8 [R5+UR4+0x240], R11 ;  /* 0x0002400b05007988 */ /* 0x000fe80008000004 */
[----:B------:R0:W-:Y:S04]  /*29200*/  STS.U8 [R5+UR4+0x300], R16 ;  /* 0x0003001005007988 */ /* 0x0001e80008000004 */
[----:B------:R1:W-:Y:S04]  /*29210*/  STS.U8 [R5+UR4+0x340], R17 ;  /* 0x0003401105007988 */ /* 0x0003e80008000004 */
[----:B------:R2:W-:Y:S04]  /*29220*/  STS.U8 [R5+UR4+0x400], R18 ;  /* 0x0004001205007988 */ /* 0x0005e80008000004 */
[----:B------:R4:W-:Y:S04]  /*29230*/  STS.U8 [R5+UR4+0x440], R19 ;  /* 0x0004401305007988 */ /* 0x0009e80008000004 */
[----:B------:R4:W-:Y:S04]  /*29240*/  STS.U8 [R5+UR4+0x500], R20 ;  /* 0x0005001405007988 */ /* 0x0009e80008000004 */
[----:B------:R4:W-:Y:S04]  /*29250*/  STS.U8 [R5+UR4+0x540], R21 ;  /* 0x0005401505007988 */ /* 0x0009e80008000004 */
[----:B0-----:R-:W3:Y:S04]  /*29260*/  LDL.LU R16, [R1+0xb14] ;  /* 0x000b140001107983 */ /* 0x001ee80000300800 */
[----:B-1----:R-:W3:Y:S04]  /*29270*/  LDL.LU R17, [R1+0xb08] ;  /* 0x000b080001117983 */ /* 0x002ee80000300800 */
[----:B--2---:R-:W2:Y:S04]  /*29280*/  LDL.LU R18, [R1+0xb04] ;  /* 0x000b040001127983 */ /* 0x004ea80000300800 */
[----:B----4-:R-:W4:Y:S04]  /*29290*/  LDL.LU R19, [R1+0xaf8] ;  /* 0x000af80001137983 */ /* 0x010f280000300800 */
        /* <DEDUP_REMOVED lines=12> */
[----:B---3--:R-:W-:Y:S04]  /*29360*/  STS.U8 [R5+UR4+0x600], R12 ;  /* 0x0006000c05007988 */ /* 0x008fe80008000004 */
[----:B------:R-:W-:Y:S04]  /*29370*/  STS.U8 [R5+UR4+0x640], R13 ;  /* 0x0006400d05007988 */ /* 0x000fe80008000004 */
[----:B------:R-:W-:Y:S04]  /*29380*/  STS.U8 [R5+UR4+0x700], R14 ;  /* 0x0007000e05007988 */ /* 0x000fe80008000004 */
[----:B------:R0:W-:Y:S04]  /*29390*/  STS.U8 [R5+UR4+0x740], R15 ;  /* 0x0007400f05007988 */ /* 0x0001e80008000004 */
[----:B------:R1:W-:Y:S04]  /*293a0*/  STS.U8 [R5+UR4+0x800], R25 ;  /* 0x0008001905007988 */ /* 0x0003e80008000004 */
[----:B------:R3:W-:Y:S04]  /*293b0*/  STS.U8 [R5+UR4+0x840], R26 ;  /* 0x0008401a05007988 */ /* 0x0007e80008000004 */
[----:B------:R3:W-:Y:S04]  /*293c0*/  STS.U8 [R5+UR4+0x900], R27 ;  /* 0x0009001b05007988 */ /* 0x0007e80008000004 */
[----:B0-----:R-:W4:Y:S04]  /*293d0*/  LDL.LU R15, [R1+0xa7c] ;  /* 0x000a7c00010f7983 */ /* 0x001f280000300800 */
[----:B-1----:R-:W4:Y:S04]  /*293e0*/  LDL.LU R25, [R1+0xa70] ;  /* 0x000a700001197983 */ /* 0x002f280000300800 */
[----:B---3--:R-:W3:Y:S04]  /*293f0*/  LDL.LU R26, [R1+0xa6c] ;  /* 0x000a6c00011a7983 */ /* 0x008ee80000300800 */
[----:B------:R-:W3:Y:S04]  /*29400*/  LDL.LU R27, [R1+0xa60] ;  /* 0x000a6000011b7983 */ /* 0x000ee80000300800 */
[----:B------:R0:W-:Y:S04]  /*29410*/  STS.U8 [R5+UR4+0x940], R28 ;  /* 0x0009401c05007988 */ /* 0x0001e80008000004 */
[----:B------:R1:W-:Y:S04]  /*29420*/  STS.U8 [R5+UR4+0xa00], R29 ;  /* 0x000a001d05007988 */ /* 0x0003e80008000004 */
[----:B0-----:R-:W3:Y:S04]  /*29430*/  LDL.LU R28, [R1+0xa5c] ;  /* 0x000a5c00011c7983 */ /* 0x001ee80000300800 */
[----:B-1----:R-:W3:Y:S04]  /*29440*/  LDL.LU R29, [R1+0xa50] ;  /* 0x000a5000011d7983 */ /* 0x002ee80000300800 */
[----:B------:R-:W3:Y:S04]  /*29450*/  LDL.LU R12, [R1+0xa4c] ;  /* 0x000a4c00010c7983 */ /* 0x000ee80000300800 */
[----:B------:R-:W3:Y:S04]  /*29460*/  LDL.LU R13, [R1+0xa40] ;  /* 0x000a4000010d7983 */ /* 0x000ee80000300800 */
[----:B------:R-:W3:Y:S04]  /*29470*/  LDL.LU R14, [R1+0xa3c] ;  /* 0x000a3c00010e7983 */ /* 0x000ee80000300800 */
[----:B------:R0:W-:Y:S04]  /*29480*/  STS.U8 [R5+UR4+0xa40], R16 ;  /* 0x000a401005007988 */ /* 0x0001e80008000004 */
[----:B------:R1:W-:Y:S04]  /*29490*/  STS.U8 [R5+UR4+0xb00], R17 ;  /* 0x000b001105007988 */ /* 0x0003e80008000004 */
[----:B--2---:R2:W-:Y:S04]  /*294a0*/  STS.U8 [R5+UR4+0xb40], R18 ;  /* 0x000b401205007988 */ /* 0x0045e80008000004 */
[----:B----4-:R4:W-:Y:S04]  /*294b0*/  STS.U8 [R5+UR4+0xc00], R19 ;  /* 0x000c001305007988 */ /* 0x0109e80008000004 */
[----:B------:R4:W-:Y:S04]  /*294c0*/  STS.U8 [R5+UR4+0xc40], R20 ;  /* 0x000c401405007988 */ /* 0x0009e80008000004 */
[----:B------:R4:W-:Y:S04]  /*294d0*/  STS.U8 [R5+UR4+0xd00], R21 ;  /* 0x000d001505007988 */ /* 0x0009e80008000004 */
[----:B------:R-:W-:Y:S04]  /*294e0*/  STS.U8 [R5+UR4+0xd40], R2 ;  /* 0x000d400205007988 */ /* 0x000fe80008000004 */
[----:B------:R-:W-:Y:S04]  /*294f0*/  STS.U8 [R5+UR4+0xe00], R3 ;  /* 0x000e000305007988 */ /* 0x000fe80008000004 */
[----:B------:R-:W-:Y:S04]  /*29500*/  STS.U8 [R5+UR4+0xe40], R4 ;  /* 0x000e400405007988 */ /* 0x000fe80008000004 */
[----:B0-----:R-:W3:Y:S04]  /*29510*/  LDL.LU R16, [R1+0xa30] ;  /* 0x000a300001107983 */ /* 0x001ee80000300800 */
[----:B-1----:R-:W3:Y:S04]  /*29520*/  LDL.LU R17, [R1+0xa2c] ;  /* 0x000a2c0001117983 */ /* 0x002ee80000300800 */
[----:B------:R-:W-:Y:S04]  /*29530*/  STS.U8 [R5+UR4+0xf00], R0 ;  /* 0x000f000005007988 */ /* 0x000fe80008000004 */
[----:B--2---:R-:W2:Y:S04]  /*29540*/  LDL.LU R18, [R1+0xa20] ;  /* 0x000a200001127983 */ /* 0x004ea80000300800 */
[----:B------:R-:W-:Y:S04]  /*29550*/  STS.U8 [R5+UR4+0xf40], R6 ;  /* 0x000f400605007988 */ /* 0x000fe80008000004 */
[----:B----4-:R-:W4:Y:S04]  /*29560*/  LDL.LU R19, [R1+0xa1c] ;  /* 0x000a1c0001137983 */ /* 0x010f280000300800 */
[----:B------:R-:W-:Y:S04]  /*29570*/  STS.U8 [R5+UR4+0x1000], R7 ;  /* 0x0010000705007988 */ /* 0x000fe80008000004 */
[----:B------:R-:W4:Y:S04]  /*29580*/  LDL.LU R20, [R1+0xa10] ;  /* 0x000a100001147983 */ /* 0x000f280000300800 */
[----:B------:R-:W-:Y:S04]  /*29590*/  STS.U8 [R5+UR4+0x1040], R8 ;  /* 0x0010400805007988 */ /* 0x000fe80008000004 */
[----:B------:R-:W4:Y:S04]  /*295a0*/  LDL.LU R21, [R1+0xa0c] ;  /* 0x000a0c0001157983 */ /* 0x000f280000300800 */
[----:B------:R-:W-:Y:S04]  /*295b0*/  STS.U8 [R5+UR4+0x1100], R9 ;  /* 0x0011000905007988 */ /* 0x000fe80008000004 */
[----:B------:R-:W-:Y:S04]  /*295c0*/  STS.U8 [R5+UR4+0x1140], R10 ;  /* 0x0011400a05007988 */ /* 0x000fe80008000004 */
[----:B------:R-:W-:Y:S04]  /*295d0*/  STS.U8 [R5+UR4+0x1200], R11 ;  /* 0x0012000b05007988 */ /* 0x000fe80008000004 */
[----:B------:R0:W-:Y:S04]  /*295e0*/  STS.U8 [R5+UR4+0x1240], R15 ;  /* 0x0012400f05007988 */ /* 0x0001e80008000004 */
[----:B------:R1:W-:Y:S04]  /*295f0*/  STS.U8 [R5+UR4+0x1300], R25 ;  /* 0x0013001905007988 */ /* 0x0003e80008000004 */
[----:B---3--:R3:W-:Y:S04]  /*29600*/  STS.U8 [R5+UR4+0x1340], R26 ;  /* 0x0013401a05007988 */ /* 0x0087e80008000004 */
        /* <DEDUP_REMOVED lines=12> */
[----:B------:R-:W3:Y:S04]  /*296d0*/  LDL.LU R0, [R1+0x1f4] ;  /* 0x0001f40001007983 */ /* 0x000ee80000300800 */
[----:B------:R-:W3:Y:S04]  /*296e0*/  LDL.LU R6, [R1+0x1e8] ;  /* 0x0001e80001067983 */ /* 0x000ee80000300800 */
[----:B------:R-:W3:Y:S04]  /*296f0*/  LDL.LU R7, [R1+0x1e4] ;  /* 0x0001e40001077983 */ /* 0x000ee80000300800 */
[----:B------:R-:W-:Y:S04]  /*29700*/  STS.U8 [R5+UR4+0x1540], R12 ;  /* 0x0015400c05007988 */ /* 0x000fe80008000004 */
[----:B------:R-:W3:Y:S04]  /*29710*/  LDL.LU R8, [R1+0x1d8] ;  /* 0x0001d80001087983 */ /* 0x000ee80000300800 */
[----:B------:R-:W-:Y:S04]  /*29720*/  STS.U8 [R5+UR4+0x1600], R13 ;  /* 0x0016000d05007988 */ /* 0x000fe80008000004 */
[----:B------:R-:W3:Y:S04]  /*29730*/  LDL.LU R9, [R1+0x1d4] ;  /* 0x0001d40001097983 */ /* 0x000ee80000300800 */
[----:B------:R-:W-:Y:S04]  /*29740*/  STS.U8 [R5+UR4+0x1640], R14 ;  /* 0x0016400e05007988 */ /* 0x000fe80008000004 */
[----:B------:R-:W3:Y:S04]  /*29750*/  LDL.LU R10, [R1+0x1c8] ;  /* 0x0001c800010a7983 */ /* 0x000ee80000300800 */
[----:B------:R-:W3:Y:S04]  /*29760*/  LDL.LU R11, [R1+0x1c4] ;  /* 0x0001c400010b7983 */ /* 0x000ee80000300800 */
[----:B------:R0:W-:Y:S04]  /*29770*/  STS.U8 [R5+UR4+0x1700], R16 ;  /* 0x0017001005007988 */ /* 0x0001e80008000004 */
[----:B------:R1:W-:Y:S04]  /*29780*/  STS.U8 [R5+UR4+0x1740], R17 ;  /* 0x0017401105007988 */ /* 0x0003e80008000004 */
[----:B--2---:R2:W-:Y:S04]  /*29790*/  STS.U8 [R5+UR4+0x1800], R18 ;  /* 0x0018001205007988 */ /* 0x0045e80008000004 */
[----:B----4-:R4:W-:Y:S04]  /*297a0*/  STS.U8 [R5+UR4+0x1840], R19 ;  /* 0x0018401305007988 */ /* 0x0109e80008000004 */
[----:B------:R4:W-:Y:S04]  /*297b0*/  STS.U8 [R5+UR4+0x1900], R20 ;  /* 0x0019001405007988 */ /* 0x0009e80008000004 */
[----:B0-----:R-:W3:Y:S04]  /*297c0*/  LDL.LU R16, [R1+0x1b8] ;  /* 0x0001b80001107983 */ /* 0x001ee80000300800 */
[----:B-1----:R-:W3:Y:S04]  /*297d0*/  LDL.LU R17, [R1+0x1b4] ;  /* 0x0001b40001117983 */ /* 0x002ee80000300800 */
[----:B--2---:R-:W2:Y:S04]  /*297e0*/  LDL.LU R18, [R1+0x188] ;  /* 0x0001880001127983 */ /* 0x004ea80000300800 */
[----:B------:R0:W-:Y:S04]  /*297f0*/  STS.U8 [R5+UR4+0x1940], R21 ;  /* 0x0019401505007988 */ /* 0x0001e80008000004 */
[----:B----4-:R-:W4:Y:S04]  /*29800*/  LDL.LU R19, [R1+0x184] ;  /* 0x0001840001137983 */ /* 0x010f280000300800 */
[----:B------:R-:W4:Y:S04]  /*29810*/  LDL.LU R20, [R1+0x158] ;  /* 0x0001580001147983 */ /* 0x000f280000300800 */
[----:B0-----:R-:W4:Y:S04]  /*29820*/  LDL.LU R21, [R1+0x154] ;  /* 0x0001540001157983 */ /* 0x001f280000300800 */
[----:B------:R-:W4:Y:S04]  /*29830*/  LDL.LU R12, [R1+0x148] ;  /* 0x00014800010c7983 */ /* 0x000f280000300800 */
[----:B------:R-:W4:Y:S04]  /*29840*/  LDL.LU R13, [R1+0x144] ;  /* 0x00014400010d7983 */ /* 0x000f280000300800 */
[----:B------:R-:W4:Y:S04]  /*29850*/  LDL.LU R14, [R1+0x138] ;  /* 0x00013800010e7983 */ /* 0x000f280000300800 */
        /* <DEDUP_REMOVED lines=12> */
[----:B------:R-:W-:Y:S04]  /*29920*/  STS.U8 [R5+UR4+0x1d00], R2 ;  /* 0x001d000205007988 */ /* 0x000fe80008000004 */
        /* <DEDUP_REMOVED lines=9> */
[----:B------:R0:W-:Y:S04]  /*299c0*/  STS.U8 [R5+UR4+0x2200], R16 ;  /* 0x0022001005007988 */ /* 0x0001e80008000004 */
[----:B------:R1:W-:Y:S04]  /*299d0*/  STS.U8 [R5+UR4+0x2240], R17 ;  /* 0x0022401105007988 */ /* 0x0003e80008000004 */
[----:B--2---:R2:W-:Y:S04]  /*299e0*/  STS.U8 [R5+UR4+0x2300], R18 ;  /* 0x0023001205007988 */ /* 0x0045e80008000004 */
[----:B----4-:R4:W-:Y:S04]  /*299f0*/  STS.U8 [R5+UR4+0x2340], R19 ;  /* 0x0023401305007988 */ /* 0x0109e80008000004 */
[----:B------:R4:W-:Y:S04]  /*29a00*/  STS.U8 [R5+UR4+0x2400], R20 ;  /* 0x0024001405007988 */ /* 0x0009e80008000004 */
[----:B0-----:R-:W3:Y:S04]  /*29a10*/  LDL.LU R16, [R1+0x104] ;  /* 0x0001040001107983 */ /* 0x001ee80000300800 */
[----:B------:R0:W-:Y:S04]  /*29a20*/  STS.U8 [R5+UR4+0x2440], R21 ;  /* 0x0024401505007988 */ /* 0x0001e80008000004 */
[----:B-1----:R-:W3:Y:S04]  /*29a30*/  LDL.LU R17, [R1+0xf8] ;  /* 0x0000f80001117983 */ /* 0x002ee80000300800 */
[----:B------:R-:W-:Y:S04]  /*29a40*/  STS.U8 [R5+UR4+0x2500], R12 ;  /* 0x0025000c05007988 */ /* 0x000fe80008000004 */
[----:B--2---:R-:W2:Y:S04]  /*29a50*/  LDL.LU R18, [R1+0xf4] ;  /* 0x0000f40001127983 */ /* 0x004ea80000300800 */
[----:B------:R-:W-:Y:S04]  /*29a60*/  STS.U8 [R5+UR4+0x2540], R13 ;  /* 0x0025400d05007988 */ /* 0x000fe80008000004 */
[----:B----4-:R-:W4:Y:S04]  /*29a70*/  LDL.LU R19, [R1+0xe8] ;  /* 0x0000e80001137983 */ /* 0x010f280000300800 */
[----:B------:R-:W-:Y:S04]  /*29a80*/  STS.U8 [R5+UR4+0x2600], R14 ;  /* 0x0026000e05007988 */ /* 0x000fe80008000004 */
[----:B------:R-:W4:Y:S04]  /*29a90*/  LDL.LU R20, [R1+0xe4] ;  /* 0x0000e40001147983 */ /* 0x000f280000300800 */
[----:B0-----:R-:W4:Y:S04]  /*29aa0*/  LDL.LU R21, [R1+0xd8] ;  /* 0x0000d80001157983 */ /* 0x001f280000300800 */
[----:B------:R-:W-:Y:S04]  /*29ab0*/  STS.U8 [R5+UR4+0x2640], R15 ;  /* 0x0026400f05007988 */ /* 0x000fe80008000004 */
[----:B------:R0:W-:Y:S04]  /*29ac0*/  STS.U8 [R5+UR4+0x2700], R25 ;  /* 0x0027001905007988 */ /* 0x0001e80008000004 */
[----:B---3--:R1:W-:Y:S04]  /*29ad0*/  STS.U8 [R5+UR4+0x2740], R26 ;  /* 0x0027401a05007988 */ /* 0x0083e80008000004 */
[----:B------:R3:W-:Y:S04]  /*29ae0*/  STS.U8 [R5+UR4+0x2800], R27 ;  /* 0x0028001b05007988 */ /* 0x0007e80008000004 */
[----:B0-----:R-:W4:Y:S04]  /*29af0*/  LDL.LU R25, [R1+0xd4] ;  /* 0x0000d40001197983 */ /* 0x001f280000300800 */
[----:B-1----:R-:W4:Y:S04]  /*29b00*/  LDL.LU R26, [R1+0xc8] ;  /* 0x0000c800011a7983 */ /* 0x002f280000300800 */
[----:B---3--:R-:W3:Y:S04]  /*29b10*/  LDL.LU R27, [R1+0xc4] ;  /* 0x0000c400011b7983 */ /* 0x008ee80000300800 */
        /* <DEDUP_REMOVED lines=10> */
[----:B------:R0:W-:Y:S04]  /*29bc0*/  STS.U8 [R5+UR4+0x2840], R28 ;  /* 0x0028401c05007988 */ /* 0x0001e80008000004 */
[----:B------:R-:W3:Y:S04]  /*29bd0*/  LDL.LU R12, [R1+0x60] ;  /* 0x00006000010c7983 */ /* 0x000ee80000300800 */
        /* <DEDUP_REMOVED lines=18> */
[----:B------:R0:W-:Y:S04]  /*29d00*/  STS.U8 [R5+UR4+0x2c40], R25 ;  /* 0x002c401905007988 */ /* 0x0001e80008000004 */
[----:B------:R1:W-:Y:S04]  /*29d10*/  STS.U8 [R5+UR4+0x2d00], R26 ;  /* 0x002d001a05007988 */ /* 0x0003e80008000004 */
[----:B---3--:R3:W-:Y:S04]  /*29d20*/  STS.U8 [R5+UR4+0x2d40], R27 ;  /* 0x002d401b05007988 */ /* 0x0087e80008000004 */
        /* <DEDUP_REMOVED lines=9> */
[----:B0-----:R-:W4:Y:S04]  /*29dc0*/  LDL.LU R25, [R1+0x26bc] ;  /* 0x0026bc0001197983 */ /* 0x001f280000300800 */
[----:B------:R-:W-:Y:S04]  /*29dd0*/  STS.U8 [R5+UR4+0x3240], R11 ;  /* 0x0032400b05007988 */ /* 0x000fe80008000004 */
[----:B-1----:R-:W4:Y:S04]  /*29de0*/  LDL.LU R26, [R1+0x26b8] ;  /* 0x0026b800011a7983 */ /* 0x002f280000300800 */
[----:B------:R-:W-:Y:S04]  /*29df0*/  STS.U8 [R5+UR4+0x3300], R12 ;  /* 0x0033000c05007988 */ /* 0x000fe80008000004 */
[----:B---3--:R-:W3:Y:S04]  /*29e00*/  LDL.LU R27, [R1+0x26b4] ;  /* 0x0026b400011b7983 */ /* 0x008ee80000300800 */
[----:B------:R0:W-:Y:S04]  /*29e10*/  STS.U8 [R5+UR4+0x3340], R28 ;  /* 0x0033401c05007988 */ /* 0x0001e80008000004 */
[----:B------:R1:W-:Y:S04]  /*29e20*/  STS.U8 [R5+UR4+0x3400], R29 ;  /* 0x0034001d05007988 */ /* 0x0003e80008000004 */
[----:B0-----:R-:W3:Y:S04]  /*29e30*/  LDL.LU R28, [R1+0x14] ;  /* 0x00001400011c7983 */ /* 0x001ee80000300800 */
[----:B-1----:R-:W3:Y:S04]  /*29e40*/  LDL.LU R29, [R1+0x10] ;  /* 0x00001000011d7983 */ /* 0x002ee80000300800 */
[----:B------:R-:W3:Y:S04]  /*29e50*/  LDL.LU R2, [R1+0xc] ;  /* 0x00000c0001027983 */ /* 0x000ee80000300800 */
[----:B------:R-:W3:Y:S04]  /*29e60*/  LDL.LU R3, [R1+0x8] ;  /* 0x0000080001037983 */ /* 0x000ee80000300800 */
[----:B------:R-:W3:Y:S04]  /*29e70*/  LDL.LU R4, [R1+0x4] ;  /* 0x0000040001047983 */ /* 0x000ee80000300800 */
[----:B------:R-:W3:Y:S04]  /*29e80*/  LDL.LU R0, [R1] ;  /* 0x0000000001007983 */ /* 0x000ee80000300800 */
        /* <DEDUP_REMOVED lines=9> */
[----:B------:R1:W-:Y:S04]  /*29f20*/  STS.U8 [R5+UR4+0x3540], R15 ;  /* 0x0035400f05007988 */ /* 0x0003e80008000004 */
[----:B0-----:R-:W3:Y:S04]  /*29f30*/  LDL.LU R13, [R1+0xb7c] ;  /* 0x000b7c00010d7983 */ /* 0x001ee80000300800 */
[----:B-1----:R-:W3:Y:S04]  /*29f40*/  LDL.LU R14, [R1+0xb70] ;  /* 0x000b7000010e7983 */ /* 0x002ee80000300800 */
[----:B------:R-:W3:Y:S04]  /*29f50*/  LDL.LU R15, [R1+0xb6c] ;  /* 0x000b6c00010f7983 */ /* 0x000ee80000300800 */
[----:B------:R0:W-:Y:S04]  /*29f60*/  STS.U8 [R5+UR4+0x3600], R16 ;  /* 0x0036001005007988 */ /* 0x0001e80008000004 */
[----:B------:R1:W-:Y:S04]  /*29f70*/  STS.U8 [R5+UR4+0x3640], R17 ;  /* 0x0036401105007988 */ /* 0x0003e80008000004 */
[----:B--2---:R2:W-:Y:S04]  /*29f80*/  STS.U8 [R5+UR4+0x3700], R18 ;  /* 0x0037001205007988 */ /* 0x0045e80008000004 */
[----:B----4-:R4:W-:Y:S04]  /*29f90*/  STS.U8 [R5+UR4+0x3740], R19 ;  /* 0x0037401305007988 */ /* 0x0109e80008000004 */
[----:B0-----:R-:W3:Y:S04]  /*29fa0*/  LDL.LU R16, [R1+0xb60] ;  /* 0x000b600001107983 */ /* 0x001ee80000300800 */
[----:B-1----:R-:W3:Y:S04]  /*29fb0*/  LDL.LU R17, [R1+0xb5c] ;  /* 0x000b5c0001117983 */ /* 0x002ee80000300800 */
[----:B------:R0:W-:Y:S04]  /*29fc0*/  STS.U8 [R5+UR4+0x3800], R20 ;  /* 0x0038001405007988 */ /* 0x0001e80008000004 */
[----:B--2---:R-:W2:Y:S04]  /*29fd0*/  LDL.LU R18, [R1+0xb50] ;  /* 0x000b500001127983 */ /* 0x004ea80000300800 */
[----:B----4-:R-:W4:Y:S04]  /*29fe0*/  LDL.LU R19, [R1+0xb4c] ;  /* 0x000b4c0001137983 */ /* 0x010f280000300800 */
[----:B------:R1:W-:Y:S04]  /*29ff0*/  STS.U8 [R5+UR4+0x3840], R21 ;  /* 0x0038401505007988 */ /* 0x0003e80008000004 */
[----:B0-----:R-:W4:Y:S04]  /*2a000*/  LDL.LU R20, [R1+0xb40] ;  /* 0x000b400001147983 */ /* 0x001f280000300800 */
[----:B-1----:R-:W4:Y:S04]  /*2a010*/  LDL.LU R21, [R1+0xb3c] ;  /* 0x000b3c0001157983 */ /* 0x002f280000300800 */
[----:B---3--:R0:W-:Y:S04]  /*2a020*/  STS.U8 [R5+UR4+0x3900], R28 ;  /* 0x0039001c05007988 */ /* 0x0081e80008000004 */
[----:B------:R1:W-:Y:S04]  /*2a030*/  STS.U8 [R5+UR4+0x3940], R29 ;  /* 0x0039401d05007988 */ /* 0x0003e80008000004 */
[----:B0-----:R-:W3:Y:S04]  /*2a040*/  LDL.LU R28, [R1+0x26b0] ;  /* 0x0026b000011c7983 */ /* 0x001ee80000300800 */
[----:B-1----:R-:W2:Y:S04]  /*2a050*/  LDL.LU R29, [R1+0x26ac] ;  /* 0x0026ac00011d7983 */ /* 0x002ea80000300800 */
[----:B------:R-:W-:Y:S04]  /*2a060*/  STS.U8 [R5+UR4+0x3a00], R2 ;  /* 0x003a000205007988 */ /* 0x000fe80008000004 */
[----:B------:R-:W-:Y:S04]  /*2a070*/  STS.U8 [R5+UR4+0x3a40], R3 ;  /* 0x003a400305007988 */ /* 0x000fe80008000004 */
[----:B------:R-:W-:Y:S04]  /*2a080*/  STS.U8 [R5+UR4+0x3b00], R4 ;  /* 0x003b000405007988 */ /* 0x000fe80008000004 */
[----:B------:R-:W-:Y:S04]  /*2a090*/  STS.U8 [R5+UR4+0x3b40], R0 ;  /* 0x003b400005007988 */ /* 0x000fe80008000004 */
[----:B--2---:R-:W-:Y:S04]  /*2a0a0*/  STS.U8 [R5+UR4+0x3c00], R29 ;  /* 0x003c001d05007988 */ /* 0x004fe80008000004 */
[----:B---3--:R-:W-:Y:S04]  /*2a0b0*/  STS.U8 [R5+UR4+0x3c40], R28 ;  /* 0x003c401c05007988 */ /* 0x008fe80008000004 */
[----:B------:R-:W-:Y:S04]  /*2a0c0*/  STS.U8 [R5+UR4+0x3d00], R27 ;  /* 0x003d001b05007988 */ /* 0x000fe80008000004 */
[----:B------:R-:W-:Y:S04]  /*2a0d0*/  STS.U8 [R5+UR4+0x3d40], R26 ;  /* 0x003d401a05007988 */ /* 0x000fe80008000004 */
[----:B------:R-:W-:Y:S04]  /*2a0e0*/  STS.U8 [R5+UR4+0x3e00], R25 ;  /* 0x003e001905007988 */ /* 0x000fe80008000004 */
[----:B------:R-:W-:Y:S04]  /*2a0f0*/  STS.U8 [R5+UR4+0x3e40], R24 ;  /* 0x003e401805007988 */ /* 0x000fe80008000004 */
[----:B------:R-:W-:Y:S04]  /*2a100*/  STS.U8 [R5+UR4+0x3f00], R23 ;  /* 0x003f001705007988 */ /* 0x000fe80008000004 */
[----:B------:R0:W-:Y:S04]  /*2a110*/  STS.U8 [R5+UR4+0x3f40], R22 ;  /* 0x003f401605007988 */ /* 0x0001e80008000004 */
[----:B0-----:R-:W2:Y:S04]  /*2a120*/  LDL.LU R22, [R1+0xb1c] ;  /* 0x000b1c0001167983 */ /* 0x001ea80000300800 */
[----:B--2---:R0:W-:Y:S04]  /*2a130*/  STL [R1+0x26a0], R22 ;  /* 0x0026a01601007387 */ /* 0x0041e80000100800 */
[----:B0-----:R-:W2:Y:S04]  /*2a140*/  LDL.LU R22, [R1+0xb20] ;  /* 0x000b200001167983 */ /* 0x001ea80000300800 */
[----:B--2---:R0:W-:Y:S04]  /*2a150*/  STL [R1+0x26a4], R22 ;  /* 0x0026a41601007387 */ /* 0x0041e80000100800 */
[----:B0-----:R-:W2:Y:S01]  /*2a160*/  LDL.LU R22, [R1+0xb2c] ;  /* 0x000b2c0001167983 */ /* 0x001ea20000300800 */
[----:B------:R-:W-:-:S05]  /*2a170*/  LOP3.LUT R26, R5, 0x10, RZ, 0x3c, !PT ;  /* 0x00000010051a7812 */ /* 0x000fca00078e3cff */
[----:B------:R-:W-:Y:S04]  /*2a180*/  STS.U8 [R26+UR4+0x80], R6 ;  /* 0x000080061a007988 */ /* 0x000fe80008000004 */
[----:B------:R-:W-:Y:S04]  /*2a190*/  STS.U8 [R26+UR4+0xc0], R7 ;  /* 0x0000c0071a007988 */ /* 0x000fe80008000004 */
[----:B------:R-:W-:Y:S04]  /*2a1a0*/  STS.U8 [R26+UR4+0x180], R8 ;  /* 0x000180081a007988 */ /* 0x000fe80008000004 */
[----:B------:R-:W-:Y:S04]  /*2a1b0*/  STS.U8 [R26+UR4+0x1c0], R9 ;  /* 0x0001c0091a007988 */ /* 0x000fe80008000004 */
[----:B------:R-:W-:Y:S04]  /*2a1c0*/  STS.U8 [R26+UR4+0x280], R10 ;  /* 0x0002800a1a007988 */ /* 0x000fe80008000004 */
[----:B--2---:R0:W-:Y:S04]  /*2a1d0*/  STL [R1+0x26a8], R22 ;  /* 0x0026a81601007387 */ /* 0x0041e80000100800 */
[----:B0-----:R-:W2:Y:S04]  /*2a1e0*/  LDL.LU R22, [R1+0xb30] ;  /* 0x000b300001167983 */ /* 0x001ea80000300800 */
        /* <DEDUP_REMOVED lines=19> */
[----:B------:R4:W-:Y:S04]  /*2a320*/  STS.U8 [R26+UR4+0x480], R14 ;  /* 0x0004800e1a007988 */ /* 0x0009e80008000004 */
[----:B------:R4:W-:Y:S04]  /*2a330*/  STS.U8 [R26+UR4+0x4c0], R15 ;  /* 0x0004c00f1a007988 */ /* 0x0009e80008000004 */
[----:B------:R4:W-:Y:S04]  /*2a340*/  STS.U8 [R26+UR4+0x580], R16 ;  /* 0x000580101a007988 */ /* 0x0009e80008000004 */
[----:B0-----:R-:W3:Y:S04]  /*2a350*/  LDL.LU R11, [R1+0xa78] ;  /* 0x000a7800010b7983 */ /* 0x001ee80000300800 */
[----:B-1----:R-:W3:Y:S04]  /*2a360*/  LDL.LU R12, [R1+0xa74] ;  /* 0x000a7400010c7983 */ /* 0x002ee80000300800 */
[----:B----4-:R-:W4:Y:S04]  /*2a370*/  LDL.LU R13, [R1+0xa68] ;  /* 0x000a6800010d7983 */ /* 0x010f280000300800 */
[----:B------:R-:W4:Y:S04]  /*2a380*/  LDL.LU R14, [R1+0xa64] ;  /* 0x000a6400010e7983 */ /* 0x000f280000300800 */
[----:B------:R-:W4:Y:S04]  /*2a390*/  LDL.LU R15, [R1+0xa58] ;  /* 0x000a5800010f7983 */ /* 0x000f280000300800 */
[----:B------:R0:W-:Y:S04]  /*2a3a0*/  STS.U8 [R26+UR4+0x5c0], R17 ;  /* 0x0005c0111a007988 */ /* 0x0001e80008000004 */
[----:B------:R-:W4:Y:S04]  /*2a3b0*/  LDL.LU R16, [R1+0xa54] ;  /* 0x000a540001107983 */ /* 0x000f280000300800 */
[----:B------:R1:W-:Y:S04]  /*2a3c0*/  STS.U8 [R26+UR4+0x680], R18 ;  /* 0x000680121a007988 */ /* 0x0003e80008000004 */
[----:B------:R1:W-:Y:S04]  /*2a3d0*/  STS.U8 [R26+UR4+0x6c0], R19 ;  /* 0x0006c0131a007988 */ /* 0x0003e80008000004 */
[----:B------:R1:W-:Y:S04]  /*2a3e0*/  STS.U8 [R26+UR4+0x780], R20 ;  /* 0x000780141a007988 */ /* 0x0003e80008000004 */
[----:B------:R1:W-:Y:S04]  /*2a3f0*/  STS.U8 [R26+UR4+0x7c0], R21 ;  /* 0x0007c0151a007988 */ /* 0x0003e80008000004 */
[----:B0-----:R-:W4:Y:S04]  /*2a400*/  LDL.LU R17, [R1+0xa48] ;  /* 0x000a480001117983 */ /* 0x001f280000300800 */
[----:B-1----:R-:W4:Y:S04]  /*2a410*/  LDL.LU R18, [R1+0xa44] ;  /* 0x000a440001127983 */ /* 0x002f280000300800 */
[----:B------:R-:W4:Y:S04]  /*2a420*/  LDL.LU R19, [R1+0xa38] ;  /* 0x000a380001137983 */ /* 0x000f280000300800 */
[----:B------:R-:W4:Y:S04]  /*2a430*/  LDL.LU R20, [R1+0xa34] ;  /* 0x000a340001147983 */ /* 0x000f280000300800 */
[----:B------:R-:W4:Y:S04]  /*2a440*/  LDL.LU R21, [R1+0xa28] ;  /* 0x000a280001157983 */ /* 0x000f280000300800 */
[----:B--2---:R0:W-:Y:S04]  /*2a450*/  STS.U8 [R26+UR4+0x880], R22 ;  /* 0x000880161a007988 */ /* 0x0041e80008000004 */
[----:B0-----:R-:W2:Y:S04]  /*2a460*/  LDL.LU R22, [R1+0x26a8] ;  /* 0x0026a80001167983 */ /* 0x001ea80000300800 */
[----:B--2---:R0:W-:Y:S04]  /*2a470*/  STS.U8 [R26+UR4+0x8c0], R22 ;  /* 0x0008c0161a007988 */ /* 0x0041e80008000004 */
[----:B0-----:R-:W2:Y:S04]  /*2a480*/  LDL.LU R22, [R1+0x26a4] ;  /* 0x0026a40001167983 */ /* 0x001ea80000300800 */
[----:B--2---:R0:W-:Y:S04]  /*2a490*/  STS.U8 [R26+UR4+0x980], R22 ;  /* 0x000980161a007988 */ /* 0x0041e80008000004 */
[----:B0-----:R-:W2:Y:S04]  /*2a4a0*/  LDL.LU R22, [R1+0x26a0] ;  /* 0x0026a00001167983 */ /* 0x001ea80000300800 */
[----:B--2---:R-:W-:Y:S04]  /*2a4b0*/  STS.U8 [R26+UR4+0x9c0], R22 ;  /* 0x0009c0161a007988 */ /* 0x004fe80008000004 */
[----:B---3--:R-:W-:Y:S04]  /*2a4c0*/  STS.U8 [R26+UR4+0xa80], R23 ;  /* 0x000a80171a007988 */ /* 0x008fe80008000004 */
        /* <DEDUP_REMOVED lines=17> */
[----:B----4-:R-:W-:Y:S04]  /*2a5e0*/  STS.U8 [R26+UR4+0x1380], R13 ;  /* 0x0013800d1a007988 */ /* 0x010fe80008000004 */
        /* <DEDUP_REMOVED lines=8> */
[----:B0-----:R-:W2:Y:S04]  /*2a670*/  LDL.LU R21, [R1+0xa24] ;  /* 0x000a240001157983 */ /* 0x001ea80000300800 */
[----:B------:R-:W3:Y:S04]  /*2a680*/  LDL.LU R22, [R1+0xa08] ;  /* 0x000a080001167983 */ /* 0x000ee80000300800 */
[----:B---3--:R0:W-:Y:S04]  /*2a690*/  STL [R1+0x2698], R22 ;  /* 0x0026981601007387 */ /* 0x0081e80000100800 */
[----:B0-----:R-:W3:Y:S04]  /*2a6a0*/  LDL.LU R22, [R1+0xa14] ;  /* 0x000a140001167983 */ /* 0x001ee80000300800 */
[----:B---3--:R0:W-:Y:S04]  /*2a6b0*/  STL [R1+0x269c], R22 ;  /* 0x00269c1601007387 */ /* 0x0081e80000100800 */
[----:B0-----:R-:W3:Y:S04]  /*2a6c0*/  LDL.LU R22, [R1+0xa18] ;  /* 0x000a180001167983 */ /* 0x001ee80000300800 */
        /* <DEDUP_REMOVED lines=26> */
[----:B--2---:R0:W-:Y:S04]  /*2a870*/  STS.U8 [R26+UR4+0x17c0], R21 ;  /* 0x0017c0151a007988 */ /* 0x0041e80008000004 */
[----:B0-----:R-:W2:Y:S04]  /*2a880*/  LDL.LU R21, [R1+0x12c] ;  /* 0x00012c0001157983 */ /* 0x001ea80000300800 */
[----:B---3--:R0:W-:Y:S04]  /*2a890*/  STS.U8 [R26+UR4+0x1880], R22 ;  /* 0x001880161a007988 */ /* 0x0081e80008000004 */
[----:B0-----:R-:W3:Y:S04]  /*2a8a0*/  LDL.LU R22, [R1+0x269c] ;  /* 0x00269c0001167983 */ /* 0x001ee80000300800 */
[----:B---3--:R0:W-:Y:S04]  /*2a8b0*/  STS.U8 [R26+UR4+0x18c0], R22 ;  /* 0x0018c0161a007988 */ /* 0x0081e80008000004 */
[----:B0-----:R-:W3:Y:S04]  /*2a8c0*/  LDL.LU R22, [R1+0x2698] ;  /* 0x0026980001167983 */ /* 0x001ee80000300800 */
[----:B---3--:R-:W-:Y:S04]  /*2a8d0*/  STS.U8 [R26+UR4+0x1980], R22 ;  /* 0x001980161a007988 */ /* 0x008fe80008000004 */
[----:B----4-:R-:W-:Y:S04]  /*2a8e0*/  STS.U8 [R26+UR4+0x19c0], R23 ;  /* 0x0019c0171a007988 */ /* 0x010fe80008000004 */
[----:B------:R-:W-:Y:S04]  /*2a8f0*/  STS.U8 [R26+UR4+0x1a80], R24 ;  /* 0x001a80181a007988 */ /* 0x000fe80008000004 */
[----:B------:R-:W-:Y:S04]  /*2a900*/  STS.U8 [R26+UR4+0x1ac0], R25 ;  /* 0x001ac0191a007988 */ /* 0x000fe80008000004 */
[----:B------:R-:W-:Y:S04]  /*2a910*/  STS.U8 [R26+UR4+0x1b80], R27 ;  /* 0x001b801b1a007988 */ /* 0x000fe80008000004 */
[----:B------:R-:W-:Y:S04]  /*2a920*/  STS.U8 [R26+UR4+0x1bc0], R28 ;  /* 0x001bc01c1a007988 */ /* 0x000fe80008000004 */
[----:B------:R0:W-:Y:S04]  /*2a930*/  STS.U8 [R26+UR4+0x1c80], R29 ;  /* 0x001c801d1a007988 */ /* 0x0001e80008000004 */
[----:B------:R1:W-:Y:S04]  /*2a940*/  STS.U8 [R26+UR4+0x1cc0], R2 ;  /* 0x001cc0021a007988 */ /* 0x0003e80008000004 */
[----:B0-----:R-:W3:Y:S04]  /*2a950*/  LDL.LU R29, [R1+0x120] ;  /* 0x00012000011d7983 */ /* 0x001ee80000300800 */
[----:B-1----:R-:W4:Y:S04]  /*2a960*/  LDL.LU R2, [R1+0x10c] ;  /* 0x00010c0001027983 */ /* 0x002f280000300800 */
[----:B----4-:R0:W-:Y:S04]  /*2a970*/  STL [R1+0x2690], R2 ;  /* 0x0026900201007387 */ /* 0x0101e80000100800 */
[----:B0-----:R-:W4:Y:S04]  /*2a980*/  LDL.LU R2, [R1+0x110] ;  /* 0x0001100001027983 */ /* 0x001f280000300800 */
        /* <DEDUP_REMOVED lines=14> */
[----:B----4-:R0:W-:Y:S04]  /*2aa70*/  STL [R1+0x2694], R2 ;  /* 0x0026940201007387 */ /* 0x0101e80000100800 */
[----:B0-----:R-:W4:Y:S04]  /*2aa80*/  LDL.LU R2, [R1+0x11c] ;  /* 0x00011c0001027983 */ /* 0x001f280000300800 */
        /* <DEDUP_REMOVED lines=18> */
[----:B--2---:R2:W-:Y:S04]  /*2abb0*/  STS.U8 [R26+UR4+0x26c0], R21 ;  /* 0x0026c0151a007988 */ /* 0x0045e80008000004 */
[----:B0-----:R-:W4:Y:S04]  /*2abc0*/  LDL.LU R16, [R1+0x94] ;  /* 0x0000940001107983 */ /* 0x001f280000300800 */
[----:B-1----:R-:W4:Y:S04]  /*2abd0*/  LDL.LU R17, [R1+0x88] ;  /* 0x0000880001117983 */ /* 0x002f280000300800 */
[----:B---3--:R-:W3:Y:S04]  /*2abe0*/  LDL.LU R18, [R1+0x84] ;  /* 0x0000840001127983 */ /* 0x008ee80000300800 */
[----:B------:R-:W3:Y:S04]  /*2abf0*/  LDL.LU R19, [R1+0x78] ;  /* 0x0000780001137983 */ /* 0x000ee80000300800 */
[----:B------:R-:W3:Y:S04]  /*2ac00*/  LDL.LU R20, [R1+0x74] ;  /* 0x0000740001147983 */ /* 0x000ee80000300800 */
[----:B--2---:R-:W2:Y:S04]  /*2ac10*/  LDL.LU R21, [R1+0x68] ;  /* 0x0000680001157983 */ /* 0x004ea80000300800 */
[----:B------:R-:W2:Y:S04]  /*2ac20*/  LDL.LU R22, [R1+0x64] ;  /* 0x0000640001167983 */ /* 0x000ea80000300800 */
[----:B------:R-:W2:Y:S04]  /*2ac30*/  LDL.LU R23, [R1+0x58] ;  /* 0x0000580001177983 */ /* 0x000ea80000300800 */
[----:B------:R-:W2:Y:S04]  /*2ac40*/  LDL.LU R24, [R1+0x54] ;  /* 0x0000540001187983 */ /* 0x000ea80000300800 */
[----:B------:R-:W2:Y:S04]  /*2ac50*/  LDL.LU R25, [R1+0x48] ;  /* 0x0000480001197983 */ /* 0x000ea80000300800 */
[----:B------:R-:W2:Y:S04]  /*2ac60*/  LDL.LU R0, [R1+0x44] ;  /* 0x0000440001007983 */ /* 0x000ea80000300800 */
[----:B------:R-:W2:Y:S04]  /*2ac70*/  LDL.LU R27, [R1+0x38] ;  /* 0x00003800011b7983 */ /* 0x000ea80000300800 */
[----:B------:R0:W-:Y:S04]  /*2ac80*/  STS.U8 [R26+UR4+0x2780], R29 ;  /* 0x0027801d1a007988 */ /* 0x0001e80008000004 */
[----:B------:R-:W2:Y:S04]  /*2ac90*/  LDL.LU R28, [R1+0x34] ;  /* 0x00003400011c7983 */ /* 0x000ea80000300800 */
[----:B0-----:R-:W2:Y:S04]  /*2aca0*/  LDL.LU R29, [R1+0x28] ;  /* 0x00002800011d7983 */ /* 0x001ea80000300800 */
[----:B----4-:R0:W-:Y:S04]  /*2acb0*/  STS.U8 [R26+UR4+0x27c0], R2 ;  /* 0x0027c0021a007988 */ /* 0x0101e80008000004 */
[----:B0-----:R-:W4:Y:S04]  /*2acc0*/  LDL.LU R2, [R1+0x2694] ;  /* 0x0026940001027983 */ /* 0x001f280000300800 */
[----:B----4-:R0:W-:Y:S04]  /*2acd0*/  STS.U8 [R26+UR4+0x2880], R2 ;  /* 0x002880021a007988 */ /* 0x0101e80008000004 */
[----:B0-----:R-:W4:Y:S04]  /*2ace0*/  LDL.LU R2, [R1+0x2690] ;  /* 0x0026900001027983 */ /* 0x001f280000300800 */
[----:B----4-:R0:W-:Y:S04]  /*2acf0*/  STS.U8 [R26+UR4+0x28c0], R2 ;  /* 0x0028c0021a007988 */ /* 0x0101e80008000004 */
[----:B------:R1:W-:Y:S04]  /*2ad00*/  STS.U8 [R26+UR4+0x2980], R3 ;  /* 0x002980031a007988 */ /* 0x0003e80008000004 */
[----:B------:R4:W-:Y:S04]  /*2ad10*/  STS.U8 [R26+UR4+0x29c0], R4 ;  /* 0x0029c0041a007988 */ /* 0x0009e80008000004 */
[----:B------:R3:W-:Y:S04]  /*2ad20*/  STS.U8 [R26+UR4+0x2a80], R5 ;  /* 0x002a80051a007988 */ /* 0x0007e80008000004 */
[----:B------:R2:W-:Y:S04]  /*2ad30*/  STS.U8 [R26+UR4+0x2ac0], R6 ;  /* 0x002ac0061a007988 */ /* 0x0005e80008000004 */
[----:B------:R2:W-:Y:S04]  /*2ad40*/  STS.U8 [R26+UR4+0x2b80], R7 ;  /* 0x002b80071a007988 */ /* 0x0005e80008000004 */
[----:B0-----:R-:W2:Y:S04]  /*2ad50*/  LDL.LU R2, [R1+0x268c] ;  /* 0x00268c0001027983 */ /* 0x001ea80000300800 */
[----:B-1----:R-:W2:Y:S04]  /*2ad60*/  LDL.LU R3, [R1+0x2688] ;  /* 0x0026880001037983 */ /* 0x002ea80000300800 */
[----:B----4-:R-:W4:Y:S04]  /*2ad70*/  LDL.LU R4, [R1+0x2684] ;  /* 0x0026840001047983 */ /* 0x010f280000300800 */
[----:B---3--:R-:W3:Y:S04]  /*2ad80*/  LDL.LU R5, [R1+0x2680] ;  /* 0x0026800001057983 */ /* 0x008ee80000300800 */
[----:B--2---:R-:W2:Y:S04]  /*2ad90*/  LDL.LU R6, [R1+0x267c] ;  /* 0x00267c0001067983 */ /* 0x004ea80000300800 */
[----:B------:R-:W4:Y:S04]  /*2ada0*/  LDL.LU R7, [R1+0x2678] ;  /* 0x0026780001077983 */ /* 0x000f280000300800 */
[----:B------:R0:W-:Y:S04]  /*2adb0*/  STS.U8 [R26+UR4+0x2bc0], R8 ;  /* 0x002bc0081a007988 */ /* 0x0001e80008000004 */
[----:B------:R1:W-:Y:S04]  /*2adc0*/  STS.U8 [R26+UR4+0x2c80], R9 ;  /* 0x002c80091a007988 */ /* 0x0003e80008000004 */
[----:B------:R1:W-:Y:S04]  /*2add0*/  STS.U8 [R26+UR4+0x2cc0], R10 ;  /* 0x002cc00a1a007988 */ /* 0x0003e80008000004 */
[----:B------:R1:W-:Y:S04]  /*2ade0*/  STS.U8 [R26+UR4+0x2d80], R11 ;  /* 0x002d800b1a007988 */ /* 0x0003e80008000004 */
[----:B------:R1:W-:Y:S04]  /*2adf0*/  STS.U8 [R26+UR4+0x2dc0], R12 ;  /* 0x002dc00c1a007988 */ /* 0x0003e80008000004 */
[----:B------:R1:W-:Y:S04]  /*2ae00*/  STS.U8 [R26+UR4+0x2e80], R13 ;  /* 0x002e800d1a007988 */ /* 0x0003e80008000004 */
[----:B0-----:R-:W3:Y:S04]  /*2ae10*/  LDL.LU R8, [R1+0x2674] ;  /* 0x0026740001087983 */ /* 0x001ee80000300800 */
[----:B-1----:R-:W2:Y:S04]  /*2ae20*/  LDL.LU R9, [R1+0x2670] ;  /* 0x0026700001097983 */ /* 0x002ea80000300800 */
[----:B------:R-:W4:Y:S04]  /*2ae30*/  LDL.LU R10, [R1+0x266c] ;  /* 0x00266c00010a7983 */ /* 0x000f280000300800 */
[----:B------:R-:W3:Y:S04]  /*2ae40*/  LDL.LU R11, [R1+0x2668] ;  /* 0x00266800010b7983 */ /* 0x000ee80000300800 */
[----:B------:R-:W2:Y:S04]  /*2ae50*/  LDL.LU R12, [R1+0x2664] ;  /* 0x00266400010c7983 */ /* 0x000ea80000300800 */
        /* <DEDUP_REMOVED lines=15> */
[----:B0-----:R-:W3:Y:S04]  /*2af50*/  LDL.LU R20, [R1+0x2644] ;  /* 0x0026440001147983 */ /* 0x001ee80000300800 */
[----:B-1----:R-:W2:Y:S04]  /*2af60*/  LDL.LU R21, [R1+0x2640] ;  /* 0x0026400001157983 */ /* 0x002ea80000300800 */
[----:B------:R-:W-:Y:S04]  /*2af70*/  STS.U8 [R26+UR4+0x32c0], R22 ;  /* 0x0032c0161a007988 */ /* 0x000fe80008000004 */
[----:B------:R-:W-:Y:S04]  /*2af80*/  STS.U8 [R26+UR4+0x3380], R23 ;  /* 0x003380171a007988 */ /* 0x000fe80008000004 */
[----:B------:R-:W-:Y:S04]  /*2af90*/  STS.U8 [R26+UR4+0x33c0], R24 ;  /* 0x0033c0181a007988 */ /* 0x000fe80008000004 */
[----:B------:R-:W-:Y:S04]  /*2afa0*/  STS.U8 [R26+UR4+0x3480], R25 ;  /* 0x003480191a007988 */ /* 0x000fe80008000004 */
[----:B------:R0:W-:Y:S04]  /*2afb0*/  STS.U8 [R26+UR4+0x34c0], R0 ;  /* 0x0034c0001a007988 */ /* 0x0001e80008000004 */
[----:B0-----:R-:W4:Y:S04]  /*2afc0*/  LDL.LU R0, [R1+0xbb4] ;  /* 0x000bb40001007983 */ /* 0x001f280000300800 */
[----:B------:R-:W-:Y:S04]  /*2afd0*/  STS.U8 [R26+UR4+0x3580], R27 ;  /* 0x0035801b1a007988 */ /* 0x000fe80008000004 */
[----:B------:R0:W-:Y:S04]  /*2afe0*/  STS.U8 [R26+UR4+0x35c0], R28 ;  /* 0x0035c01c1a007988 */ /* 0x0001e80008000004 */
[----:B------:R1:W-:Y:S04]  /*2aff0*/  STS.U8 [R26+UR4+0x3680], R29 ;  /* 0x0036801d1a007988 */ /* 0x0003e80008000004 */
[----:B0-----:R-:W4:Y:S04]  /*2b000*/  LDL.LU R28, [R1+0xabc] ;  /* 0x000abc00011c7983 */ /* 0x001f280000300800 */
[----:B-1----:R-:W4:Y:S04]  /*2b010*/  LDL.LU R29, [R1+0xab8] ;  /* 0x000ab800011d7983 */ /* 0x002f280000300800 */
[----:B------:R-:W4:Y:S04]  /*2b020*/  LDL R27, [R1+0xbc] ;  /* 0x0000bc00011b7983 */ /* 0x000f280000100800 */
[----:B--2---:R-:W-:Y:S04]  /*2b030*/  STS.U8 [R26+UR4+0x36c0], R21 ;  /* 0x0036c0151a007988 */ /* 0x004fe80008000004 */
[----:B---3--:R0:W-:Y:S04]  /*2b040*/  STS.U8 [R26+UR4+0x3780], R20 ;  /* 0x003780141a007988 */ /* 0x0081e80008000004 */
[----:B----4-:R1:W-:Y:S04]  /*2b050*/  STS.U8 [R26+UR4+0x37c0], R19 ;  /* 0x0037c0131a007988 */ /* 0x0103e80008000004 */
[----:B------:R2:W-:Y:S04]  /*2b060*/  STS.U8 [R26+UR4+0x3880], R18 ;  /* 0x003880121a007988 */ /* 0x0005e80008000004 */
[----:B------:R3:W-:Y:S04]  /*2b070*/  STS.U8 [R26+UR4+0x38c0], R17 ;  /* 0x0038c0111a007988 */ /* 0x0007e80008000004 */
[----:B0-----:R-:W4:Y:S04]  /*2b080*/  LDL.LU R20, [R1+0xaa8] ;  /* 0x000aa80001147983 */ /* 0x001f280000300800 */
[----:B-1----:R-:W4:Y:S04]  /*2b090*/  LDL.LU R19, [R1+0xab0] ;  /* 0x000ab00001137983 */ /* 0x002f280000300800 */
[----:B--2---:R-:W4:Y:S04]  /*2b0a0*/  LDL.LU R18, [R1+0xa9c] ;  /* 0x000a9c0001127983 */ /* 0x004f280000300800 */
[----:B---3--:R-:W2:Y:S04]  /*2b0b0*/  LDL.LU R17, [R1+0xaa0] ;  /* 0x000aa00001117983 */ /* 0x008ea80000300800 */
        /* <DEDUP_REMOVED lines=13> */
[----:B------:R-:W-:Y:S01]  /*2b190*/  STS.U8 [R26+UR4+0x3fc0], R0 ;  /* 0x003fc0001a007988 */ /* 0x000fe20008000004 */
[----:B------:R-:W-:Y:S06]  /*2b1a0*/  BAR.SYNC.DEFER_BLOCKING 0x0 ;  /* 0x0000000000007b1d */ /* 0x000fec0000010000 */
[----:B------:R-:W0:Y:S04]  /*2b1b0*/  LDSM.16.M88.4 R8, [R27+UR7] ;  /* 0x000000071b08783b */ /* 0x000e280008000200 */
[----:B------:R-:W1:Y:S01]  /*2b1c0*/  LDSM.16.M88.4 R12, [R27+UR7+0x400] ;  /* 0x000400071b0c783b */ /* 0x000e620008000200 */
[----:B0-----:R-:W-:-:S02]  /*2b1d0*/  IMAD.MOV.U32 R4, RZ, RZ, R10 ;  /* 0x000000ffff047224 */ /* 0x001fc400078e000a */
[----:B-1----:R-:W-:Y:S02]  /*2b1e0*/  IMAD.MOV.U32 R7, RZ, RZ, R15 ;  /* 0x000000ffff077224 */ /* 0x002fe400078e000f */
[----:B------:R-:W-:Y:S02]  /*2b1f0*/  IMAD.MOV.U32 R26, RZ, RZ, R12 ;  /* 0x000000ffff1a7224 */ /* 0x000fe400078e000c */
[----:B------:R-:W-:Y:S02]  /*2b200*/  IMAD.MOV.U32 R21, RZ, RZ, R13 ;  /* 0x000000ffff157224 */ /* 0x000fe400078e000d */
[----:B------:R-:W-:Y:S02]  /*2b210*/  IMAD.MOV.U32 R0, RZ, RZ, R11 ;  /* 0x000000ffff007224 */ /* 0x000fe400078e000b */
[----:B------:R-:W-:Y:S02]  /*2b220*/  IMAD.MOV.U32 R6, RZ, RZ, R8 ;  /* 0x000000ffff067224 */ /* 0x000fe400078e0008 */
[----:B------:R-:W-:Y:S01]  /*2b230*/  IMAD.MOV.U32 R5, RZ, RZ, R9 ;  /* 0x000000ffff057224 */ /* 0x000fe200078e0009 */
[----:B----4-:R-:W-:Y:S04]  /*2b240*/  STL.64 [R1+0x2638], R18 ;  /* 0x0026381201007387 */ /* 0x010fe80000100a00 */
[----:B--2---:R-:W-:Y:S04]  /*2b250*/  STL [R1+0x2630], R17 ;  /* 0x0026301101007387 */ /* 0x004fe80000100800 */
[----:B------:R-:W0:Y:S04]  /*2b260*/  LDSM.16.M88.4 R16, [R27+UR7+0x800] ;  /* 0x000800071b10783b */ /* 0x000e280008000200 */
[----:B------:R-:W-:Y:S04]  /*2b270*/  STL.64 [R1+0xc0], R8 ;  /* 0x0000c00801007387 */ /* 0x000fe80000100a00 */
[----:B------:R1:W-:Y:S04]  /*2b280*/  STL.64 [R1+0xc8], R10 ;  /* 0x0000c80a01007387 */ /* 0x0003e80000100a00 */
[----:B------:R-:W-:Y:S04]  /*2b290*/  STL.64 [R1+0xd0], R12 ;  /* 0x0000d00c01007387 */ /* 0x000fe80000100a00 */
[----:B------:R2:W-:Y:S01]  /*2b2a0*/  STL.64 [R1+0xd8], R14 ;  /* 0x0000d80e01007387 */ /* 0x0005e20000100a00 */
[----:B-1----:R-:W-:-:S03]  /*2b2b0*/  IMAD.MOV.U32 R10, RZ, RZ, R14 ;  /* 0x000000ffff0a7224 */ /* 0x002fc600078e000e */
[----:B0-----:R-:W-:Y:S01]  /*2b2c0*/  STL.64 [R1+0xe0], R16 ;  /* 0x0000e01001007387 */ /* 0x001fe20000100a00 */
[----:B------:R-:W-:Y:S02]  /*2b2d0*/  IMAD.MOV.U32 R23, RZ, RZ, R16 ;  /* 0x000000ffff177224 */ /* 0x000fe400078e0010 */
[----:B------:R-:W-:Y:S02]  /*2b2e0*/  IMAD.MOV.U32 R22, RZ, RZ, R17 ;  /* 0x000000ffff167224 */ /* 0x000fe400078e0011 */
[----:B--2---:R-:W-:Y:S01]  /*2b2f0*/  IMAD.MOV.U32 R15, RZ, RZ, R18 ;  /* 0x000000ffff0f7224 */ /* 0x004fe200078e0012 */
[----:B------:R-:W-:Y:S01]  /*2b300*/  STL.64 [R1+0xe8], R18 ;  /* 0x0000e81201007387 */ /* 0x000fe20000100a00 */
[----:B------:R-:W-:-:S03]  /*2b310*/  IMAD.MOV.U32 R14, RZ, RZ, R19 ;  /* 0x000000ffff0e7224 */ /* 0x000fc600078e0013 */
[----:B------:R-:W0:Y:S02]  /*2b320*/  LDSM.16.M88.4 R16, [R27+UR7+0xc00] ;  /* 0x000c00071b10783b */ /* 0x000e240008000200 */
[----:B0-----:R-:W-:Y:S02]  /*2b330*/  IMAD.MOV.U32 R13, RZ, RZ, R18 ;  /* 0x000000ffff0d7224 */ /* 0x001fe400078e0012 */
[----:B------:R-:W-:Y:S01]  /*2b340*/  STL.64 [R1+0xf0], R16 ;  /* 0x0000f01001007387 */ /* 0x000fe20000100a00 */
[----:B------:R-:W-:-:S03]  /*2b350*/  IMAD.MOV.U32 R12, RZ, RZ, R19 ;  /* 0x000000ffff0c7224 */ /* 0x000fc600078e0013 */
[----:B------:R0:W-:Y:S01]  /*2b360*/  STL.64 [R1+0xf8], R18 ;  /* 0x0000f81201007387 */ /* 0x0001e20000100a00 */
[----:B------:R-:W-:-:S03]  /*2b370*/  IMAD.MOV.U32 R24, RZ, RZ, R17 ;  /* 0x000000ffff187224 */ /* 0x000fc600078e0011 */
[----:B0-----:R-:W2:Y:S04]  /*2b380*/  LDL.LU.64 R18, [R1+0x2638] ;  /* 0x0026380001127983 */ /* 0x001ea80000300a00 */
[----:B------:R-:W2:Y:S04]  /*2b390*/  LDL.LU R17, [R1+0x2630] ;  /* 0x0026300001117983 */ /* 0x000ea80000300800 */
[----:B------:R-:W-:Y:S04]  /*2b3a0*/  STL.64 [R1+0x25f8], R14 ;  /* 0x0025f80e01007387 */ /* 0x000fe80000100a00 */
[----:B------:R-:W-:Y:S04]  /*2b3b0*/  STL.64 [R1+0x25f0], R12 ;  /* 0x0025f00c01007387 */ /* 0x000fe80000100a00 */
[----:B------:R-:W0:Y:S02]  /*2b3c0*/  LDSM.16.M88.4 R12, [R27+UR7+0x1000] ;  /* 0x001000071b0c783b */ /* 0x000e240008000200 */
[----:B0-----:R-:W-:-:S02]  /*2b3d0*/  IMAD.MOV.U32 R11, RZ, RZ, R13 ;  /* 0x000000ffff0b7224 */ /* 0x001fc400078e000d */
[----:B------:R-:W-:Y:S02]  /*2b3e0*/  IMAD.MOV.U32 R8, RZ, RZ, R14 ;  /* 0x000000ffff087224 */ /* 0x000fe400078e000e */
[----:B------:R-:W-:Y:S01]  /*2b3f0*/  IMAD.MOV.U32 R9, RZ, RZ, R15 ;  /* 0x000000ffff097224 */ /* 0x000fe200078e000f */
[----:B------:R-:W-:Y:S04]  /*2b400*/  STL.64 [R1+0x100], R12 ;  /* 0x0001000c01007387 */ /* 0x000fe80000100a00 */
[----:B------:R-:W-:Y:S04]  /*2b410*/  STL.64 [R1+0x108], R14 ;  /* 0x0001080e01007387 */ /* 0x000fe80000100a00 */
[----:B------:R-:W-:Y:S04]  /*2b420*/  STL.64 [R1+0x2618], R10 ;  /* 0x0026180a01007387 */ /* 0x000fe80000100a00 */
[----:B------:R0:W-:Y:S04]  /*2b430*/  STL.64 [R1+0x2610], R8 ;  /* 0x0026100801007387 */ /* 0x0001e80000100a00 */
[----:B0-----:R-:W3:Y:S04]  /*2b440*/  LDL.LU.64 R8, [R1+0x1a0] ;  /* 0x0001a00001087983 */ /* 0x001ee80000300a00 */
[----:B------:R-:W4:Y:S01]  /*2b450*/  LDL.LU.64 R10, [R1+0x1a8] ;  /* 0x0001a800010a7983 */ /* 0x000f220000300a00 */
[----:B------:R-:W-:-:S02]  /*2b460*/  IMAD.MOV.U32 R25, RZ, RZ, R16 ;  /* 0x000000ffff197224 */ /* 0x000fc400078e0010 */
[----:B------:R-:W-:Y:S01]  /*2b470*/  IMAD R16, R2, 0x100, R3 ;  /* 0x0000010002107824 */ /* 0x000fe200078e0203 */
[----:B------:R-:W-:Y:S02]  /*2b480*/  F2FP.F16.E4M3.UNPACK_B R2, R4 ;  /* 0x00000004ff02723e */ /* 0x000fe400020006ff */
[----:B------:R-:W-:Y:S01]  /*2b490*/  F2FP.F16.E4M3.UNPACK_B R3, R0 ;  /* 0x00000000ff03723e */ /* 0x000fe200020006ff */
[----:B--2---:R-:W-:Y:S02]  /*2b4a0*/  IMAD R17, R18, 0x100, R17 ;  /* 0x0000010012117824 */ /* 0x004fe400078e0211 */
[----:B------:R-:W-:Y:S02]  /*2b4b0*/  IMAD R18, R20, 0x100, R19 ;  /* 0x0000010014127824 */ /* 0x000fe400078e0213 */
[----:B------:R-:W-:Y:S02]  /*2b4c0*/  IMAD R19, R29, 0x100, R28 ;  /* 0x000001001d137824 */ /* 0x000fe400078e021c */
[----:B------:R-:W-:Y:S01]  /*2b4d0*/  IMAD.MOV.U32 R20, RZ, RZ, R12 ;  /* 0x000000ffff147224 */ /* 0x000fe200078e000c */
[----:B------:R-:W-:-:S02]  /*2b4e0*/  F2FP.F16.E4M3.UNPACK_B R28, R6 ;  /* 0x00000006ff1c723e */ /* 0x000fc400020006ff */
[----:B------:R-:W-:Y:S01]  /*2b4f0*/  F2FP.F16.E4M3.UNPACK_B R29, R5 ;  /* 0x00000005ff1d723e */ /* 0x000fe200020006ff */
[----:B----4-:R-:W-:Y:S04]  /*2b500*/  STL.64 [R1+0x2628], R10 ;  /* 0x0026280a01007387 */ /* 0x010fe80000100a00 */
[----:B---3--:R-:W-:Y:S04]  /*2b510*/  STL.64 [R1+0x2620], R8 ;  /* 0x0026200801007387 */ /* 0x008fe80000100a00 */
[----:B------:R-:W0:Y:S04]  /*2b520*/  LDSM.16.M88.4 R8, [R27+UR7+0x1400] ;  /* 0x001400071b08783b */ /* 0x000e280008000200 */
[----:B------:R-:W2:Y:S04]  /*2b530*/  LDL.LU.64 R12, [R1+0x210] ;  /* 0x00021000010c7983 */ /* 0x000ea80000300a00 */
[----:B------:R-:W2:Y:S04]  /*2b540*/  LDL.LU.64 R14, [R1+0x218] ;  /* 0x00021800010e7983 */ /* 0x000ea80000300a00 */
[----:B------:R-:W-:Y:S04]  /*2b550*/  STL [R1+0x25c8], R20 ;  /* 0x0025c81401007387 */ /* 0x000fe80000100800 */
[----:B------:R-:W-:Y:S04]  /*2b560*/  STL [R1+0xa0], R28 ;  /* 0x0000a01c01007387 */ /* 0x000fe80000100800 */
[----:B0-----:R-:W-:Y:S01]  /*2b570*/  STL.64 [R1+0x110], R8 ;  /* 0x0001100801007387 */ /* 0x001fe20000100a00 */
[----:B------:R-:W-:-:S03]  /*2b580*/  IMAD.MOV.U32 R4, RZ, RZ, R10 ;  /* 0x000000ffff047224 */ /* 0x000fc600078e000a */
[----:B------:R0:W-:Y:S01]  /*2b590*/  STL.64 [R1+0x118], R10 ;  /* 0x0001180a01007387 */ /* 0x0001e20000100a00 */
[----:B------:R-:W-:Y:S02]  /*2b5a0*/  IMAD.MOV.U32 R0, RZ, RZ, R11 ;  /* 0x000000ffff007224 */ /* 0x000fe400078e000b */
[----:B------:R-:W-:Y:S02]  /*2b5b0*/  IMAD.MOV.U32 R6, RZ, RZ, R8 ;  /* 0x000000ffff067224 */ /* 0x000fe400078e0008 */
[----:B------:R-:W-:Y:S01]  /*2b5c0*/  IMAD.MOV.U32 R5, RZ, RZ, R9 ;  /* 0x000000ffff057224 */ /* 0x000fe200078e0009 */
[----:B0-----:R-:W3:Y:S04]  /*2b5d0*/  LDL.LU.64 R10, [R1+0x2628] ;  /* 0x00262800010a7983 */ /* 0x001ee80000300a00 */
[----:B------:R-:W3:Y:S01]  /*2b5e0*/  LDL.LU.64 R8, [R1+0x2620] ;  /* 0x0026200001087983 */ /* 0x000ee20000300a00 */
[----:B------:R-:W-:-:S02]  /*2b5f0*/  F2FP.F16.E4M3.UNPACK_B R16, R16 ;  /* 0x00000010ff10723e */ /* 0x000fc400020006ff */
[----:B------:R-:W-:Y:S02]  /*2b600*/  F2FP.F16.E4M3.UNPACK_B R17, R17 ;  /* 0x00000011ff11723e */ /* 0x000fe400020006ff */
[----:B------:R-:W-:Y:S02]  /*2b610*/  F2FP.F16.E4M3.UNPACK_B R18, R18 ;  /* 0x00000012ff12723e */ /* 0x000fe400020006ff */
[----:B------:R-:W-:Y:S01]  /*2b620*/  F2FP.F16.E4M3.UNPACK_B R19, R19 ;  /* 0x00000013ff13723e */ /* 0x000fe200020006ff */
[----:B------:R-:W-:Y:S04]  /*2b630*/  STL [R1+0xa4], R29 ;  /* 0x0000a41d01007387 */ /* 0x000fe80000100800 */
[----:B------:R-:W-:Y:S02]  /*2b640*/  STL.64 [R1+0x98], R2 ;  /* 0x0000980201007387 */ /* 0x000fe40000100a00 */
[----:B---3--:R-:W-:-:S15]  /*2b650*/  HMMA.16816.F32 R8, R16, R28, R8 ;  /* 0x0000001c1008723c */ /* 0x008fde0000001808 */
[----:B------:R-:W-:-:S08]  /*2b660*/  NOP ;  /* 0x0000000000007918 */ /* 0x000fd00000000000 */
[----:B------:R-:W-:Y:S04]  /*2b670*/  STL.64 [R1+0x1a0], R8 ;  /* 0x0001a00801007387 */ /* 0x000fe80000100a00 */
[----:B------:R0:W-:Y:S04]  /*2b680*/  STL.64 [R1+0x1a8], R10 ;  /* 0x0001a80a01007387 */ /* 0x0001e80000100a00 */
[----:B0-----:R-:W3:Y:S04]  /*2b690*/  LDL.LU.64 R10, [R1+0x2618] ;  /* 0x00261800010a7983 */ /* 0x001ee80000300a00 */
[----:B------:R-:W4:Y:S04]  /*2b6a0*/  LDL.LU.64 R8, [R1+0x2610] ;  /* 0x0026100001087983 */ /* 0x000f280000300a00 */
[----:B------:R-:W-:Y:S01]  /*2b6b0*/  STL.64 [R1+0x2608], R18 ;  /* 0x0026081201007387 */ /* 0x000fe20000100a00 */
[----:B--2---:R-:W-:Y:S06]  /*2b6c0*/  HMMA.16816.F32 R12, R16, R2, R12 ;  /* 0x00000002100c723c */ /* 0x004fec000000180c */
[----:B------:R-:W-:Y:S04]  /*2b6d0*/  STL.64 [R1+0x2600], R16 ;  /* 0x0026001001007387 */ /* 0x000fe80000100a00 */
[----:B------:R-:W0:Y:S01]  /*2b6e0*/  LDSM.16.M88.4 R16, [R27+UR7+0x1800] ;  /* 0x001800071b10783b */ /* 0x000e220008000200 */
[----:B------:R-:W-:-:S02]  /*2b6f0*/  F2FP.F16.E4M3.UNPACK_B R28, R26 ;  /* 0x0000001aff1c723e */ /* 0x000fc400020006ff */
[----:B------:R-:W-:Y:S02]  /*2b700*/  F2FP.F16.E4M3.UNPACK_B R29, R21 ;  /* 0x00000015ff1d723e */ /* 0x000fe400020006ff */
[----:B------:R-:W-:-:S08]  /*2b710*/  F2FP.F16.E4M3.UNPACK_B R21, R7 ;  /* 0x00000007ff15723e */ /* 0x000fd000020006ff */
[----:B------:R1:W-:Y:S04]  /*2b720*/  STL.64 [R1+0x210], R12 ;  /* 0x0002100c01007387 */ /* 0x0003e80000100a00 */
[----:B------:R2:W-:Y:S04]  /*2b730*/  STL.64 [R1+0x218], R14 ;  /* 0x0002180e01007387 */ /* 0x0005e80000100a00 */
[----:B------:R-:W-:Y:S04]  /*2b740*/  STL [R1+0x90], R28 ;  /* 0x0000901c01007387 */ /* 0x000fe80000100800 */
[----:B------:R-:W-:Y:S04]  /*2b750*/  STL [R1+0x94], R29 ;  /* 0x0000941d01007387 */ /* 0x000fe80000100800 */
[----:B-1----:R-:W4:Y:S04]  /*2b760*/  LDL.LU.64 R12, [R1+0x250] ;  /* 0x00025000010c7983 */ /* 0x002f280000300a00 */
[----:B--2---:R-:W2:Y:S04]  /*2b770*/  LDL.LU.64 R14, [R1+0x258] ;  /* 0x00025800010e7983 */ /* 0x004ea80000300a00 */
[----:B0-----:R-:W-:Y:S01]  /*2b780*/  STL.64 [R1+0x120], R16 ;  /* 0x0001201001007387 */ /* 0x001fe20000100a00 */
[----:B------:R-:W-:-:S03]  /*2b790*/  IMAD.MOV.U32 R2, RZ, RZ, R18 ;  /* 0x000000ffff027224 */ /* 0x000fc600078e0012 */
[----:B------:R0:W-:Y:S01]  /*2b7a0*/  STL.64 [R1+0x128], R18 ;  /* 0x0001281201007387 */ /* 0x0001e20000100a00 */
[----:B------:R-:W-:Y:S02]  /*2b7b0*/  IMAD.MOV.U32 R3, RZ, RZ, R19 ;  /* 0x000000ffff037224 */ /* 0x000fe400078e0013 */
[----:B------:R-:W-:Y:S01]  /*2b7c0*/  IMAD.MOV.U32 R7, RZ, RZ, R17 ;  /* 0x000000ffff077224 */ /* 0x000fe200078e0011 */
[----:B0-----:R-:W2:Y:S01]  /*2b7d0*/  LDL.LU.64 R18, [R1+0x2608] ;  /* 0x0026080001127983 */ /* 0x001ea20000300a00 */
[----:B---3--:R-:W-:Y:S01]  /*2b7e0*/  F2FP.F16.E4M3.UNPACK_B R20, R10 ;  /* 0x0000000aff14723e */ /* 0x008fe200020006ff */
[----:B------:R-:W-:Y:S02]  /*2b7f0*/  IMAD.MOV.U32 R10, RZ, RZ, R16 ;  /* 0x000000ffff0a7224 */ /* 0x000fe400078e0010 */
[----:B------:R-:W2:Y:S04]  /*2b800*/  LDL.LU.64 R16, [R1+0x2600] ;  /* 0x0026000001107983 */ /* 0x000ea80000300a00 */
[----:B------:R-:W-:Y:S04]  /*2b810*/  STL.64 [R1+0x88], R20 ;  /* 0x0000881401007387 */ /* 0x000fe80000100a00 */
[----:B------:R-:W-:Y:S04]  /*2b820*/  STL.64 [R1+0x25d8], R10 ;  /* 0x0025d80a01007387 */ /* 0x000fe80000100a00 */
[----:B----4-:R0:W-:Y:S04]  /*2b830*/  STL.64 [R1+0x25d0], R8 ;  /* 0x0025d00801007387 */ /* 0x0101e80000100a00 */
[----:B0-----:R-:W3:Y:S04]  /*2b840*/  LDL.LU.64 R8, [R1+0x290] ;  /* 0x0002900001087983 */ /* 0x001ee80000300a00 */
[----:B------:R-:W4:Y:S04]  /*2b850*/  LDL.LU.64 R10, [R1+0x298] ;  /* 0x00029800010a7983 */ /* 0x000f280000300a00 */
[----:B----4-:R-:W-:Y:S04]  /*2b860*/  STL.64 [R1+0x25e8], R10 ;  /* 0x0025e80a01007387 */ /* 0x010fe80000100a00 */
[----:B---3--:R0:W-:Y:S04]  /*2b870*/  STL.64 [R1+0x25e0], R8 ;  /* 0x0025e00801007387 */ /* 0x0081e80000100a00 */
[----:B0-----:R-:W3:Y:S04]  /*2b880*/  LDL.LU.64 R8, [R1+0x270] ;  /* 0x0002700001087983 */ /* 0x001ee80000300a00 */
[----:B------:R-:W3:Y:S04]  /*2b890*/  LDL.LU.64 R10, [R1+0x278] ;  /* 0x00027800010a7983 */ /* 0x000ee80000300a00 */
[----:B------:R-:W-:Y:S04]  /*2b8a0*/  STL.64 [R1+0x25c0], R6 ;  /* 0x0025c00601007387 */ /* 0x000fe80000100a00 */
[----:B------:R0:W-:Y:S04]  /*2b8b0*/  STL.64 [R1+0x25b8], R4 ;  /* 0x0025b80401007387 */ /* 0x0001e80000100a00 */
[----:B0-----:R-:W2:Y:S04]  /*2b8c0*/  LDL.LU.64 R4, [R1+0x230] ;  /* 0x0002300001047983 */ /* 0x001ea80000300a00 */
[----:B------:R-:W2:Y:S02]  /*2b8d0*/  LDL.LU.64 R6, [R1+0x238] ;  /* 0x0002380001067983 */ /* 0x000ea40000300a00 */
[----:B--2---:R-:W-:-:S15]  /*2b8e0*/  HMMA.16816.F32 R4, R16, R28, R4 ;  /* 0x0000001c1004723c */ /* 0x004fde0000001804 */
[----:B------:R-:W-:-:S08]  /*2b8f0*/  NOP ;  /* 0x0000000000007918 */ /* 0x000fd00000000000 */
[----:B------:R-:W-:Y:S04]  /*2b900*/  STL.64 [R1+0x230], R4 ;  /* 0x0002300401007387 */ /* 0x000fe80000100a00 */
[----:B------:R0:W-:Y:S02]  /*2b910*/  STL.64 [R1+0x238], R6 ;  /* 0x0002380601007387 */ /* 0x0001e40000100a00 */
[----:B0-----:R-:W-:Y:S02]  /*2b920*/  F2FP.F16.E4M3.UNPACK_B R6, R23 ;  /* 0x00000017ff06723e */ /* 0x001fe400020006ff */
[----:B------:R-:W-:Y:S02]  /*2b930*/  F2FP.F16.E4M3.UNPACK_B R7, R22 ;  /* 0x00000016ff07723e */ /* 0x000fe400020006ff */
[----:B------:R-:W-:Y:S01]  /*2b940*/  HMMA.16816.F32 R20, R16, R20, R12 ;  /* 0x000000141014723c */ /* 0x000fe2000000180c */
[----:B------:R-:W2:Y:S04]  /*2b950*/  LDL.LU.64 R14, [R1+0x25f8] ;  /* 0x0025f800010e7983 */ /* 0x000ea80000300a00 */
[----:B------:R-:W4:Y:S04]  /*2b960*/  LDL.LU.64 R12, [R1+0x25f0] ;  /* 0x0025f000010c7983 */ /* 0x000f280000300a00 */
[----:B------:R-:W-:-:S14]  /*2b970*/  STL [R1+0x80], R6 ;  /* 0x0000800601007387 */ /* 0x000fdc0000100800 */
[----:B------:R-:W-:Y:S04]  /*2b980*/  STL.64 [R1+0x250], R20 ;  /* 0x0002501401007387 */ /* 0x000fe80000100a00 */
[----:B------:R-:W-:Y:S04]  /*2b990*/  STL.64 [R1+0x258], R22 ;  /* 0x0002581601007387 */ /* 0x000fe80000100a00 */
[----:B------:R-:W0:Y:S01]  /*2b9a0*/  LDSM.16.M88.4 R20, [R27+UR7+0x1c00] ;  /* 0x001c00071b14783b */ /* 0x000e220008000200 */
[----:B---3--:R-:W-:Y:S06]  /*2b9b0*/  HMMA.16816.F32 R8, R16, R6, R8 ;  /* 0x000000061008723c */ /* 0x008fec0000001808 */
[----:B------:R-:W-:Y:S04]  /*2b9c0*/  STL [R1+0x84], R7 ;  /* 0x0000840701007387 */ /* 0x000fe80000100800 */
[----:B0-----:R0:W-:Y:S04]  /*2b9d0*/  STL.64 [R1+0x130], R20 ;  /* 0x0001301401007387 */ /* 0x0011e80000100a00 */
[----:B------:R1:W-:Y:S01]  /*2b9e0*/  STL.64 [R1+0x138], R22 ;  /* 0x0001381601007387 */ /* 0x0003e20000100a00 */
[----:B--2---:R-:W-:-:S02]  /*2b9f0*/  F2FP.F16.E4M3.UNPACK_B R4, R15 ;  /* 0x0000000fff04723e */ /* 0x004fc400020006ff */
[----:B------:R-:W-:Y:S01]  /*2ba00*/  F2FP.F16.E4M3.UNPACK_B R5, R14 ;  /* 0x0000000eff05723e */ /* 0x000fe200020006ff */
[----:B------:R-:W-:Y:S02]  /*2ba10*/  IMAD.MOV.U32 R14, RZ, RZ, R20 ;  /* 0x000000ffff0e7224 */ /* 0x000fe400078e0014 */
[----:B------:R-:W-:Y:S02]  /*2ba20*/  IMAD.MOV.U32 R15, RZ, RZ, R21 ;  /* 0x000000ffff0f7224 */ /* 0x000fe400078e0015 */
[----:B------:R-:W-:Y:S04]  /*2ba30*/  STL.64 [R1+0x78], R4 ;  /* 0x0000780401007387 */ /* 0x000fe80000100a00 */
[----:B0-----:R-:W2:Y:S04]  /*2ba40*/  LDL.LU.64 R20, [R1+0x2b0] ;  /* 0x0002b00001147983 */ /* 0x001ea80000300a00 */
[----:B-1----:R-:W2:Y:S04]  /*2ba50*/  LDL.LU.64 R22, [R1+0x2b8] ;  /* 0x0002b80001167983 */ /* 0x002ea80000300a00 */
[----:B------:R-:W-:Y:S04]  /*2ba60*/  STL.64 [R1+0x270], R8 ;  /* 0x0002700801007387 */ /* 0x000fe80000100a00 */
[----:B------:R0:W-:Y:S04]  /*2ba70*/  STL.64 [R1+0x278], R10 ;  /* 0x0002780a01007387 */ /* 0x0001e80000100a00 */
[----:B0-----:R-:W3:Y:S04]  /*2ba80*/  LDL.LU.64 R10, [R1+0x25e8] ;  /* 0x0025e800010a7983 */ /* 0x001ee80000300a00 */
[----:B------:R-:W3:Y:S01]  /*2ba90*/  LDL.LU.64 R8, [R1+0x25e0] ;  /* 0x0025e00001087983 */ /* 0x000ee20000300a00 */
[----:B------:R-:W-:-:S05]  /*2baa0*/  F2FP.F16.E4M3.UNPACK_B R6, R25 ;  /* 0x00000019ff06723e */ /* 0x000fca00020006ff */
[----:B------:R-:W-:Y:S01]  /*2bab0*/  STL [R1+0x70], R6 ;  /* 0x0000700601007387 */ /* 0x000fe20000100800 */
[----:B------:R-:W-:Y:S01]  /*2bac0*/  F2FP.F16.E4M3.UNPACK_B R7, R24 ;  /* 0x00000018ff07723e */ /* 0x000fe200020006ff */
[----:B---3--:R-:W-:-:S15]  /*2bad0*/  HMMA.16816.F32 R8, R16, R4, R8 ;  /* 0x000000041008723c */ /* 0x008fde0000001808 */
[----:B------:R-:W-:-:S08]  /*2bae0*/  NOP ;  /* 0x0000000000007918 */ /* 0x000fd00000000000 */
[----:B------:R-:W-:Y:S04]  /*2baf0*/  STL.64 [R1+0x290], R8 ;  /* 0x0002900801007387 */ /* 0x000fe80000100a00 */
[----:B------:R-:W-:Y:S04]  /*2bb00*/  STL.64 [R1+0x298], R10 ;  /* 0x0002980a01007387 */ /* 0x000fe80000100a00 */
[----:B------:R-:W0:Y:S01]  /*2bb10*/  LDSM.16.M88.4 R8, [R27+UR7+0x2000] ;  /* 0x002000071b08783b */ /* 0x000e220008000200 */
[----:B----4-:R-:W-:Y:S02]  /*2bb20*/  F2FP.F16.E4M3.UNPACK_B R4, R13 ;  /* 0x0000000dff04723e */ /* 0x010fe400020006ff */
[----:B------:R-:W-:Y:S01]  /*2bb30*/  F2FP.F16.E4M3.UNPACK_B R5, R12 ;  /* 0x0000000cff05723e */ /* 0x000fe200020006ff */
[----:B------:R-:W-:Y:S04]  /*2bb40*/  STL [R1+0x74], R7 ;  /* 0x0000740701007387 */ /* 0x000fe80000100800 */
[----:B0-----:R-:W-:Y:S01]  /*2bb50*/  STL.64 [R1+0x140], R8 ;  /* 0x0001400801007387 */ /* 0x001fe20000100a00 */
[----:B------:R-:W-:-:S03]  /*2bb60*/  IMAD.MOV.U32 R13, RZ, RZ, R8 ;  /* 0x000000ffff0d7224 */ /* 0x000fc600078e0008 */
[----:B------:R0:W-:Y:S01]  /*2bb70*/  STL.64 [R1+0x148], R10 ;  /* 0x0001480a01007387 */ /* 0x0001e20000100a00 */
[----:B------:R-:W-:-:S03]  /*2bb80*/  IMAD.MOV.U32 R12, RZ, RZ, R9 ;  /* 0x000000ffff0c7224 */ /* 0x000fc600078e0009 */
[----:B0-----:R-:W3:Y:S04]  /*2bb90*/  LDL.LU.64 R10, [R1+0x25d8] ;  /* 0x0025d800010a7983 */ /* 0x001ee80000300a00 */
[----:B------:R-:W4:Y:S04]  /*2bba0*/  LDL.LU.64 R8, [R1+0x25d0] ;  /* 0x0025d00001087983 */ /* 0x000f280000300a00 */
[----:B------:R-:W-:Y:S04]  /*2bbb0*/  STL.64 [R1+0x68], R4 ;  /* 0x0000680401007387 */ /* 0x000fe80000100a00 */
[----:B------:R-:W-:Y:S04]  /*2bbc0*/  STL.64 [R1+0x2590], R14 ;  /* 0x0025900e01007387 */ /* 0x000fe80000100a00 */
[----:B------:R0:W-:Y:S04]  /*2bbd0*/  STL.64 [R1+0x2588], R12 ;  /* 0x0025880c01007387 */ /* 0x0001e80000100a00 */
[----:B0-----:R-:W3:Y:S04]  /*2bbe0*/  LDL.LU.64 R12, [R1+0x2d0] ;  /* 0x0002d000010c7983 */ /* 0x001ee80000300a00 */
[----:B------:R-:W3:Y:S01]  /*2bbf0*/  LDL.LU.64 R14, [R1+0x2d8] ;  /* 0x0002d800010e7983 */ /* 0x000ee20000300a00 */
[----:B--2---:R-:W-:-:S15]  /*2bc00*/  HMMA.16816.F32 R20, R16, R6, R20 ;  /* 0x000000061014723c */ /* 0x004fde0000001814 */
[----:B------:R-:W-:-:S08]  /*2bc10*/  NOP ;  /* 0x0000000000007918 */ /* 0x000fd00000000000 */
[----:B------:R0:W-:Y:S04]  /*2bc20*/  STL.64 [R1+0x2b0], R20 ;  /* 0x0002b01401007387 */ /* 0x0001e80000100a00 */
[----:B------:R-:W-:Y:S04]  /*2bc30*/  STL.64 [R1+0x2b8], R22 ;  /* 0x0002b81601007387 */ /* 0x000fe80000100a00 */
[----:B0-----:R-:W2:Y:S01]  /*2bc40*/  LDL.LU R20, [R1+0x25c8] ;  /* 0x0025c80001147983 */ /* 0x001ea20000300800 */
[----:B---3--:R-:W-:Y:S03]  /*2bc50*/  HMMA.16816.F32 R12, R16, R4, R12 ;  /* 0x00000004100c723c */ /* 0x008fe6000000180c */
[----:B------:R-:W3:Y:S04]  /*2bc60*/  LDL.LU.64 R4, [R1+0x2f0] ;  /* 0x0002f00001047983 */ /* 0x000ee80000300a00 */
[----:B------:R-:W3:-:S15]  /*2bc70*/  LDL.LU.64 R6, [R1+0x2f8] ;  /* 0x0002f80001067983 */ /* 0x000ede0000300a00 */
[----:B------:R-:W-:-:S01]  /*2bc80*/  NOP ;  /* 0x0000000000007918 */ /* 0x000fc20000000000 */
[----:B------:R-:W-:Y:S04]  /*2bc90*/  STL.64 [R1+0x2d0], R12 ;  /* 0x0002d00c01007387 */ /* 0x000fe80000100a00 */
[----:B------:R-:W-:Y:S04]  /*2bca0*/  STL.64 [R1+0x2d8], R14 ;  /* 0x0002d80e01007387 */ /* 0x000fe80000100a00 */
[----:B------:R-:W0:Y:S01]  /*2bcb0*/  LDSM.16.M88.4 R12, [R27+UR7+0x2400] ;  /* 0x002400071b0c783b */ /* 0x000e220008000200 */
[----:B------:R-:W-:Y:S02]  /*2bcc0*/  F2FP.F16.E4M3.UNPACK_B R21, R11 ;  /* 0x0000000bff15723e */ /* 0x000fe400020006ff */
[----:B--2---:R-:W-:Y:S01]  /*2bcd0*/  F2FP.F16.E4M3.UNPACK_B R20, R20 ;  /* 0x00000014ff14723e */ /* 0x004fe200020006ff */
[----:B0-----:R0:W-:Y:S04]  /*2bce0*/  STL.64 [R1+0x150], R12 ;  /* 0x0001500c01007387 */ /* 0x0011e80000100a00 */
[----:B------:R1:W-:Y:S04]  /*2bcf0*/  STL.64 [R1+0x158], R14 ;  /* 0x0001580e01007387 */ /* 0x0003e80000100a00 */
[----:B------:R-:W-:Y:S01]  /*2bd00*/  STL.64 [R1+0x60], R20 ;  /* 0x0000601401007387 */ /* 0x000fe20000100a00 */
[----:B------:R-:W-:-:S02]  /*2bd10*/  IMAD.MOV.U32 R29, RZ, RZ, R14 ;  /* 0x000000ffff1d7224 */ /* 0x000fc400078e000e */
[----:B------:R-:W-:Y:S01]  /*2bd20*/  IMAD.MOV.U32 R28, RZ, RZ, R15 ;  /* 0x000000ffff1c7224 */ /* 0x000fe200078e000f */
[----:B0-----:R-:W2:Y:S04]  /*2bd30*/  LDL.LU.64 R12, [R1+0x350] ;  /* 0x00035000010c7983 */ /* 0x001ea80000300a00 */
[----:B-1----:R-:W4:Y:S04]  /*2bd40*/  LDL.LU.64 R14, [R1+0x358] ;  /* 0x00035800010e7983 */ /* 0x002f280000300a00 */
[----:B----4-:R-:W-:Y:S04]  /*2bd50*/  STL.64 [R1+0x25a0], R14 ;  /* 0x0025a00e01007387 */ /* 0x010fe80000100a00 */
[----:B--2---:R0:W-:Y:S04]  /*2bd60*/  STL.64 [R1+0x2598], R12 ;  /* 0x0025980c01007387 */ /* 0x0041e80000100a00 */
[----:B0-----:R-:W2:Y:S04]  /*2bd70*/  LDL.LU.64 R12, [R1+0x330] ;  /* 0x00033000010c7983 */ /* 0x001ea80000300a00 */
[----:B------:R-:W4:Y:S01]  /*2bd80*/  LDL.LU.64 R14, [R1+0x338] ;  /* 0x00033800010e7983 */ /* 0x000f220000300a00 */
[----:B---3--:R-:W-:Y:S01]  /*2bd90*/  HMMA.16816.F32 R20, R16, R20, R4 ;  /* 0x000000141014723c */ /* 0x008fe20000001804 */
[----:B------:R-:W-:-:S02]  /*2bda0*/  F2FP.F16.E4M3.UNPACK_B R8, R8 ;  /* 0x00000008ff08723e */ /* 0x000fc400020006ff */
[----:B------:R-:W-:Y:S01]  /*2bdb0*/  F2FP.F16.E4M3.UNPACK_B R9, R9 ;  /* 0x00000009ff09723e */ /* 0x000fe200020006ff */
[----:B----4-:R-:W-:Y:S04]  /*2bdc0*/  STL.64 [R1+0x25b0], R14 ;  /* 0x0025b00e01007387 */ /* 0x010fe80000100a00 */
[----:B--2---:R0:W-:Y:S04]  /*2bdd0*/  STL.64 [R1+0x25a8], R12 ;  /* 0x0025a80c01007387 */ /* 0x0041e80000100a00 */
[----:B0-----:R-:W2:Y:S04]  /*2bde0*/  LDL.LU.64 R12, [R1+0x310] ;  /* 0x00031000010c7983 */ /* 0x001ea80000300a00 */
[----:B------:R-:W2:Y:S04]  /*2bdf0*/  LDL.LU.64 R14, [R1+0x318] ;  /* 0x00031800010e7983 */ /* 0x000ea80000300a00 */
[----:B------:R-:W3:Y:S04]  /*2be00*/  LDL.LU.64 R6, [R1+0x25c0] ;  /* 0x0025c00001067983 */ /* 0x000ee80000300a00 */
[----:B------:R-:W4:Y:S04]  /*2be10*/  LDL.LU.64 R4, [R1+0x25b8] ;  /* 0x0025b80001047983 */ /* 0x000f280000300a00 */
[----:B------:R3:W-:Y:S04]  /*2be20*/  STL.64 [R1+0x2f0], R20 ;  /* 0x0002f01401007387 */ /* 0x0007e80000100a00 */
[----:B------:R-:W-:Y:S04]  /*2be30*/  STL.64 [R1+0x2f8], R22 ;  /* 0x0002f81601007387 */ /* 0x000fe80000100a00 */
[----:B------:R-:W-:Y:S04]  /*2be40*/  STL [R1+0x58], R8 ;  /* 0x0000580801007387 */ /* 0x000fe80000100800 */
[----:B------:R0:W-:Y:S01]  /*2be50*/  STL [R1+0x5c], R9 ;  /* 0x00005c0901007387 */ /* 0x0001e20000100800 */
[----:B--2---:R-:W-:Y:S01]  /*2be60*/  HMMA.16816.F32 R12, R16, R8, R12 ;  /* 0x00000008100c723c */ /* 0x004fe2000000180c */
[----:B---3--:R-:W-:-:S05]  /*2be70*/  F2FP.F16.E4M3.UNPACK_B R20, R6 ;  /* 0x00000006ff14723e */ /* 0x008fca00020006ff */
[----:B------:R-:W-:-:S15]  /*2be80*/  STL [R1+0x50], R20 ;  /* 0x0000501401007387 */ /* 0x000fde0000100800 */
[----:B------:R-:W-:-:S02]  /*2be90*/  NOP ;  /* 0x0000000000007918 */ /* 0x000fc40000000000 */
[----:B------:R-:W-:Y:S04]  /*2bea0*/  STL.64 [R1+0x310], R12 ;  /* 0x0003100c01007387 */ /* 0x000fe80000100a00 */
[----:B------:R-:W-:Y:S04]  /*2beb0*/  STL.64 [R1+0x318], R14 ;  /* 0x0003180e01007387 */ /* 0x000fe80000100a00 */
[----:B------:R-:W1:Y:S01]  /*2bec0*/  LDSM.16.M88.4 R12, [R27+UR7+0x2800] ;  /* 0x002800071b0c783b */ /* 0x000e620008000200 */
[----:B----4-:R-:W-:Y:S02]  /*2bed0*/  F2FP.F16.E4M3.UNPACK_B R21, R5 ;  /* 0x00000005ff15723e */ /* 0x010fe400020006ff */
[----:B0-----:R-:W-:-:S02]  /*2bee0*/  F2FP.F16.E4M3.UNPACK_B R9, R0 ;  /* 0x00000000ff09723e */ /* 0x001fc400020006ff */
[----:B------:R-:W-:Y:S01]  /*2bef0*/  F2FP.F16.E4M3.UNPACK_B R8, R4 ;  /* 0x00000004ff08723e */ /* 0x000fe200020006ff */
[----:B------:R-:W-:Y:S04]  /*2bf00*/  STL [R1+0x54], R21 ;  /* 0x0000541501007387 */ /* 0x000fe80000100800 */
[----:B-1----:R-:W-:Y:S01]  /*2bf10*/  STL.64 [R1+0x180], R12 ;  /* 0x0001800c01007387 */ /* 0x002fe20000100a00 */
[----:B------:R-:W-:-:S03]  /*2bf20*/  IMAD.MOV.U32 R6, RZ, RZ, R14 ;  /* 0x000000ffff067224 */ /* 0x000fc600078e000e */
[----:B------:R0:W-:Y:S01]  /*2bf30*/  STL.64 [R1+0x188], R14 ;  /* 0x0001880e01007387 */ /* 0x0001e20000100a00 */
[----:B------:R-:W-:Y:S02]  /*2bf40*/  IMAD.MOV.U32 R0, RZ, RZ, R15 ;  /* 0x000000ffff007224 */ /* 0x000fe400078e000f */
[----:B------:R-:W-:Y:S02]  /*2bf50*/  IMAD.MOV.U32 R4, RZ, RZ, R12 ;  /* 0x000000ffff047224 */ /* 0x000fe400078e000c */
[----:B------:R-:W-:Y:S01]  /*2bf60*/  IMAD.MOV.U32 R5, RZ, RZ, R13 ;  /* 0x000000ffff057224 */ /* 0x000fe200078e000d */
[----:B0-----:R-:W2:Y:S04]  /*2bf70*/  LDL.LU.64 R14, [R1+0x25b0] ;  /* 0x0025b000010e7983 */ /* 0x001ea80000300a00 */
[----:B------:R-:W2:Y:S04]  /*2bf80*/  LDL.LU.64 R12, [R1+0x25a8] ;  /* 0x0025a800010c7983 */ /* 0x000ea80000300a00 */
[----:B------:R-:W-:Y:S01]  /*2bf90*/  STL.64 [R1+0x48], R8 ;  /* 0x0000480801007387 */ /* 0x000fe20000100a00 */
[----:B--2---:R-:W-:Y:S03]  /*2bfa0*/  HMMA.16816.F32 R20, R16, R20, R12 ;  /* 0x000000141014723c */ /* 0x004fe6000000180c */
[----:B------:R-:W2:Y:S04]  /*2bfb0*/  LDL.LU.64 R14, [R1+0x25a0] ;  /* 0x0025a000010e7983 */ /* 0x000ea80000300a00 */
[----:B------:R-:W2:-:S15]  /*2bfc0*/  LDL.LU.64 R12, [R1+0x2598] ;  /* 0x00259800010c7983 */ /* 0x000e9e0000300a00 */
[----:B------:R-:W-:-:S01]  /*2bfd0*/  NOP ;  /* 0x0000000000007918 */ /* 0x000fc20000000000 */
[----:B------:R0:W-:Y:S04]  /*2bfe0*/  STL.64 [R1+0x330], R20 ;  /* 0x0003301401007387 */ /* 0x0001e80000100a00 */
[----:B------:R-:W-:Y:S01]  /*2bff0*/  STL.64 [R1+0x338], R22 ;  /* 0x0003381601007387 */ /* 0x000fe20000100a00 */
[----:B0-----:R-:W-:Y:S02]  /*2c000*/  F2FP.F16.E4M3.UNPACK_B R20, R10 ;  /* 0x0000000aff14723e */ /* 0x001fe400020006ff */
[----:B------:R-:W-:Y:S02]  /*2c010*/  F2FP.F16.E4M3.UNPACK_B R21, R7 ;  /* 0x00000007ff15723e */ /* 0x000fe400020006ff */
[----:B------:R-:W-:Y:S02]  /*2c020*/  F2FP.F16.E4M3.UNPACK_B R2, R2 ;  /* 0x00000002ff02723e */ /* 0x000fe400020006ff */
[----:B------:R-:W-:Y:S01]  /*2c030*/  F2FP.F16.E4M3.UNPACK_B R3, R3 ;  /* 0x00000003ff03723e */ /* 0x000fe200020006ff */
[----:B--2---:R-:W-:Y:S01]  /*2c040*/  HMMA.16816.F32 R12, R16, R8, R12 ;  /* 0x00000008100c723c */ /* 0x004fe2000000180c */
[----:B------:R-:W2:Y:S04]  /*2c050*/  LDL.LU.64 R8, [R1+0x390] ;  /* 0x0003900001087983 */ /* 0x000ea80000300a00 */
[----:B------:R-:W-:-:S15]  /*2c060*/  STL [R1+0x40], R20 ;  /* 0x0000401401007387 */ /* 0x000fde0000100800 */
[----:B------:R-:W-:-:S03]  /*2c070*/  NOP ;  /* 0x0000000000007918 */ /* 0x000fc60000000000 */
[----:B------:R-:W-:Y:S04]  /*2c080*/  STL.64 [R1+0x350], R12 ;  /* 0x0003500c01007387 */ /* 0x000fe80000100a00 */
[----:B------:R-:W-:Y:S04]  /*2c090*/  STL.64 [R1+0x358], R14 ;  /* 0x0003580e01007387 */ /* 0x000fe80000100a00 */
[----:B------:R-:W0:Y:S04]  /*2c0a0*/  LDSM.16.M88.4 R12, [R27+UR7+0x2c00] ;  /* 0x002c00071b0c783b */ /* 0x000e280008000200 */
[----:B------:R-:W2:Y:S04]  /*2c0b0*/  LDL.LU.64 R10, [R1+0x398] ;  /* 0x00039800010a7983 */ /* 0x000ea80000300a00 */
[----:B------:R-:W-:Y:S04]  /*2c0c0*/  STL [R1+0x44], R21 ;  /* 0x0000441501007387 */ /* 0x000fe80000100800 */
[----:B0-----:R-:W-:Y:S01]  /*2c0d0*/  STL.64 [R1+0x1b0], R12 ;  /* 0x0001b00c01007387 */ /* 0x001fe20000100a00 */
[----:B------:R-:W-:-:S02]  /*2c0e0*/  IMAD.MOV.U32 R7, RZ, RZ, R15 ;  /* 0x000000ffff077224 */ /* 0x000fc400078e000f */
[----:B------:R-:W-:Y:S01]  /*2c0f0*/  IMAD.MOV.U32 R24, RZ, RZ, R14 ;  /* 0x000000ffff187224 */ /* 0x000fe200078e000e */
[----:B------:R0:W-:Y:S01]  /*2c100*/  STL.64 [R1+0x1b8], R14 ;  /* 0x0001b80e01007387 */ /* 0x0001e20000100a00 */
[----:B------:R-:W-:Y:S02]  /*2c110*/  IMAD.MOV.U32 R26, RZ, RZ, R12 ;  /* 0x000000ffff1a7224 */ /* 0x000fe400078e000c */
[----:B------:R-:W-:Y:S01]  /*2c120*/  IMAD.MOV.U32 R25, RZ, RZ, R13 ;  /* 0x000000ffff197224 */ /* 0x000fe200078e000d */
[----:B0-----:R-:W3:Y:S04]  /*2c130*/  LDL.LU.64 R14, [R1+0x2590] ;  /* 0x00259000010e7983 */ /* 0x001ee80000300a00 */
[----:B------:R-:W4:Y:S04]  /*2c140*/  LDL.LU.64 R12, [R1+0x2588] ;  /* 0x00258800010c7983 */ /* 0x000f280000300a00 */
[----:B------:R-:W-:Y:S04]  /*2c150*/  STL.64 [R1+0x38], R2 ;  /* 0x0000380201007387 */ /* 0x000fe80000100a00 */
[----:B------:R-:W-:Y:S04]  /*2c160*/  STL.64 [R1+0x2560], R6 ;  /* 0x0025600601007387 */ /* 0x000fe80000100a00 */
[----:B------:R0:W-:Y:S04]  /*2c170*/  STL.64 [R1+0x2558], R4 ;  /* 0x0025580401007387 */ /* 0x0001e80000100a00 */
[----:B0-----:R-:W2:Y:S04]  /*2c180*/  LDL.LU.64 R4, [R1+0x370] ;  /* 0x0003700001047983 */ /* 0x001ea80000300a00 */
[----:B------:R-:W2:Y:S04]  /*2c190*/  LDL.LU.64 R6, [R1+0x378] ;  /* 0x0003780001067983 */ /* 0x000ea80000300a00 */
[----:B------:R0:W-:Y:S04]  /*2c1a0*/  STL [R1+0x2548], R26 ;  /* 0x0025481a01007387 */ /* 0x0001e80000100800 */
[----:B0-----:R-:W4:Y:S04]  /*2c1b0*/  LDL R26, [R1+0x13c] ;  /* 0x00013c00011a7983 */ /* 0x001f280000100800 */
[----:B------:R0:W-:Y:S04]  /*2c1c0*/  STL.64 [R1+0x2540], R24 ;  /* 0x0025401801007387 */ /* 0x0001e80000100a00 */
[----:B0-----:R-:W4:Y:S01]  /*2c1d0*/  LDL R25, [R1+0x138] ;  /* 0x0001380001197983 */ /* 0x001f220000100800 */
[----:B--2---:R-:W-:Y:S01]  /*2c1e0*/  HMMA.16816.F32 R4, R16, R20, R4 ;  /* 0x000000141004723c */ /* 0x004fe20000001804 */
[----:B---3--:R-:W-:-:S15]  /*2c1f0*/  F2FP.F16.E4M3.UNPACK_B R14, R14 ;  /* 0x0000000eff0e723e */ /* 0x008fde00020006ff */
[----:B------:R-:W-:-:S07]  /*2c200*/  NOP ;  /* 0x0000000000007918 */ /* 0x000fce0000000000 */
[----:B------:R-:W-:Y:S04]  /*2c210*/  STL.64 [R1+0x370], R4 ;  /* 0x0003700401007387 */ /* 0x000fe80000100a00 */
[----:B------:R0:W-:Y:S02]  /*2c220*/  STL.64 [R1+0x378], R6 ;  /* 0x0003780601007387 */ /* 0x0001e40000100a00 */
[----:B0-----:R-:W-:Y:S01]  /*2c230*/  HMMA.16816.F32 R4, R16, R2, R8 ;  /* 0x000000021004723c */ /* 0x001fe20000001808 */
[----:B------:R-:W-:Y:S01]  /*2c240*/  F2FP.F16.E4M3.UNPACK_B R15, R15 ;  /* 0x0000000fff0f723e */ /* 0x000fe200020006ff */
[----:B------:R-:W2:Y:S04]  /*2c250*/  LDL.LU.64 R8, [R1+0x3d0] ;  /* 0x0003d00001087983 */ /* 0x000ea80000300a00 */
[----:B------:R-:W-:-:S15]  /*2c260*/  STL [R1+0x30], R14 ;  /* 0x0000300e01007387 */ /* 0x000fde0000100800 */
[----:B------:R-:W-:-:S02]  /*2c270*/  NOP ;  /* 0x0000000000007918 */ /* 0x000fc40000000000 */
[----:B------:R0:W-:Y:S04]  /*2c280*/  STL.64 [R1+0x390], R4 ;  /* 0x0003900401007387 */ /* 0x0001e80000100a00 */
[----:B------:R1:W-:Y:S04]  /*2c290*/  STL.64 [R1+0x398], R6 ;  /* 0x0003980601007387 */ /* 0x0003e80000100a00 */
[----:B------:R-:W2:Y:S04]  /*2c2a0*/  LDL.LU.64 R10, [R1+0x3d8] ;  /* 0x0003d800010a7983 */ /* 0x000ea80000300a00 */
[----:B------:R-:W-:Y:S04]  /*2c2b0*/  STL [R1+0x34], R15 ;  /* 0x0000340f01007387 */ /* 0x000fe80000100800 */
[----:B0-----:R-:W3:Y:S04]  /*2c2c0*/  LDL R4, [R1+0x150] ;  /* 0x0001500001047983 */ /* 0x001ee80000100800 */
[----:B-1----:R-:W4:Y:S04]  /*2c2d0*/  LDL R6, [R1+0x148] ;  /* 0x0001480001067983 */ /* 0x002f280000100800 */
[----:B------:R-:W4:Y:S04]  /*2c2e0*/  LDL R7, [R1+0x14c] ;  /* 0x00014c0001077983 */ /* 0x000f280000100800 */
[----:B------:R-:W3:Y:S04]  /*2c2f0*/  LDL R5, [R1+0x154] ;  /* 0x0001540001057983 */ /* 0x000ee80000100800 */
[----:B----4-:R-:W-:Y:S04]  /*2c300*/  STL.64 [R1+0x2580], R6 ;  /* 0x0025800601007387 */ /* 0x010fe80000100a00 */
[----:B---3--:R-:W-:Y:S04]  /*2c310*/  STL.64 [R1+0x2578], R4 ;  /* 0x0025780401007387 */ /* 0x008fe80000100a00 */
[----:B------:R-:W0:Y:S02]  /*2c320*/  LDSM.16.M88.4 R4, [R27+UR7+0x3000] ;  /* 0x003000071b04783b */ /* 0x000e240008000200 */
[----:B0-----:R-:W-:-:S02]  /*2c330*/  IMAD.MOV.U32 R22, RZ, RZ, R4 ;  /* 0x000000ffff167224 */ /* 0x001fc400078e0004 */
[----:B------:R-:W-:Y:S01]  /*2c340*/  IMAD.MOV.U32 R23, RZ, RZ, R5 ;  /* 0x000000ffff177224 */ /* 0x000fe200078e0005 */
[----:B------:R-:W-:Y:S04]  /*2c350*/  STL.64 [R1+0x1c0], R4 ;  /* 0x0001c00401007387 */ /* 0x000fe80000100a00 */
[----:B------:R-:W-:Y:S04]  /*2c360*/  STL.64 [R1+0x1c8], R6 ;  /* 0x0001c80601007387 */ /* 0x000fe80000100a00 */
[----:B------:R0:W-:Y:S04]  /*2c370*/  STL.64 [R1+0x2550], R22 ;  /* 0x0025501601007387 */ /* 0x0001e80000100a00 */
[----:B------:R-:W3:Y:S04]  /*2c380*/  LDL.LU.64 R20, [R1+0x3b0] ;  /* 0x0003b00001147983 */ /* 0x000ee80000300a00 */
[----:B0-----:R-:W3:Y:S01]  /*2c390*/  LDL.LU.64 R22, [R1+0x3b8] ;  /* 0x0003b80001167983 */ /* 0x001ee20000300a00 */
[----:B------:R-:W-:-:S02]  /*2c3a0*/  F2FP.F16.E4M3.UNPACK_B R4, R25 ;  /* 0x00000019ff04723e */ /* 0x000fc400020006ff */
[----:B------:R-:W-:Y:S01]  /*2c3b0*/  F2FP.F16.E4M3.UNPACK_B R5, R26 ;  /* 0x0000001aff05723e */ /* 0x000fe200020006ff */
[----:B------:R-:W-:Y:S02]  /*2c3c0*/  IMAD.MOV.U32 R2, RZ, RZ, R6 ;  /* 0x000000ffff027224 */ /* 0x000fe400078e0006 */
[----:B------:R-:W-:Y:S01]  /*2c3d0*/  IMAD.MOV.U32 R3, RZ, RZ, R7 ;  /* 0x000000ffff037224 */ /* 0x000fe200078e0007 */
[----:B---3--:R-:W-:-:S15]  /*2c3e0*/  HMMA.16816.F32 R20, R16, R14, R20 ;  /* 0x0000000e1014723c */ /* 0x008fde0000001814 */
[----:B------:R-:W-:-:S08]  /*2c3f0*/  NOP ;  /* 0x0000000000007918 */ /* 0x000fd00000000000 */
[----:B------:R-:W-:Y:S04]  /*2c400*/  STL.64 [R1+0x3b0], R20 ;  /* 0x0003b01401007387 */ /* 0x000fe80000100a00 */
[----:B------:R-:W-:Y:S04]  /*2c410*/  STL.64 [R1+0x3b8], R22 ;  /* 0x0003b81601007387 */ /* 0x000fe80000100a00 */
[----:B------:R-:W-:Y:S04]  /*2c420*/  STL [R1+0x28], R4 ;  /* 0x0000280401007387 */ /* 0x000fe80000100800 */
[----:B------:R2:W-:Y:S02]  /*2c430*/  STL [R1+0x2c], R5 ;  /* 0x00002c0501007387 */ /* 0x0005e40000100800 */
[----:B--2---:R-:W-:Y:S01]  /*2c440*/  HMMA.16816.F32 R4, R16, R4, R8 ;  /* 0x000000041004723c */ /* 0x004fe20000001808 */
[----:B------:R-:W-:-:S02]  /*2c450*/  F2FP.F16.E4M3.UNPACK_B R20, R13 ;  /* 0x0000000dff14723e */ /* 0x000fc400020006ff */
[----:B------:R-:W-:Y:S02]  /*2c460*/  F2FP.F16.E4M3.UNPACK_B R21, R12 ;  /* 0x0000000cff15723e */ /* 0x000fe400020006ff */
[----:B------:R-:W2:Y:S04]  /*2c470*/  LDL.LU.64 R12, [R1+0x430] ;  /* 0x00043000010c7983 */ /* 0x000ea80000300a00 */
[----:B------:R-:W-:-:S14]  /*2c480*/  STL [R1+0x20], R20 ;  /* 0x0000201401007387 */ /* 0x000fdc0000100800 */
[----:B------:R-:W-:Y:S04]  /*2c490*/  STL.64 [R1+0x3d0], R4 ;  /* 0x0003d00401007387 */ /* 0x000fe80000100a00 */
[----:B------:R-:W-:Y:S04]  /*2c4a0*/  STL.64 [R1+0x3d8], R6 ;  /* 0x0003d80601007387 */ /* 0x000fe80000100a00 */
[----:B------:R-:W3:Y:S04]  /*2c4b0*/  LDL.LU.64 R14, [R1+0x438] ;  /* 0x00043800010e7983 */ /* 0x000ee80000300a00 */
[----:B------:R-:W0:Y:S04]  /*2c4c0*/  LDSM.16.M88.4 R4, [R27+UR7+0x3400] ;  /* 0x003400071b04783b */ /* 0x000e280008000200 */
[----:B---3--:R-:W-:Y:S04]  /*2c4d0*/  STL.64 [R1+0x2570], R14 ;  /* 0x0025700e01007387 */ /* 0x008fe80000100a00 */
[----:B--2---:R1:W-:Y:S04]  /*2c4e0*/  STL.64 [R1+0x2568], R12 ;  /* 0x0025680c01007387 */ /* 0x0043e80000100a00 */
[----:B-1----:R-:W2:Y:S04]  /*2c4f0*/  LDL.LU.64 R12, [R1+0x3f0] ;  /* 0x0003f000010c7983 */ /* 0x002ea80000300a00 */
[----:B------:R-:W2:Y:S04]  /*2c500*/  LDL.LU.64 R14, [R1+0x3f8] ;  /* 0x0003f800010e7983 */ /* 0x000ea80000300a00 */
        /* <DEDUP_REMOVED lines=8> */
[----:B------:R-:W4:Y:S04]  /*2c590*/  LDL.LU.64 R4, [R1+0x2578] ;  /* 0x0025780001047983 */ /* 0x000f280000300a00 */
[----:B------:R-:W-:Y:S04]  /*2c5a0*/  STL.64 [R1+0x2528], R10 ;  /* 0x0025280a01007387 */ /* 0x000fe80000100a00 */
[----:B------:R0:W-:Y:S04]  /*2c5b0*/  STL.64 [R1+0x2520], R8 ;  /* 0x0025200801007387 */ /* 0x0001e80000100a00 */
[----:B0-----:R-:W4:Y:S04]  /*2c5c0*/  LDL.LU.64 R8, [R1+0x410] ;  /* 0x0004100001087983 */ /* 0x001f280000300a00 */
[----:B------:R-:W4:Y:S01]  /*2c5d0*/  LDL.LU.64 R10, [R1+0x418] ;  /* 0x00041800010a7983 */ /* 0x000f220000300a00 */
[----:B--2---:R-:W-:Y:S03]  /*2c5e0*/  HMMA.16816.F32 R20, R16, R20, R12 ;  /* 0x000000141014723c */ /* 0x004fe6000000180c */
[----:B------:R-:W2:Y:S04]  /*2c5f0*/  LDL.LU.64 R14, [R1+0x2570] ;  /* 0x00257000010e7983 */ /* 0x000ea80000300a00 */
[----:B------:R-:W2:Y:S01]  /*2c600*/  LDL.LU.64 R12, [R1+0x2568] ;  /* 0x00256800010c7983 */ /* 0x000ea20000300a00 */
[----:B---3--:R-:W-:-:S02]  /*2c610*/  F2FP.F16.E4M3.UNPACK_B R6, R6 ;  /* 0x00000006ff06723e */ /* 0x008fc400020006ff */
[----:B------:R-:W-:-:S07]  /*2c620*/  F2FP.F16.E4M3.UNPACK_B R7, R7 ;  /* 0x00000007ff07723e */ /* 0x000fce00020006ff */
[----:B----4-:R-:W-:Y:S06]  /*2c630*/  HMMA.16816.F32 R8, R16, R6, R8 ;  /* 0x000000061008723c */ /* 0x010fec0000001808 */
[----:B------:R0:W-:Y:S04]  /*2c640*/  STL.64 [R1+0x3f0], R20 ;  /* 0x0003f01401007387 */ /* 0x0001e80000100a00 */
[----:B------:R1:W-:Y:S01]  /*2c650*/  STL.64 [R1+0x3f8], R22 ;  /* 0x0003f81601007387 */ /* 0x0003e20000100a00 */
[----:B------:R-:W-:-:S02]  /*2c660*/  F2FP.F16.E4M3.UNPACK_B R4, R4 ;  /* 0x00000004ff04723e */ /* 0x000fc400020006ff */
[----:B------:R-:W-:Y:S01]  /*2c670*/  F2FP.F16.E4M3.UNPACK_B R5, R5 ;  /* 0x00000005ff05723e */ /* 0x000fe200020006ff */
[----:B0-----:R-:W3:Y:S04]  /*2c680*/  LDL.LU.64 R20, [R1+0x450] ;  /* 0x0004500001147983 */ /* 0x001ee80000300a00 */
[----:B------:R-:W-:Y:S04]  /*2c690*/  STL [R1+0x18], R6 ;  /* 0x0000180601007387 */ /* 0x000fe80000100800 */
[----:B-1----:R-:W3:Y:S04]  /*2c6a0*/  LDL.LU.64 R22, [R1+0x458] ;  /* 0x0004580001167983 */ /* 0x002ee80000300a00 */
[----:B------:R-:W-:Y:S04]  /*2c6b0*/  STL [R1+0x1c], R7 ;  /* 0x00001c0701007387 */ /* 0x000fe80000100800 */
[----:B------:R0:W-:Y:S04]  /*2c6c0*/  STL.64 [R1+0x410], R8 ;  /* 0x0004100801007387 */ /* 0x0001e80000100a00 */
[----:B------:R-:W-:Y:S04]  /*2c6d0*/  STL.64 [R1+0x418], R10 ;  /* 0x0004180a01007387 */ /* 0x000fe80000100a00 */
[----:B------:R-:W-:Y:S04]  /*2c6e0*/  STL [R1+0x10], R4 ;  /* 0x0000100401007387 */ /* 0x000fe80000100800 */
[----:B------:R-:W-:Y:S01]  /*2c6f0*/  STL [R1+0x14], R5 ;  /* 0x0000140501007387 */ /* 0x000fe20000100800 */
[----:B--2---:R-:W-:Y:S03]  /*2c700*/  HMMA.16816.F32 R12, R16, R4, R12 ;  /* 0x00000004100c723c */ /* 0x004fe6000000180c */
[----:B------:R-:W1:Y:S01]  /*2c710*/  LDSM.16.M88.4 R4, [R27+UR7+0x3800] ;  /* 0x003800071b04783b */ /* 0x000e620008000200 */
[----:B0-----:R-:W-:-:S02]  /*2c720*/  F2FP.F16.E4M3.UNPACK_B R8, R29 ;  /* 0x0000001dff08723e */ /* 0x001fc400020006ff */
[----:B------:R-:W-:Y:S01]  /*2c730*/  F2FP.F16.E4M3.UNPACK_B R9, R28 ;  /* 0x0000001cff09723e */ /* 0x000fe200020006ff */
[----:B------:R-:W0:-:S15]  /*2c740*/  LDSM.16.M88.4 R24, [R27+UR7+0x3c00] ;  /* 0x003c00071b18783b */ /* 0x000e1e0008000200 */
[----:B------:R-:W-:-:S01]  /*2c750*/  NOP ;  /* 0x0000000000007918 */ /* 0x000fc20000000000 */
[----:B------:R-:W-:Y:S04]  /*2c760*/  STL.64 [R1+0x430], R12 ;  /* 0x0004300c01007387 */ /* 0x000fe80000100a00 */
[----:B------:R2:W-:Y:S04]  /*2c770*/  STL.64 [R1+0x438], R14 ;  /* 0x0004380e01007387 */ /* 0x0005e80000100a00 */
[----:B-1----:R-:W-:Y:S01]  /*2c780*/  STL.64 [R1+0x1e0], R4 ;  /* 0x0001e00401007387 */ /* 0x002fe20000100a00 */
[----:B--2---:R-:W-:-:S03]  /*2c790*/  IMAD.MOV.U32 R14, RZ, RZ, R6 ;  /* 0x000000ffff0e7224 */ /* 0x004fc600078e0006 */
[----:B------:R1:W-:Y:S01]  /*2c7a0*/  STL.64 [R1+0x1e8], R6 ;  /* 0x0001e80601007387 */ /* 0x0003e20000100a00 */
[----:B------:R-:W-:Y:S02]  /*2c7b0*/  IMAD.MOV.U32 R15, RZ, RZ, R7 ;  /* 0x000000ffff0f7224 */ /* 0x000fe400078e0007 */
[----:B------:R-:W-:Y:S02]  /*2c7c0*/  IMAD.MOV.U32 R12, RZ, RZ, R4 ;  /* 0x000000ffff0c7224 */ /* 0x000fe400078e0004 */
[----:B------:R-:W-:Y:S01]  /*2c7d0*/  IMAD.MOV.U32 R13, RZ, RZ, R5 ;  /* 0x000000ffff0d7224 */ /* 0x000fe200078e0005 */
[----:B-1----:R-:W2:Y:S04]  /*2c7e0*/  LDL.LU.64 R6, [R1+0x2560] ;  /* 0x0025600001067983 */ /* 0x002ea80000300a00 */
[----:B------:R-:W4:Y:S04]  /*2c7f0*/  LDL.LU.64 R4, [R1+0x2558] ;  /* 0x0025580001047983 */ /* 0x000f280000300a00 */
[----:B------:R3:W-:Y:S02]  /*2c800*/  STL.64 [R1+0x8], R8 ;  /* 0x0000080801007387 */ /* 0x0007e40000100a00 */
[----:B---3--:R-:W-:Y:S02]  /*2c810*/  HMMA.16816.F32 R8, R16, R8, R20 ;  /* 0x000000081008723c */ /* 0x008fe40000001814 */
[----:B------:R-:W-:Y:S04]  /*2c820*/  STL.64 [R1+0x2518], R14 ;  /* 0x0025180e01007387 */ /* 0x000fe80000100a00 */
[----:B------:R1:W-:Y:S04]  /*2c830*/  STL.64 [R1+0x2510], R12 ;  /* 0x0025100c01007387 */ /* 0x0003e80000100a00 */
[----:B-1----:R-:W3:Y:S04]  /*2c840*/  LDL.LU.64 R12, [R1+0x470] ;  /* 0x00047000010c7983 */ /* 0x002ee80000300a00 */
[----:B------:R-:W3:Y:S04]  /*2c850*/  LDL.LU.64 R14, [R1+0x478] ;  /* 0x00047800010e7983 */ /* 0x000ee80000300a00 */
[----:B------:R-:W3:Y:S05]  /*2c860*/  LDL.LU.64 R22, [R1+0x2550] ;  /* 0x0025500001167983 */ /* 0x000eea0000300a00 */
[----:B------:R1:W-:Y:S04]  /*2c870*/  STL.64 [R1+0x450], R8 ;  /* 0x0004500801007387 */ /* 0x0003e80000100a00 */
[----:B------:R0:W-:Y:S04]  /*2c880*/  STL.64 [R1+0x458], R10 ;  /* 0x0004580a01007387 */ /* 0x0001e80000100a00 */
[----:B-1----:R-:W3:Y:S01]  /*2c890*/  LDL.LU.64 R8, [R1+0x490] ;  /* 0x0004900001087983 */ /* 0x002ee20000300a00 */
[----:B----4-:R-:W-:-:S05]  /*2c8a0*/  F2FP.F16.E4M3.UNPACK_B R4, R4 ;  /* 0x00000004ff04723e */ /* 0x010fca00020006ff */
[----:B------:R-:W-:Y:S04]  /*2c8b0*/  STL [R1], R4 ;  /* 0x0000000401007387 */ /* 0x000fe80000100800 */
[----:B0-----:R-:W4:Y:S01]  /*2c8c0*/  LDL.LU.64 R10, [R1+0x498] ;  /* 0x00049800010a7983 */ /* 0x001f220000300a00 */
[----:B------:R-:W-:Y:S02]  /*2c8d0*/  F2FP.F16.E4M3.UNPACK_B R5, R5 ;  /* 0x00000005ff05723e */ /* 0x000fe400020006ff */
[----:B--2---:R-:W-:Y:S02]  /*2c8e0*/  F2FP.F16.E4M3.UNPACK_B R28, R6 ;  /* 0x00000006ff1c723e */ /* 0x004fe400020006ff */
[----:B------:R-:W-:-:S03]  /*2c8f0*/  F2FP.F16.E4M3.UNPACK_B R29, R0 ;  /* 0x00000000ff1d723e */ /* 0x000fc600020006ff */
[----:B---3--:R-:W-:Y:S06]  /*2c900*/  HMMA.16816.F32 R12, R16, R4, R12 ;  /* 0x00000004100c723c */ /* 0x008fec000000180c */
[----:B------:R-:W-:Y:S04]  /*2c910*/  STL [R1+0x4], R5 ;  /* 0x0000040501007387 */ /* 0x000fe80000100800 */
[----:B------:R-:W-:Y:S04]  /*2c920*/  STL.64 [R1+0x1f0], R24 ;  /* 0x0001f01801007387 */ /* 0x000fe80000100a00 */
[----:B------:R0:W-:Y:S01]  /*2c930*/  STL.64 [R1+0x1f8], R26 ;  /* 0x0001f81a01007387 */ /* 0x0001e20000100a00 */
[----:B------:R-:W-:-:S02]  /*2c940*/  IMAD.MOV.U32 R20, RZ, RZ, R24 ;  /* 0x000000ffff147224 */ /* 0x000fc400078e0018 */
[----:B------:R-:W-:Y:S02]  /*2c950*/  IMAD.MOV.U32 R21, RZ, RZ, R25 ;  /* 0x000000ffff157224 */ /* 0x000fe400078e0019 */
[----:B------:R-:W-:Y:S01]  /*2c960*/  IMAD.MOV.U32 R0, RZ, RZ, R5 ;  /* 0x000000ffff007224 */ /* 0x000fe200078e0005 */
[----:B0-----:R-:W2:Y:S04]  /*2c970*/  LDL.LU R26, [R1+0x2548] ;  /* 0x00254800011a7983 */ /* 0x001ea80000300800 */
[----:B------:R-:W3:Y:S04]  /*2c980*/  LDL.LU.64 R24, [R1+0x2540] ;  /* 0x0025400001187983 */ /* 0x000ee80000300a00 */
[----:B------:R0:W-:Y:S04]  /*2c990*/  STL.64 [R1+0x470], R12 ;  /* 0x0004700c01007387 */ /* 0x0001e80000100a00 */
[----:B------:R1:W-:Y:S04]  /*2c9a0*/  STL.64 [R1+0x478], R14 ;  /* 0x0004780e01007387 */ /* 0x0003e80000100a00 */
[----:B0-----:R-:W3:Y:S04]  /*2c9b0*/  LDL.LU.64 R12, [R1+0x4b0] ;  /* 0x0004b000010c7983 */ /* 0x001ee80000300a00 */
[----:B-1----:R-:W3:Y:S04]  /*2c9c0*/  LDL.LU.64 R14, [R1+0x4b8] ;  /* 0x0004b800010e7983 */ /* 0x002ee80000300a00 */
[----:B------:R-:W3:Y:S04]  /*2c9d0*/  LDL.LU R4, [R1+0xbc8] ;  /* 0x000bc80001047983 */ /* 0x000ee80000300800 */
[----:B------:R-:W3:Y:S04]  /*2c9e0*/  LDL.LU R5, [R1+0xbd0] ;  /* 0x000bd00001057983 */ /* 0x000ee80000300800 */
[----:B------:R-:W3:Y:S04]  /*2c9f0*/  LDL.LU R6, [R1+0xbd8] ;  /* 0x000bd80001067983 */ /* 0x000ee80000300800 */
[----:B------:R0:W-:Y:S04]  /*2ca00*/  STL [R1+0x24e8], R0 ;  /* 0x0024e80001007387 */ /* 0x0001e80000100800 */
[----:B0-----:R-:W3:Y:S01]  /*2ca10*/  LDL.LU R0, [R1+0xbdc] ;  /* 0x000bdc0001007983 */ /* 0x001ee20000300800 */
[----:B----4-:R-:W-:-:S15]  /*2ca20*/  HMMA.16816.F32 R8, R16, R28, R8 ;  /* 0x0000001c1008723c */ /* 0x010fde0000001808 */
[----:B------:R-:W-:-:S08]  /*2ca30*/  NOP ;  /* 0x0000000000007918 */ /* 0x000fd00000000000 */
[----:B------:R0:W-:Y:S04]  /*2ca40*/  STL.64 [R1+0x490], R8 ;  /* 0x0004900801007387 */ /* 0x0001e80000100a00 */
[----:B------:R1:W-:Y:S04]  /*2ca50*/  STL.64 [R1+0x498], R10 ;  /* 0x0004980a01007387 */ /* 0x0003e80000100a00 */
[----:B0-----:R-:W4:Y:S04]  /*2ca60*/  LDL.LU.64 R8, [R1+0x4f0] ;  /* 0x0004f00001087983 */ /* 0x001f280000300a00 */
[----:B-1----:R-:W4:Y:S01]  /*2ca70*/  LDL.LU.64 R10, [R1+0x4f8] ;  /* 0x0004f800010a7983 */ /* 0x002f220000300a00 */
[----:B--2---:R-:W-:-:S02]  /*2ca80*/  F2FP.F16.E4M3.UNPACK_B R26, R26 ;  /* 0x0000001aff1a723e */ /* 0x004fc400020006ff */
[----:B---3--:R-:W-:Y:S02]  /*2ca90*/  F2FP.F16.E4M3.UNPACK_B R27, R25 ;  /* 0x00000019ff1b723e */ /* 0x008fe400020006ff */
[----:B------:R-:W-:Y:S02]  /*2caa0*/  F2FP.F16.E4M3.UNPACK_B R24, R24 ;  /* 0x00000018ff18723e */ /* 0x000fe400020006ff */
[----:B------:R-:W-:Y:S01]  /*2cab0*/  F2FP.F16.E4M3.UNPACK_B R25, R7 ;  /* 0x00000007ff19723e */ /* 0x000fe200020006ff */
[----:B----4-:R-:W-:Y:S04]  /*2cac0*/  STL.64 [R1+0x2538], R10 ;  /* 0x0025380a01007387 */ /* 0x010fe80000100a00 */
[----:B------:R0:W-:Y:S04]  /*2cad0*/  STL.64 [R1+0x2530], R8 ;  /* 0x0025300801007387 */ /* 0x0001e80000100a00 */
[----:B0-----:R-:W2:Y:S04]  /*2cae0*/  LDL.LU.64 R8, [R1+0x4d0] ;  /* 0x0004d00001087983 */ /* 0x001ea80000300a00 */
[----:B------:R-:W2:Y:S01]  /*2caf0*/  LDL.LU.64 R10, [R1+0x4d8] ;  /* 0x0004d800010a7983 */ /* 0x000ea20000300a00 */
[----:B------:R-:W-:Y:S03]  /*2cb00*/  HMMA.16816.F32 R12, R16, R26, R12 ;  /* 0x0000001a100c723c */ /* 0x000fe6000000180c */
[----:B------:R0:W-:Y:S04]  /*2cb10*/  STL [R1+0x24ec], R29 ;  /* 0x0024ec1d01007387 */ /* 0x0001e80000100800 */
[----:B0-----:R-:W3:-:S15]  /*2cb20*/  LDL.LU R29, [R1+0xbd4] ;  /* 0x000bd400011d7983 */ /* 0x001ede0000300800 */
[----:B------:R-:W-:-:S01]  /*2cb30*/  NOP ;  /* 0x0000000000007918 */ /* 0x000fc20000000000 */
[----:B------:R0:W-:Y:S04]  /*2cb40*/  STL.64 [R1+0x4b0], R12 ;  /* 0x0004b00c01007387 */ /* 0x0001e80000100a00 */
[----:B------:R1:W-:Y:S04]  /*2cb50*/  STL.64 [R1+0x4b8], R14 ;  /* 0x0004b80e01007387 */ /* 0x0003e80000100a00 */
[----:B0-----:R-:W4:Y:S04]  /*2cb60*/  LDL.LU.64 R12, [R1+0x530] ;  /* 0x00053000010c7983 */ /* 0x001f280000300a00 */
[----:B-1----:R-:W4:Y:S04]  /*2cb70*/  LDL.LU.64 R14, [R1+0x538] ;  /* 0x00053800010e7983 */ /* 0x002f280000300a00 */
[----:B------:R-:W3:Y:S01]  /*2cb80*/  LDL.LU R7, [R1+0xbe0] ;  /* 0x000be00001077983 */ /* 0x000ee20000300800 */
[----:B--2---:R-:W-:-:S15]  /*2cb90*/  HMMA.16816.F32 R8, R16, R24, R8 ;  /* 0x000000181008723c */ /* 0x004fde0000001808 */
[----:B------:R-:W-:-:S08]  /*2cba0*/  NOP ;  /* 0x0000000000007918 */ /* 0x000fd00000000000 */
[----:B------:R-:W-:Y:S04]  /*2cbb0*/  STL.64 [R1+0x4d0], R8 ;  /* 0x0004d00801007387 */ /* 0x000fe80000100a00 */
[----:B------:R0:W-:Y:S04]  /*2cbc0*/  STL.64 [R1+0x4d8], R10 ;  /* 0x0004d80a01007387 */ /* 0x0001e80000100a00 */
[----:B0-----:R-:W2:Y:S04]  /*2cbd0*/  LDL.LU.64 R10, [R1+0x2538] ;  /* 0x00253800010a7983 */ /* 0x001ea80000300a00 */
[----:B------:R-:W2:Y:S01]  /*2cbe0*/  LDL.LU.64 R8, [R1+0x2530] ;  /* 0x0025300001087983 */ /* 0x000ea20000300a00 */
[----:B------:R-:W-:-:S02]  /*2cbf0*/  F2FP.F16.E4M3.UNPACK_B R22, R22 ;  /* 0x00000016ff16723e */ /* 0x000fc400020006ff */
[----:B------:R-:W-:Y:S01]  /*2cc00*/  F2FP.F16.E4M3.UNPACK_B R23, R23 ;  /* 0x00000017ff17723e */ /* 0x000fe200020006ff */
[----:B------:R0:W-:Y:S04]  /*2cc10*/  STL.64 [R1+0x23b8], R26 ;  /* 0x0023b81a01007387 */ /* 0x0001e80000100a00 */
[----:B0-----:R-:W4:Y:S04]  /*2cc20*/  LDL.LU R27, [R1+0xbcc] ;  /* 0x000bcc00011b7983 */ /* 0x001f280000300800 */
[----:B------:R-:W-:Y:S01]  /*2cc30*/  STL.64 [R1+0x23b0], R24 ;  /* 0x0023b01801007387 */ /* 0x000fe20000100a00 */
[----:B--2---:R-:W-:-:S15]  /*2cc40*/  HMMA.16816.F32 R8, R16, R22, R8 ;  /* 0x000000161008723c */ /* 0x004fde0000001808 */
[----:B------:R-:W-:-:S08]  /*2cc50*/  NOP ;  /* 0x0000000000007918 */ /* 0x000fd00000000000 */
[----:B------:R-:W-:Y:S04]  /*2cc60*/  STL.64 [R1+0x4f0], R8 ;  /* 0x0004f00801007387 */ /* 0x000fe80000100a00 */
[----:B------:R0:W-:Y:S04]  /*2cc70*/  STL.64 [R1+0x4f8], R10 ;  /* 0x0004f80a01007387 */ /* 0x0001e80000100a00 */
[----:B0-----:R-:W2:Y:S04]  /*2cc80*/  LDL.LU.64 R10, [R1+0x2528] ;  /* 0x00252800010a7983 */ /* 0x001ea80000300a00 */
[----:B------:R-:W3:Y:S04]  /*2cc90*/  LDL.LU.64 R8, [R1+0x2520] ;  /* 0x0025200001087983 */ /* 0x000ee80000300a00 */
[----:B------:R-:W-:Y:S04]  /*2cca0*/  STL.64 [R1+0x2508], R22 ;  /* 0x0025081601007387 */ /* 0x000fe80000100a00 */
[----:B------:R0:W-:Y:S04]  /*2ccb0*/  STL.64 [R1+0x2500], R20 ;  /* 0x0025001401007387 */ /* 0x0001e80000100a00 */
[----:B0-----:R-:W2:Y:S04]  /*2ccc0*/  LDL.LU.64 R20, [R1+0x510] ;  /* 0x0005100001147983 */ /* 0x001ea80000300a00 */
[----:B------:R-:W2:Y:S01]  /*2ccd0*/  LDL.LU.64 R22, [R1+0x518] ;  /* 0x0005180001167983 */ /* 0x000ea20000300a00 */
[----:B------:R-:W-:-:S02]  /*2cce0*/  F2FP.F16.E4M3.UNPACK_B R2, R2 ;  /* 0x00000002ff02723e */ /* 0x000fc400020006ff */
[----:B------:R-:W-:Y:S01]  /*2ccf0*/  F2FP.F16.E4M3.UNPACK_B R3, R3 ;  /* 0x00000003ff03723e */ /* 0x000fe200020006ff */
[----:B----4-:R-:W-:Y:S01]  /*2cd00*/  IMAD R4, R4, 0x100, R27 ;  /* 0x0000010004047824 */ /* 0x010fe200078e021b */
[----:B---3--:R-:W-:Y:S02]  /*2cd10*/  F2FP.F16.E4M3.UNPACK_B R8, R8 ;  /* 0x00000008ff08723e */ /* 0x008fe400020006ff */
[----:B------:R-:W-:-:S03]  /*2cd20*/  F2FP.F16.E4M3.UNPACK_B R9, R9 ;  /* 0x00000009ff09723e */ /* 0x000fc600020006ff */
[C---:B--2---:R-:W-:Y:S06]  /*2cd30*/  HMMA.16816.F32 R20, R16.reuse, R2, R20 ;  /* 0x000000021014723c */ /* 0x044fec0000001814 */
[----:B------:R-:W-:-:S15]  /*2cd40*/  HMMA.16816.F32 R12, R16, R8, R12 ;  /* 0x00000008100c723c */ /* 0x000fde000000180c */
[----:B------:R-:W-:-:S02]  /*2cd50*/  NOP ;  /* 0x0000000000007918 */ /* 0x000fc40000000000 */
[----:B------:R0:W-:Y:S04]  /*2cd60*/  STL.64 [R1+0x510], R20 ;  /* 0x0005101401007387 */ /* 0x0001e80000100a00 */
[----:B------:R1:W-:Y:S04]  /*2cd70*/  STL.64 [R1+0x518], R22 ;  /* 0x0005181601007387 */ /* 0x0003e80000100a00 */
[----:B0-----:R-:W2:Y:S04]  /*2cd80*/  LDL.LU.64 R20, [R1+0x550] ;  /* 0x0005500001147983 */ /* 0x001ea80000300a00 */
[----:B-1----:R-:W2:Y:S04]  /*2cd90*/  LDL.LU.64 R22, [R1+0x558] ;  /* 0x0005580001167983 */ /* 0x002ea80000300a00 */
[----:B------:R-:W-:Y:S04]  /*2cda0*/  STL.64 [R1+0x530], R12 ;  /* 0x0005300c01007387 */ /* 0x000fe80000100a00 */
[----:B------:R0:W-:Y:S04]  /*2cdb0*/  STL.64 [R1+0x538], R14 ;  /* 0x0005380e01007387 */ /* 0x0001e80000100a00 */
[----:B0-----:R-:W3:Y:S04]  /*2cdc0*/  LDL.LU.64 R14, [R1+0x2518] ;  /* 0x00251800010e7983 */ /* 0x001ee80000300a00 */
[----:B------:R-:W4:Y:S04]  /*2cdd0*/  LDL.LU.64 R12, [R1+0x2510] ;  /* 0x00251000010c7983 */ /* 0x000f280000300a00 */
[----:B------:R-:W3:Y:S04]  /*2cde0*/  LDL.64 R26, [R1+0x98] ;  /* 0x00009800011a7983 */ /* 0x000ee80000100a00 */
[----:B------:R-:W4:Y:S01]  /*2cdf0*/  LDL.64 R24, [R1+0xa0] ;  /* 0x0000a00001187983 */ /* 0x000f220000100a00 */
[----:B------:R-:W-:-:S02]  /*2ce00*/  F2FP.F16.E4M3.UNPACK_B R10, R10 ;  /* 0x0000000aff0a723e */ /* 0x000fc400020006ff */
[----:B------:R-:W-:Y:S01]  /*2ce10*/  F2FP.F16.E4M3.UNPACK_B R11, R11 ;  /* 0x0000000bff0b723e */ /* 0x000fe200020006ff */
[----:B------:R-:W-:Y:S02]  /*2ce20*/  IMAD R5, R5, 0x100, R29 ;  /* 0x0000010005057824 */ /* 0x000fe400078e021d */
[----:B------:R-:W-:Y:S01]  /*2ce30*/  IMAD R6, R6, 0x100, R0 ;  /* 0x0000010006067824 */ /* 0x000fe200078e0200 */
[----:B------:R-:W4:Y:S04]  /*2ce40*/  LDL R29, [R1+0x1f8] ;  /* 0x0001f800011d7983 */ /* 0x000f280000100800 */
[----:B------:R-:W4:Y:S01]  /*2ce50*/  LDL R0, [R1+0x1fc] ;  /* 0x0001fc0001007983 */ /* 0x000f220000100800 */
[----:B--2---:R-:W-:Y:S03]  /*2ce60*/  HMMA.16816.F32 R20, R16, R10, R20 ;  /* 0x0000000a1014723c */ /* 0x004fe60000001814 */
[----:B---3--:R-:W-:Y:S04]  /*2ce70*/  STL.64 [R1+0x24d0], R26 ;  /* 0x0024d01a01007387 */ /* 0x008fe80000100a00 */
[----:B----4-:R0:W-:Y:S04]  /*2ce80*/  STL.64 [R1+0x24c8], R24 ;  /* 0x0024c81801007387 */ /* 0x0101e80000100a00 */
[----:B0-----:R-:W2:Y:S04]  /*2ce90*/  LDL.LU.64 R24, [R1+0x580] ;  /* 0x0005800001187983 */ /* 0x001ea80000300a00 */
[----:B------:R-:W2:Y:S08]  /*2cea0*/  LDL.LU.64 R26, [R1+0x588] ;  /* 0x00058800011a7983 */ /* 0x000eb00000300a00 */
[----:B------:R-:W-:Y:S04]  /*2ceb0*/  STL.64 [R1+0x550], R20 ;  /* 0x0005501401007387 */ /* 0x000fe80000100a00 */
[----:B------:R0:W-:Y:S04]  /*2cec0*/  STL.64 [R1+0x558], R22 ;  /* 0x0005581601007387 */ /* 0x0001e80000100a00 */
[----:B0-----:R-:W3:Y:S04]  /*2ced0*/  LDL.LU.64 R22, [R1+0x2508] ;  /* 0x0025080001167983 */ /* 0x001ee80000300a00 */
[----:B------:R-:W4:Y:S04]  /*2cee0*/  LDL.LU.64 R20, [R1+0x2500] ;  /* 0x0025000001147983 */ /* 0x000f280000300a00 */
[----:B------:R0:W-:Y:S04]  /*2cef0*/  STL.64 [R1+0x2378], R10 ;  /* 0x0023780a01007387 */ /* 0x0001e80000100a00 */
[----:B0-----:R-:W2:Y:S01]  /*2cf00*/  LDL.LU R11, [R1+0xbe4] ;  /* 0x000be400010b7983 */ /* 0x001ea20000300800 */
[----:B------:R-:W-:-:S02]  /*2cf10*/  F2FP.F16.E4M3.UNPACK_B R12, R12 ;  /* 0x0000000cff0c723e */ /* 0x000fc400020006ff */
[----:B------:R-:W-:Y:S01]  /*2cf20*/  F2FP.F16.E4M3.UNPACK_B R13, R13 ;  /* 0x0000000dff0d723e */ /* 0x000fe200020006ff */
[----:B------:R0:W-:Y:S01]  /*2cf30*/  STL.64 [R1+0x2370], R8 ;  /* 0x0023700801007387 */ /* 0x0001e20000100a00 */
[----:B--2---:R-:W-:-:S05]  /*2cf40*/  IMAD R7, R7, 0x100, R11 ;  /* 0x0000010007077824 */ /* 0x004fca00078e020b */
[----:B0-----:R-:W-:Y:S01]  /*2cf50*/  HMMA.16816.F32 R8, R16, R12, R24 ;  /* 0x0000000c1008723c */ /* 0x001fe20000001818 */
[----:B------:R-:W2:Y:S04]  /*2cf60*/  LDL.LU.64 R24, [R1+0x950] ;  /* 0x0009500001187983 */ /* 0x000ea80000300a00 */
[----:B------:R-:W3:-:S15]  /*2cf70*/  LDL.LU.64 R26, [R1+0x958] ;  /* 0x00095800011a7983 */ /* 0x000ede0000300a00 */
[----:B------:R-:W-:-:S03]  /*2cf80*/  NOP ;  /* 0x0000000000007918 */ /* 0x000fc60000000000 */
[----:B------:R-:W-:Y:S04]  /*2cf90*/  STL.64 [R1+0x580], R8 ;  /* 0x0005800801007387 */ /* 0x000fe80000100a00 */
[----:B------:R-:W-:Y:S04]  /*2cfa0*/  STL.64 [R1+0x588], R10 ;  /* 0x0005880a01007387 */ /* 0x000fe80000100a00 */
[----:B---3--:R-:W-:Y:S04]  /*2cfb0*/  STL.64 [R1+0x24e0], R26 ;  /* 0x0024e01a01007387 */ /* 0x008fe80000100a00 */
[----:B--2---:R0:W-:Y:S04]  /*2cfc0*/  STL.64 [R1+0x24d8], R24 ;  /* 0x0024d81801007387 */ /* 0x0041e80000100a00 */
[----:B0-----:R-:W2:Y:S04]  /*2cfd0*/  LDL.LU.64 R24, [R1+0x9a0] ;  /* 0x0009a00001187983 */ /* 0x001ea80000300a00 */
[----:B------:R-:W3:Y:S01]  /*2cfe0*/  LDL.LU.64 R26, [R1+0x9a8] ;  /* 0x0009a800011a7983 */ /* 0x000ee20000300a00 */
[----:B------:R-:W-:-:S02]  /*2cff0*/  F2FP.F16.E4M3.UNPACK_B R14, R14 ;  /* 0x0000000eff0e723e */ /* 0x000fc400020006ff */
[----:B------:R-:W-:Y:S01]  /*2d000*/  F2FP.F16.E4M3.UNPACK_B R15, R15 ;  /* 0x0000000fff0f723e */ /* 0x000fe200020006ff */
[----:B---3--:R-:W-:Y:S04]  /*2d010*/  STL.64 [R1+0x24f8], R26 ;  /* 0x0024f81a01007387 */ /* 0x008fe80000100a00 */
[----:B--2---:R0:W-:Y:S04]  /*2d020*/  STL.64 [R1+0x24f0], R24 ;  /* 0x0024f01801007387 */ /* 0x0041e80000100a00 */
[----:B0-----:R-:W2:Y:S04]  /*2d030*/  LDL.LU.64 R24, [R1+0x9b0] ;  /* 0x0009b00001187983 */ /* 0x001ea80000300a00 */
[----:B------:R-:W2:Y:S04]  /*2d040*/  LDL.LU.64 R26, [R1+0x9b8] ;  /* 0x0009b800011a7983 */ /* 0x000ea80000300a00 */
[----:B------:R-:W3:Y:S01]  /*2d050*/  LDL.64 R10, [R1+0x90] ;  /* 0x00009000010a7983 */ /* 0x000ee20000100a00 */
[----:B--2---:R-:W-:Y:S03]  /*2d060*/  HMMA.16816.F32 R24, R16, R14, R24 ;  /* 0x0000000e1018723c */ /* 0x004fe60000001818 */
[----:B---3--:R0:W-:Y:S04]  /*2d070*/  STL.64 [R1+0x24c0], R10 ;  /* 0x0024c00a01007387 */ /* 0x0081e80000100a00 */
[----:B------:R-:W2:Y:S04]  /*2d080*/  LDL.LU.64 R8, [R1+0x930] ;  /* 0x0009300001087983 */ /* 0x000ea80000300a00 */
[----:B0-----:R-:W2:-:S12]  /*2d090*/  LDL.LU.64 R10, [R1+0x938] ;  /* 0x00093800010a7983 */ /* 0x001e980000300a00 */
[----:B------:R-:W-:Y:S04]  /*2d0a0*/  STL.64 [R1+0x9b0], R24 ;  /* 0x0009b01801007387 */ /* 0x000fe80000100a00 */
[----:B------:R0:W-:Y:S04]  /*2d0b0*/  STL.64 [R1+0x9b8], R26 ;  /* 0x0009b81a01007387 */ /* 0x0001e80000100a00 */
[----:B0-----:R-:W3:Y:S04]  /*2d0c0*/  LDL.LU.64 R26, [R1+0x24f8] ;  /* 0x0024f800011a7983 */ /* 0x001ee80000300a00 */
[----:B------:R-:W3:Y:S01]  /*2d0d0*/  LDL.LU.64 R24, [R1+0x24f0] ;  /* 0x0024f00001187983 */ /* 0x000ee20000300a00 */
[----:B----4-:R-:W-:-:S02]  /*2d0e0*/  F2FP.F16.E4M3.UNPACK_B R20, R20 ;  /* 0x00000014ff14723e */ /* 0x010fc400020006ff */
[----:B------:R-:W-:Y:S02]  /*2d0f0*/  F2FP.F16.E4M3.UNPACK_B R21, R21 ;  /* 0x00000015ff15723e */ /* 0x000fe400020006ff */
[----:B------:R-:W-:Y:S02]  /*2d100*/  F2FP.F16.E4M3.UNPACK_B R29, R29 ;  /* 0x0000001dff1d723e */ /* 0x000fe400020006ff */
[----:B------:R-:W-:Y:S01]  /*2d110*/  F2FP.F16.E4M3.UNPACK_B R0, R0 ;  /* 0x00000000ff00723e */ /* 0x000fe200020006ff */
[----:B------:R0:W-:Y:S04]  /*2d120*/  STL [R1+0x2334], R14 ;  /* 0x0023340e01007387 */ /* 0x0001e80000100800 */
[----:B------:R1:W-:Y:S04]  /*2d130*/  STL [R1+0xa8], R29 ;  /* 0x0000a81d01007387 */ /* 0x0003e80000100800 */
[----:B------:R4:W-:Y:S04]  /*2d140*/  STL [R1+0x2330], R15 ;  /* 0x0023300f01007387 */ /* 0x0009e80000100800 */
[----:B------:R4:W-:Y:S01]  /*2d150*/  STL [R1+0xac], R0 ;  /* 0x0000ac0001007387 */ /* 0x0009e20000100800 */
[----:B0-----:R-:W-:-:S03]  /*2d160*/  IMAD.MOV.U32 R14, RZ, RZ, R29 ;  /* 0x000000ffff0e7224 */ /* 0x001fc600078e001d */
[----:B-1----:R-:W2:Y:S01]  /*2d170*/  LDL.LU R29, [R1+0x24ec] ;  /* 0x0024ec00011d7983 */ /* 0x002ea20000300800 */
[----:B----4-:R-:W-:-:S03]  /*2d180*/  IMAD.MOV.U32 R15, RZ, RZ, R0 ;  /* 0x000000ffff0f7224 */ /* 0x010fc600078e0000 */
[----:B------:R-:W4:Y:S01]  /*2d190*/  LDL.LU R0, [R1+0x24e8] ;  /* 0x0024e80001007983 */ /* 0x000f220000300800 */
[----:B---3--:R-:W-:-:S15]  /*2d1a0*/  HMMA.16816.F32 R24, R16, R20, R24 ;  /* 0x000000141018723c */ /* 0x008fde0000001818 */
[----:B------:R-:W-:-:S08]  /*2d1b0*/  NOP ;  /* 0x0000000000007918 */ /* 0x000fd00000000000 */
[----:B------:R-:W-:Y:S04]  /*2d1c0*/  STL.64 [R1+0x9a0], R24 ;  /* 0x0009a01801007387 */ /* 0x000fe80000100a00 */
[----:B------:R0:W-:Y:S04]  /*2d1d0*/  STL.64 [R1+0x9a8], R26 ;  /* 0x0009a81a01007387 */ /* 0x0001e80000100a00 */
[----:B0-----:R-:W3:Y:S04]  /*2d1e0*/  LDL.LU.64 R26, [R1+0x24e0] ;  /* 0x0024e000011a7983 */ /* 0x001ee80000300a00 */
[----:B------:R-:W3:Y:S04]  /*2d1f0*/  LDL.LU.64 R24, [R1+0x24d8] ;  /* 0x0024d80001187983 */ /* 0x000ee80000300a00 */
[----:B------:R-:W-:Y:S04]  /*2d200*/  STL [R1+0x233c], R20 ;  /* 0x00233c1401007387 */ /* 0x000fe80000100800 */
[----:B------:R-:W-:Y:S01]  /*2d210*/  STL [R1+0x2338], R21 ;  /* 0x0023381501007387 */ /* 0x000fe20000100800 */
[----:B---3--:R-:W-:Y:S03]  /*2d220*/  HMMA.16816.F32 R16, R16, R14, R24 ;  /* 0x0000000e1010723c */ /* 0x008fe60000001818 */
[----:B------:R-:W2:Y:S04]  /*2d230*/  LDL.LU.64 R26, [R1+0x24d0] ;  /* 0x0024d000011a7983 */ /* 0x000ea80000300a00 */
[----:B------:R-:W3:-:S15]  /*2d240*/  LDL.LU.64 R24, [R1+0x24c8] ;  /* 0x0024c80001187983 */ /* 0x000ede0000300a00 */
[----:B------:R-:W-:-:S01]  /*2d250*/  NOP ;  /* 0x0000000000007918 */ /* 0x000fc20000000000 */
[----:B------:R0:W-:Y:S04]  /*2d260*/  STL.64 [R1+0x950], R16 ;  /* 0x0009501001007387 */ /* 0x0001e80000100a00 */
[----:B------:R1:W-:Y:S04]  /*2d270*/  STL.64 [R1+0x958], R18 ;  /* 0x0009581201007387 */ /* 0x0003e80000100a00 */
[----:B0-----:R-:W4:Y:S04]  /*2d280*/  LDL.LU.64 R16, [R1+0x940] ;  /* 0x0009400001107983 */ /* 0x001f280000300a00 */
[----:B-1----:R-:W4:Y:S01]  /*2d290*/  LDL.LU.64 R18, [R1+0x948] ;  /* 0x0009480001127983 */ /* 0x002f220000300a00 */
[----:B------:R-:W-:-:S02]  /*2d2a0*/  F2FP.F16.E4M3.UNPACK_B R4, R4 ;  /* 0x00000004ff04723e */ /* 0x000fc400020006ff */
[----:B------:R-:W-:Y:S02]  /*2d2b0*/  F2FP.F16.E4M3.UNPACK_B R5, R5 ;  /* 0x00000005ff05723e */ /* 0x000fe400020006ff */
[----:B------:R-:W-:Y:S02]  /*2d2c0*/  F2FP.F16.E4M3.UNPACK_B R6, R6 ;  /* 0x00000006ff06723e */ /* 0x000fe400020006ff */
[----:B------:R-:W-:-:S07]  /*2d2d0*/  F2FP.F16.E4M3.UNPACK_B R7, R7 ;  /* 0x00000007ff07723e */ /* 0x000fce00020006ff */
[----:B--2---:R-:W-:Y:S01]  /*2d2e0*/  HMMA.16816.F32 R8, R4, R26, R8 ;  /* 0x0000001a0408723c */ /* 0x004fe20000001808 */
[----:B---3--:R-:W-:Y:S02]  /*2d2f0*/  IMAD.MOV.U32 R15, RZ, RZ, R25 ;  /* 0x000000ffff0f7224 */ /* 0x008fe400078e0019 */
[----:B------:R-:W-:-:S03]  /*2d300*/  IMAD.MOV.U32 R14, RZ, RZ, R24 ;  /* 0x000000ffff0e7224 */ /* 0x000fc600078e0018 */
[----:B------:R-:W-:Y:S02]  /*2d310*/  IMAD.MOV.U32 R20, RZ, RZ, R26 ;  /* 0x000000ffff147224 */ /* 0x000fe400078e001a */
[----:B------:R-:W-:Y:S01]  /*2d320*/  IMAD.MOV.U32 R21, RZ, RZ, R27 ;  /* 0x000000ffff157224 */ /* 0x000fe200078e001b */
[----:B----4-:R-:W-:-:S15]  /*2d330*/  HMMA.16816.F32 R16, R4, R24, R16 ;  /* 0x000000180410723c */ /* 0x010fde0000001810 */
[----:B------:R-:W-:-:S08]  /*2d340*/  NOP ;  /* 0x0000000000007918 */ /* 0x000fd00000000000 */
[----:B------:R-:W-:Y:S04]  /*2d350*/  STL.64 [R1+0x940], R16 ;  /* 0x0009401001007387 */ /* 0x000fe80000100a00 */
[----:B------:R0:W-:Y:S04]  /*2d360*/  STL.64 [R1+0x948], R18 ;  /* 0x0009481201007387 */ /* 0x0001e80000100a00 */
[----:B0-----:R-:W2:Y:S04]  /*2d370*/  LDL.64 R18, [R1+0x88] ;  /* 0x0000880001127983 */ /* 0x001ea80000100a00 */
[----:B------:R-:W-:Y:S04]  /*2d380*/  STL [R1+0x2344], R15 ;  /* 0x0023440f01007387 */ /* 0x000fe80000100800 */
[----:B------:R-:W-:Y:S04]  /*2d390*/  STL [R1+0x2340], R14 ;  /* 0x0023400e01007387 */ /* 0x000fe80000100800 */
[----:B------:R-:W-:Y:S04]  /*2d3a0*/  STL.64 [R1+0x930], R8 ;  /* 0x0009300801007387 */ /* 0x000fe80000100a00 */
[----:B------:R0:W-:Y:S04]  /*2d3b0*/  STL.64 [R1+0x938], R10 ;  /* 0x0009380a01007387 */ /* 0x0001e80000100a00 */
[----:B0-----:R-:W3:Y:S04]  /*2d3c0*/  LDL.LU.64 R10, [R1+0x24c0] ;  /* 0x0024c000010a7983 */ /* 0x001ee80000300a00 */
[----:B------:R-:W4:Y:S04]  /*2d3d0*/  LDL R26, [R1+0x10] ;  /* 0x00001000011a7983 */ /* 0x000f280000100800 */
[----:B------:R-:W4:Y:S04]  /*2d3e0*/  LDL R27, [R1+0x14] ;  /* 0x00001400011b7983 */ /* 0x000f280000100800 */
[----:B------:R-:W2:Y:S04]  /*2d3f0*/  LDL R24, [R1+0x18] ;  /* 0x0000180001187983 */ /* 0x000ea80000100800 */
[----:B------:R-:W2:Y:S04]  /*2d400*/  LDL R25, [R1+0x1c] ;  /* 0x00001c0001197983 */ /* 0x000ea80000100800 */
[----:B------:R-:W3:Y:S04]  /*2d410*/  LDL R8, [R1+0x70] ;  /* 0x0000700001087983 */ /* 0x000ee80000100800 */
[----:B------:R-:W3:Y:S04]  /*2d420*/  LDL R9, [R1+0x74] ;  /* 0x0000740001097983 */ /* 0x000ee80000100800 */
[----:B----4-:R-:W-:Y:S04]  /*2d430*/  STL.64 [R1+0x23f8], R26 ;  /* 0x0023f81a01007387 */ /* 0x010fe80000100a00 */
[----:B--2---:R0:W-:Y:S04]  /*2d440*/  STL.64 [R1+0x23f0], R24 ;  /* 0x0023f01801007387 */ /* 0x0041e80000100a00 */
[----:B0-----:R-:W2:Y:S04]  /*2d450*/  LDL.LU.64 R24, [R1+0x920] ;  /* 0x0009200001187983 */ /* 0x001ea80000300a00 */
[----:B------:R-:W2:Y:S04]  /*2d460*/  LDL.LU.64 R26, [R1+0x928] ;  /* 0x00092800011a7983 */ /* 0x000ea80000300a00 */
[----:B------:R-:W-:Y:S04]  /*2d470*/  STL [R1+0x234c], R21 ;  /* 0x00234c1501007387 */ /* 0x000fe80000100800 */
[----:B------:R-:W-:Y:S01]  /*2d480*/  STL [R1+0x2348], R20 ;  /* 0x0023481401007387 */ /* 0x000fe20000100800 */
[----:B---3--:R-:W-:-:S02]  /*2d490*/  IMAD.MOV.U32 R15, RZ, RZ, R10 ;  /* 0x000000ffff0f7224 */ /* 0x008fc400078e000a */
[----:B------:R-:W-:Y:S01]  /*2d4a0*/  IMAD.MOV.U32 R14, RZ, RZ, R11 ;  /* 0x000000ffff0e7224 */ /* 0x000fe200078e000b */
[----:B--2---:R-:W-:-:S15]  /*2d4b0*/  HMMA.16816.F32 R24, R4, R10, R24 ;  /* 0x0000000a0418723c */ /* 0x004fde0000001818 */
[----:B------:R-:W-:-:S08]  /*2d4c0*/  NOP ;  /* 0x0000000000007918 */ /* 0x000fd00000000000 */
[----:B------:R-:W-:Y:S04]  /*2d4d0*/  STL.64 [R1+0x920], R24 ;  /* 0x0009201801007387 */ /* 0x000fe80000100a00 */
[----:B------:R-:W-:Y:S04]  /*2d4e0*/  STL.64 [R1+0x928], R26 ;  /* 0x0009281a01007387 */ /* 0x000fe80000100a00 */
[----:B------:R-:W2:Y:S04]  /*2d4f0*/  LDL R10, [R1+0x68] ;  /* 0x00006800010a7983 */ /* 0x000ea80000100800 */
[----:B------:R-:W2:Y:S04]  /*2d500*/  LDL R11, [R1+0x6c] ;  /* 0x00006c00010b7983 */ /* 0x000ea80000100800 */
[----:B--2---:R0:W-:Y:S04]  /*2d510*/  STL.64 [R1+0x24a8], R10 ;  /* 0x0024a80a01007387 */ /* 0x0041e80000100a00 */
[----:B0-----:R-:W2:Y:S04]  /*2d520*/  LDL R10, [R1+0x80] ;  /* 0x00008000010a7983 */ /* 0x001ea80000100800 */
[----:B------:R-:W2:Y:S04]  /*2d530*/  LDL R11, [R1+0x84] ;  /* 0x00008400010b7983 */ /* 0x000ea80000100800 */
[----:B------:R-:W-:Y:S04]  /*2d540*/  STL.64 [R1+0x24a0], R8 ;  /* 0x0024a00801007387 */ /* 0x000fe80000100a00 */
[----:B------:R-:W3:Y:S04]  /*2d550*/  LDL R26, [R1+0x28] ;  /* 0x00002800011a7983 */ /* 0x000ee80000100800 */
[----:B------:R-:W3:Y:S04]  /*2d560*/  LDL R27, [R1+0x2c] ;  /* 0x00002c00011b7983 */ /* 0x000ee80000100800 */
[----:B------:R-:W4:Y:S04]  /*2d570*/  LDL R24, [R1+0x30] ;  /* 0x0000300001187983 */ /* 0x000f280000100800 */
[----:B------:R-:W4:Y:S04]  /*2d580*/  LDL R25, [R1+0x34] ;  /* 0x0000340001197983 */ /* 0x000f280000100800 */
[----:B---3--:R-:W-:Y:S04]  /*2d590*/  STL.64 [R1+0x2408], R26 ;  /* 0x0024081a01007387 */ /* 0x008fe80000100a00 */
[----:B----4-:R0:W-:Y:S04]  /*2d5a0*/  STL.64 [R1+0x2420], R24 ;  /* 0x0024201801007387 */ /* 0x0101e80000100a00 */
[----:B0-----:R-:W3:Y:S04]  /*2d5b0*/  LDL.LU.64 R24, [R1+0x910] ;  /* 0x0009100001187983 */ /* 0x001ee80000300a00 */
[----:B------:R-:W3:Y:S04]  /*2d5c0*/  LDL.LU.64 R26, [R1+0x918] ;  /* 0x00091800011a7983 */ /* 0x000ee80000300a00 */
[----:B------:R-:W-:Y:S04]  /*2d5d0*/  STL.64 [R1+0x2358], R14 ;  /* 0x0023580e01007387 */ /* 0x000fe80000100a00 */
[----:B------:R3:W-:Y:S01]  /*2d5e0*/  STL.64 [R1+0x2350], R12 ;  /* 0x0023500c01007387 */ /* 0x0007e20000100a00 */
[----:B------:R-:W-:-:S02]  /*2d5f0*/  IMAD.MOV.U32 R21, RZ, RZ, R18 ;  /* 0x000000ffff157224 */ /* 0x000fc400078e0012 */
[----:B------:R-:W-:Y:S01]  /*2d600*/  IMAD.MOV.U32 R20, RZ, RZ, R19 ;  /* 0x000000ffff147224 */ /* 0x000fe200078e0013 */
[----:B---3--:R-:W-:-:S15]  /*2d610*/  HMMA.16816.F32 R12, R4, R18, R24 ;  /* 0x00000012040c723c */ /* 0x008fde0000001818 */
[----:B------:R-:W-:-:S08]  /*2d620*/  NOP ;  /* 0x0000000000007918 */ /* 0x000fd00000000000 */
[----:B------:R-:W-:Y:S04]  /*2d630*/  STL.64 [R1+0x910], R12 ;  /* 0x0009100c01007387 */ /* 0x000fe80000100a00 */
[----:B------:R-:W-:Y:S04]  /*2d640*/  STL.64 [R1+0x918], R14 ;  /* 0x0009180e01007387 */ /* 0x000fe80000100a00 */
[----:B------:R-:W3:Y:S04]  /*2d650*/  LDL.LU.64 R16, [R1+0x8e0] ;  /* 0x0008e00001107983 */ /* 0x000ee80000300a00 */
[----:B------:R-:W4:Y:S04]  /*2d660*/  LDL.LU.64 R18, [R1+0x8e8] ;  /* 0x0008e80001127983 */ /* 0x000f280000300a00 */
[----:B----4-:R-:W-:Y:S04]  /*2d670*/  STL.64 [R1+0x24b8], R18 ;  /* 0x0024b81201007387 */ /* 0x010fe80000100a00 */
[----:B---3--:R0:W-:Y:S04]  /*2d680*/  STL.64 [R1+0x24b0], R16 ;  /* 0x0024b01001007387 */ /* 0x0081e80000100a00 */
[----:B0-----:R-:W2:Y:S04]  /*2d690*/  LDL.LU.64 R16, [R1+0x900] ;  /* 0x0009000001107983 */ /* 0x001ea80000300a00 */
[----:B------:R-:W2:Y:S04]  /*2d6a0*/  LDL.LU.64 R18, [R1+0x908] ;  /* 0x0009080001127983 */ /* 0x000ea80000300a00 */
[----:B------:R-:W3:Y:S04]  /*2d6b0*/  LDL R26, [R1+0x38] ;  /* 0x00003800011a7983 */ /* 0x000ee80000100800 */
[----:B------:R-:W3:Y:S04]  /*2d6c0*/  LDL R27, [R1+0x3c] ;  /* 0x00003c00011b7983 */ /* 0x000ee80000100800 */
[----:B------:R-:W4:Y:S04]  /*2d6d0*/  LDL.LU.64 R12, [R1+0x8d0] ;  /* 0x0008d000010c7983 */ /* 0x000f280000300a00 */
[----:B------:R-:W4:Y:S04]  /*2d6e0*/  LDL.LU.64 R14, [R1+0x8d8] ;  /* 0x0008d800010e7983 */ /* 0x000f280000300a00 */
[----:B---3--:R0:W-:Y:S04]  /*2d6f0*/  STL.64 [R1+0x2438], R26 ;  /* 0x0024381a01007387 */ /* 0x0081e80000100a00 */
[----:B0-----:R-:W3:Y:S04]  /*2d700*/  LDL R26, [R1+0x78] ;  /* 0x00007800011a7983 */ /* 0x001ee80000100800 */
[----:B------:R-:W3:Y:S04]  /*2d710*/  LDL R27, [R1+0x7c] ;  /* 0x00007c00011b7983 */ /* 0x000ee80000100800 */
[----:B------:R0:W-:Y:S04]  /*2d720*/  STL.64 [R1+0x2398], R22 ;  /* 0x0023981601007387 */ /* 0x0001e80000100a00 */
[----:B------:R-:W4:Y:S04]  /*2d730*/  LDL R24, [R1+0x40] ;  /* 0x0000400001187983 */ /* 0x000f280000100800 */
[----:B------:R-:W4:Y:S04]  /*2d740*/  LDL R25, [R1+0x44] ;  /* 0x0000440001197983 */ /* 0x000f280000100800 */
[----:B0-----:R-:W3:Y:S04]  /*2d750*/  LDL R22, [R1+0x20] ;  /* 0x0000200001167983 */ /* 0x001ee80000100800 */
[----:B------:R-:W3:Y:S01]  /*2d760*/  LDL R23, [R1+0x24] ;  /* 0x0000240001177983 */ /* 0x000ee20000100800 */
[C---:B--2---:R-:W-:Y:S03]  /*2d770*/  HMMA.16816.F32 R8, R4.reuse, R10, R16 ;  /* 0x0000000a0408723c */ /* 0x044fe60000001810 */
[----:B----4-:R-:W-:Y:S04]  /*2d780*/  STL.64 [R1+0x2450], R24 ;  /* 0x0024501801007387 */ /* 0x010fe80000100a00 */
[----:B------:R0:W-:Y:S04]  /*2d790*/  STL.64 [R1+0x2390], R20 ;  /* 0x0023901401007387 */ /* 0x0001e80000100a00 */
[----:B---3--:R1:W-:Y:S04]  /*2d7a0*/  STL.64 [R1+0x2400], R22 ;  /* 0x0024001601007387 */ /* 0x0083e80000100a00 */
[----:B0-----:R-:W2:Y:S04]  /*2d7b0*/  LDL.LU.64 R20, [R1+0x8f0] ;  /* 0x0008f00001147983 */ /* 0x001ea80000300a00 */
[----:B-1----:R-:W2:Y:S04]  /*2d7c0*/  LDL.LU.64 R22, [R1+0x8f8] ;  /* 0x0008f80001167983 */ /* 0x002ea80000300a00 */
[----:B------:R-:W3:Y:S04]  /*2d7d0*/  LDL.LU.64 R18, [R1+0x24b8] ;  /* 0x0024b80001127983 */ /* 0x000ee80000300a00 */
[----:B------:R-:W3:Y:S04]  /*2d7e0*/  LDL.LU.64 R16, [R1+0x24b0] ;  /* 0x0024b00001107983 */ /* 0x000ee80000300a00 */
[----:B------:R-:W-:Y:S04]  /*2d7f0*/  STL.64 [R1+0x900], R8 ;  /* 0x0009000801007387 */ /* 0x000fe80000100a00 */
[----:B------:R0:W-:Y:S04]  /*2d800*/  STL.64 [R1+0x908], R10 ;  /* 0x0009080a01007387 */ /* 0x0001e80000100a00 */
[----:B0-----:R-:W4:Y:S04]  /*2d810*/  LDL.LU.64 R10, [R1+0x24a8] ;  /* 0x0024a800010a7983 */ /* 0x001f280000300a00 */
[----:B------:R-:W3:Y:S01]  /*2d820*/  LDL.LU.64 R8, [R1+0x24a0] ;  /* 0x0024a00001087983 */ /* 0x000ee20000300a00 */
[C---:B--2---:R-:W-:Y:S03]  /*2d830*/  HMMA.16816.F32 R20, R4.reuse, R26, R20 ;  /* 0x0000001a0414723c */ /* 0x044fe60000001814 */
[----:B------:R-:W2:Y:S03]  /*2d840*/  LDL R26, [R1+0x48] ;  /* 0x00004800011a7983 */ /* 0x000ea60000100800 */
[----:B---3--:R-:W-:-:S15]  /*2d850*/  HMMA.16816.F32 R16, R4, R8, R16 ;  /* 0x000000080410723c */ /* 0x008fde0000001810 */
[----:B------:R-:W-:-:S02]  /*2d860*/  NOP ;  /* 0x0000000000007918 */ /* 0x000fc40000000000 */
[----:B------:R-:W-:Y:S04]  /*2d870*/  STL.64 [R1+0x8f0], R20 ;  /* 0x0008f01401007387 */ /* 0x000fe80000100a00 */
[----:B------:R-:W-:Y:S04]  /*2d880*/  STL.64 [R1+0x8f8], R22 ;  /* 0x0008f81601007387 */ /* 0x000fe80000100a00 */
[----:B------:R-:W-:Y:S04]  /*2d890*/  STL.64 [R1+0x8e0], R16 ;  /* 0x0008e01001007387 */ /* 0x000fe80000100a00 */
[----:B------:R0:W-:Y:S04]  /*2d8a0*/  STL.64 [R1+0x8e8], R18 ;  /* 0x0008e81201007387 */ /* 0x0001e80000100a00 */
[----:B------:R-:W2:Y:S04]  /*2d8b0*/  LDL R27, [R1+0x4c] ;  /* 0x00004c00011b7983 */ /* 0x000ea80000100800 */
[----:B0-----:R-:W3:Y:S04]  /*2d8c0*/  LDL R18, [R1+0x58] ;  /* 0x0000580001127983 */ /* 0x001ee80000100800 */
[----:B------:R-:W3:Y:S01]  /*2d8d0*/  LDL R19, [R1+0x5c] ;  /* 0x00005c0001137983 */ /* 0x000ee20000100800 */
[----:B----4-:R-:W-:Y:S03]  /*2d8e0*/  HMMA.16816.F32 R8, R4, R10, R12 ;  /* 0x0000000a0408723c */ /* 0x010fe6000000180c */
[----:B---3--:R-:W-:Y:S04]  /*2d8f0*/  STL.64 [R1+0x2488], R18 ;  /* 0x0024881201007387 */ /* 0x008fe80000100a00 */
[----:B--2---:R-:W-:Y:S04]  /*2d900*/  STL.64 [R1+0x2468], R26 ;  /* 0x0024681a01007387 */ /* 0x004fe80000100a00 */
[----:B------:R-:W2:-:S12]  /*2d910*/  LDL R16, [R1+0x60] ;  /* 0x0000600001107983 */ /* 0x000e980000100800 */
[----:B------:R-:W-:Y:S04]  /*2d920*/  STL.64 [R1+0x8d0], R8 ;  /* 0x0008d00801007387 */ /* 0x000fe80000100a00 */
[----:B------:R-:W-:Y:S04]  /*2d930*/  STL.64 [R1+0x8d8], R10 ;  /* 0x0008d80a01007387 */ /* 0x000fe80000100a00 */
[----:B------:R-:W3:Y:S04]  /*2d940*/  LDL R24, [R1+0x50] ;  /* 0x0000500001187983 */ /* 0x000ee80000100800 */
[----:B------:R-:W3:Y:S04]  /*2d950*/  LDL R25, [R1+0x54] ;  /* 0x0000540001197983 */ /* 0x000ee80000100800 */
[----:B------:R-:W2:Y:S04]  /*2d960*/  LDL R17, [R1+0x64] ;  /* 0x0000640001117983 */ /* 0x000ea80000100800 */
[----:B---3--:R0:W-:Y:S04]  /*2d970*/  STL.64 [R1+0x2480], R24 ;  /* 0x0024801801007387 */ /* 0x0081e80000100a00 */
[----:B0-----:R-:W3:Y:S04]  /*2d980*/  LDL.LU.64 R24, [R1+0x8b0] ;  /* 0x0008b00001187983 */ /* 0x001ee80000300a00 */
[----:B------:R-:W4:Y:S04]  /*2d990*/  LDL.LU.64 R26, [R1+0x8b8] ;  /* 0x0008b800011a7983 */ /* 0x000f280000300a00 */
[----:B----4-:R-:W-:Y:S04]  /*2d9a0*/  STL.64 [R1+0x2498], R26 ;  /* 0x0024981a01007387 */ /* 0x010fe80000100a00 */
[----:B---3--:R0:W-:Y:S04]  /*2d9b0*/  STL.64 [R1+0x2490], R24 ;  /* 0x0024901801007387 */ /* 0x0081e80000100a00 */
[----:B0-----:R-:W2:Y:S04]  /*2d9c0*/  LDL.LU.64 R24, [R1+0x8c0] ;  /* 0x0008c00001187983 */ /* 0x001ea80000300a00 */
[----:B------:R-:W2:Y:S04]  /*2d9d0*/  LDL.LU.64 R26, [R1+0x8c8] ;  /* 0x0008c800011a7983 */ /* 0x000ea80000300a00 */
[----:B------:R-:W3:Y:S04]  /*2d9e0*/  LDL.LU.64 R20, [R1+0x850] ;  /* 0x0008500001147983 */ /* 0x000ee80000300a00 */
[----:B------:R-:W4:Y:S04]  /*2d9f0*/  LDL.LU.64 R22, [R1+0x858] ;  /* 0x0008580001167983 */ /* 0x000f280000300a00 */
[----:B----4-:R-:W-:Y:S04]  /*2da00*/  STL.64 [R1+0x2418], R22 ;  /* 0x0024181601007387 */ /* 0x010fe80000100a00 */
[----:B---3--:R0:W-:Y:S04]  /*2da10*/  STL.64 [R1+0x2410], R20 ;  /* 0x0024101401007387 */ /* 0x0081e80000100a00 */
[----:B0-----:R-:W3:Y:S04]  /*2da20*/  LDL.LU.64 R20, [R1+0x860] ;  /* 0x0008600001147983 */ /* 0x001ee80000300a00 */
        /* <DEDUP_REMOVED lines=8> */
[----:B------:R-:W4:Y:S01]  /*2dab0*/  LDL.LU.64 R22, [R1+0x888] ;  /* 0x0008880001167983 */ /* 0x000f220000300a00 */
[C---:B--2---:R-:W-:Y:S03]  /*2dac0*/  HMMA.16816.F32 R16, R4.reuse, R16, R24 ;  /* 0x000000100410723c */ /* 0x044fe60000001818 */
[----:B----4-:R-:W-:Y:S04]  /*2dad0*/  STL.64 [R1+0x2460], R22 ;  /* 0x0024601601007387 */ /* 0x010fe80000100a00 */
[----:B---3--:R0:W-:Y:S04]  /*2dae0*/  STL.64 [R1+0x2458], R20 ;  /* 0x0024581401007387 */ /* 0x0081e80000100a00 */
[----:B0-----:R-:W2:Y:S04]  /*2daf0*/  LDL.LU.64 R20, [R1+0x890] ;  /* 0x0008900001147983 */ /* 0x001ea80000300a00 */
[----:B------:R-:W3:Y:S04]  /*2db00*/  LDL.LU.64 R22, [R1+0x898] ;  /* 0x0008980001167983 */ /* 0x000ee80000300a00 */
[----:B---3--:R-:W-:Y:S04]  /*2db10*/  STL.64 [R1+0x2478], R22 ;  /* 0x0024781601007387 */ /* 0x008fe80000100a00 */
[----:B--2---:R0:W-:Y:S04]  /*2db20*/  STL.64 [R1+0x2470], R20 ;  /* 0x0024701401007387 */ /* 0x0041e80000100a00 */
[----:B0-----:R-:W2:Y:S04]  /*2db30*/  LDL.LU.64 R20, [R1+0x8a0] ;  /* 0x0008a00001147983 */ /* 0x001ea80000300a00 */
[----:B------:R-:W2:Y:S04]  /*2db40*/  LDL.LU.64 R22, [R1+0x8a8] ;  /* 0x0008a80001167983 */ /* 0x000ea80000300a00 */
[----:B------:R-:W3:Y:S04]  /*2db50*/  LDL.LU.64 R12, [R1+0x830] ;  /* 0x00083000010c7983 */ /* 0x000ee80000300a00 */
[----:B------:R-:W3:Y:S04]  /*2db60*/  LDL.LU.64 R14, [R1+0x838] ;  /* 0x00083800010e7983 */ /* 0x000ee80000300a00 */
[----:B------:R-:W4:Y:S04]  /*2db70*/  LDL.LU.64 R8, [R1+0x820] ;  /* 0x0008200001087983 */ /* 0x000f280000300a00 */
[----:B------:R-:W4:Y:S04]  /*2db80*/  LDL.LU.64 R10, [R1+0x828] ;  /* 0x00082800010a7983 */ /* 0x000f280000300a00 */
[----:B------:R-:W2:Y:S04]  /*2db90*/  LDL.LU.64 R26, [R1+0x2498] ;  /* 0x00249800011a7983 */ /* 0x000ea80000300a00 */
[----:B------:R-:W2:Y:S04]  /*2dba0*/  LDL.LU.64 R24, [R1+0x2490] ;  /* 0x0024900001187983 */ /* 0x000ea80000300a00 */
[----:B------:R-:W-:Y:S04]  /*2dbb0*/  STL.64 [R1+0x8c0], R16 ;  /* 0x0008c01001007387 */ /* 0x000fe80000100a00 */
[----:B------:R0:W-:Y:S04]  /*2dbc0*/  STL.64 [R1+0x8c8], R18 ;  /* 0x0008c81201007387 */ /* 0x0001e80000100a00 */
[----:B0-----:R-:W2:Y:S02]  /*2dbd0*/  LDL.LU.64 R18, [R1+0x2488] ;  /* 0x0024880001127983 */ /* 0x001ea40000300a00 */
[----:B--2---:R-:W-:Y:S02]  /*2dbe0*/  HMMA.16816.F32 R16, R4, R18, R24 ;  /* 0x000000120410723c */ /* 0x004fe40000001818 */
[----:B------:R-:W2:-:S15]  /*2dbf0*/  LDL.LU.64 R24, [R1+0x2480] ;  /* 0x0024800001187983 */ /* 0x000e9e0000300a00 */
[----:B------:R-:W-:-:S06]  /*2dc00*/  NOP ;  /* 0x0000000000007918 */ /* 0x000fcc0000000000 */
[----:B------:R0:W-:Y:S04]  /*2dc10*/  STL.64 [R1+0x8b0], R16 ;  /* 0x0008b01001007387 */ /* 0x0001e80000100a00 */
[----:B------:R1:W-:Y:S04]  /*2dc20*/  STL.64 [R1+0x8b8], R18 ;  /* 0x0008b81201007387 */ /* 0x0003e80000100a00 */
[----:B0-----:R-:W3:Y:S04]  /*2dc30*/  LDL.LU R16, [R1+0xbec] ;  /* 0x000bec0001107983 */ /* 0x001ee80000300800 */
[----:B------:R-:W3:Y:S04]  /*2dc40*/  LDL.LU R17, [R1+0xbf4] ;  /* 0x000bf40001117983 */ /* 0x000ee80000300800 */
[----:B-1----:R-:W4:Y:S04]  /*2dc50*/  LDL.LU R18, [R1+0xbfc] ;  /* 0x000bfc0001127983 */ /* 0x002f280000300800 */
[----:B------:R-:W4:Y:S01]  /*2dc60*/  LDL.LU R19, [R1+0xc04] ;  /* 0x000c040001137983 */ /* 0x000f220000300800 */
[C---:B--2---:R-:W-:Y:S03]  /*2dc70*/  HMMA.16816.F32 R24, R4.reuse, R24, R20 ;  /* 0x000000180418723c */ /* 0x044fe60000001814 */
[----:B----4-:R-:W-:Y:S04]  /*2dc80*/  STL.64 [R1+0x2368], R18 ;  /* 0x0023681201007387 */ /* 0x010fe80000100a00 */
[----:B---3--:R0:W-:Y:S04]  /*2dc90*/  STL.64 [R1+0x2360], R16 ;  /* 0x0023601001007387 */ /* 0x0081e80000100a00 */
[----:B0-----:R-:W2:Y:S04]  /*2dca0*/  LDL.LU.64 R16, [R1+0x840] ;  /* 0x0008400001107983 */ /* 0x001ea80000300a00 */
[----:B------:R-:W2:Y:S04]  /*2dcb0*/  LDL.LU.64 R18, [R1+0x848] ;  /* 0x0008480001127983 */ /* 0x000ea80000300a00 */
[----:B------:R-:W3:Y:S04]  /*2dcc0*/  LDL.LU.64 R22, [R1+0x2478] ;  /* 0x0024780001167983 */ /* 0x000ee80000300a00 */
[----:B------:R-:W3:Y:S04]  /*2dcd0*/  LDL.LU.64 R20, [R1+0x2470] ;  /* 0x0024700001147983 */ /* 0x000ee80000300a00 */
[----:B------:R-:W-:Y:S04]  /*2dce0*/  STL.64 [R1+0x8a0], R24 ;  /* 0x0008a01801007387 */ /* 0x000fe80000100a00 */
[----:B------:R0:W-:Y:S04]  /*2dcf0*/  STL.64 [R1+0x8a8], R26 ;  /* 0x0008a81a01007387 */ /* 0x0001e80000100a00 */
[----:B0-----:R-:W3:Y:S02]  /*2dd00*/  LDL.LU.64 R26, [R1+0x2468] ;  /* 0x00246800011a7983 */ /* 0x001ee40000300a00 */
[----:B---3--:R-:W-:Y:S02]  /*2dd10*/  HMMA.16816.F32 R24, R4, R26, R20 ;  /* 0x0000001a0418723c */ /* 0x008fe40000001814 */
[----:B------:R-:W3:Y:S04]  /*2dd20*/  LDL.LU.64 R22, [R1+0x2460] ;  /* 0x0024600001167983 */ /* 0x000ee80000300a00 */
[----:B------:R-:W3:-:S15]  /*2dd30*/  LDL.LU.64 R20, [R1+0x2458] ;  /* 0x0024580001147983 */ /* 0x000ede0000300a00 */
[----:B------:R-:W-:-:S02]  /*2dd40*/  NOP ;  /* 0x0000000000007918 */ /* 0x000fc40000000000 */
[----:B------:R0:W-:Y:S04]  /*2dd50*/  STL.64 [R1+0x890], R24 ;  /* 0x0008901801007387 */ /* 0x0001e80000100a00 */
[----:B------:R3:W-:Y:S04]  /*2dd60*/  STL.64 [R1+0x898], R26 ;  /* 0x0008981a01007387 */ /* 0x0007e80000100a00 */
[----:B0-----:R-:W3:Y:S02]  /*2dd70*/  LDL.LU.64 R24, [R1+0x2450] ;  /* 0x0024500001187983 */ /* 0x001ee40000300a00 */
[----:B---3--:R-:W-:Y:S02]  /*2dd80*/  HMMA.16816.F32 R24, R4, R24, R20 ;  /* 0x000000180418723c */ /* 0x008fe40000001814 */
[----:B------:R-:W3:Y:S04]  /*2dd90*/  LDL.LU.64 R22, [R1+0x2448] ;  /* 0x0024480001167983 */ /* 0x000ee80000300a00 */
[----:B------:R-:W3:-:S15]  /*2dda0*/  LDL.LU.64 R20, [R1+0x2440] ;  /* 0x0024400001147983 */ /* 0x000ede0000300a00 */
[----:B------:R-:W-:-:S02]  /*2ddb0*/  NOP ;  /* 0x0000000000007918 */ /* 0x000fc40000000000 */
        /* <DEDUP_REMOVED lines=18> */
[----:B------:R-:W2:-:S15]  /*2dee0*/  LDL.LU.64 R22, [R1+0x2400] ;  /* 0x0024000001167983 */ /* 0x000e9e0000300a00 */
[----:B------:R-:W-:-:S06]  /*2def0*/  NOP ;  /* 0x0000000000007918 */ /* 0x000fcc0000000000 */
[----:B------:R-:W-:Y:S04]  /*2df00*/  STL.64 [R1+0x850], R24 ;  /* 0x0008501801007387 */ /* 0x000fe80000100a00 */
[----:B------:R0:W-:Y:S04]  /*2df10*/  STL.64 [R1+0x858], R26 ;  /* 0x0008581a01007387 */ /* 0x0001e80000100a00 */
[----:B0-----:R-:W3:Y:S04]  /*2df20*/  LDL.LU.64 R26, [R1+0x23f8] ;  /* 0x0023f800011a7983 */ /* 0x001ee80000300a00 */
[----:B------:R-:W4:Y:S01]  /*2df30*/  LDL.LU.64 R24, [R1+0x23f0] ;  /* 0x0023f00001187983 */ /* 0x000f220000300a00 */
[C---:B--2---:R-:W-:Y:S06]  /*2df40*/  HMMA.16816.F32 R16, R4.reuse, R22, R16 ;  /* 0x000000160410723c */ /* 0x044fec0000001810 */
[----:B----4-:R-:W-:-:S15]  /*2df50*/  HMMA.16816.F32 R12, R4, R24, R12 ;  /* 0x00000018040c723c */ /* 0x010fde000000180c */
[----:B------:R-:W-:-:S02]  /*2df60*/  NOP ;  /* 0x0000000000007918 */ /* 0x000fc40000000000 */
[----:B------:R-:W-:Y:S04]  /*2df70*/  STL.64 [R1+0x840], R16 ;  /* 0x0008401001007387 */ /* 0x000fe80000100a00 */
[----:B------:R-:W-:Y:S04]  /*2df80*/  STL.64 [R1+0x848], R18 ;  /* 0x0008481201007387 */ /* 0x000fe80000100a00 */
[----:B------:R-:W2:Y:S01]  /*2df90*/  LDL.LU.64 R24, [R1+0x7f0] ;  /* 0x0007f00001187983 */ /* 0x000ea20000300a00 */
[----:B---3--:R-:W-:Y:S03]  /*2dfa0*/  HMMA.16816.F32 R8, R4, R26, R8 ;  /* 0x0000001a0408723c */ /* 0x008fe60000001808 */
[----:B------:R-:W-:Y:S04]  /*2dfb0*/  STL.64 [R1+0x830], R12 ;  /* 0x0008300c01007387 */ /* 0x000fe80000100a00 */
[----:B------:R-:W-:Y:S04]  /*2dfc0*/  STL.64 [R1+0x838], R14 ;  /* 0x0008380e01007387 */ /* 0x000fe80000100a00 */
[----:B------:R-:W3:-:S12]  /*2dfd0*/  LDL.LU.64 R26, [R1+0x7f8] ;  /* 0x0007f800011a7983 */ /* 0x000ed80000300a00 */
[----:B------:R-:W-:Y:S04]  /*2dfe0*/  STL.64 [R1+0x820], R8 ;  /* 0x0008200801007387 */ /* 0x000fe80000100a00 */
[----:B------:R-:W-:Y:S04]  /*2dff0*/  STL.64 [R1+0x828], R10 ;  /* 0x0008280a01007387 */ /* 0x000fe80000100a00 */
[----:B---3--:R0:W-:Y:S04]  /*2e000*/  STL.64 [R1+0x23c8], R26 ;  /* 0x0023c81a01007387 */ /* 0x0081e80000100a00 */
[----:B0-----:R-:W3:Y:S04]  /*2e010*/  LDL R26, [R1] ;  /* 0x00000000011a7983 */ /* 0x001ee80000100800 */
[----:B--2---:R0:W-:Y:S04]  /*2e020*/  STL.64 [R1+0x23c0], R24 ;  /* 0x0023c01801007387 */ /* 0x0041e80000100a00 */
[----:B0-----:R-:W2:Y:S04]  /*2e030*/  LDL.64 R24, [R1+0x8] ;  /* 0x0000080001187983 */ /* 0x001ea80000100a00 */
[----:B------:R-:W4:Y:S04]  /*2e040*/  LDL.LU.64 R20, [R1+0x7d0] ;  /* 0x0007d00001147983 */ /* 0x000f280000300a00 */
[----:B------:R-:W3:Y:S04]  /*2e050*/  LDL.LU.64 R22, [R1+0x7d8] ;  /* 0x0007d80001167983 */ /* 0x000ee80000300a00 */
[----:B---3--:R-:W-:Y:S04]  /*2e060*/  STL.64 [R1+0x23a8], R22 ;  /* 0x0023a81601007387 */ /* 0x008fe80000100a00 */
[----:B----4-:R0:W-:Y:S04]  /*2e070*/  STL.64 [R1+0x23a0], R20 ;  /* 0x0023a01401007387 */ /* 0x0101e80000100a00 */
        /* <DEDUP_REMOVED lines=11> */
[----:B------:R-:W4:Y:S01]  /*2e130*/  LDL.LU.64 R10, [R1+0x7b8] ;  /* 0x0007b800010a7983 */ /* 0x000f220000300a00 */
[----:B--2---:R-:W-:Y:S03]  /*2e140*/  HMMA.16816.F32 R20, R4, R24, R20 ;  /* 0x000000180414723c */ /* 0x004fe60000001814 */
[----:B----4-:R-:W-:Y:S04]  /*2e150*/  STL.64 [R1+0x2388], R10 ;  /* 0x0023880a01007387 */ /* 0x010fe80000100a00 */
[----:B---3--:R0:W-:Y:S04]  /*2e160*/  STL.64 [R1+0x2380], R8 ;  /* 0x0023800801007387 */ /* 0x0081e80000100a00 */
[----:B0-----:R-:W2:Y:S04]  /*2e170*/  LDL.LU.64 R8, [R1+0x7c0] ;  /* 0x0007c00001087983 */ /* 0x001ea80000300a00 */
[----:B------:R-:W2:Y:S04]  /*2e180*/  LDL.LU.64 R10, [R1+0x7c8] ;  /* 0x0007c800010a7983 */ /* 0x000ea80000300a00 */
[----:B------:R-:W3:Y:S04]  /*2e190*/  LDL.LU.64 R16, [R1+0x7a0] ;  /* 0x0007a00001107983 */ /* 0x000ee80000300a00 */
[----:B------:R-:W3:Y:S04]  /*2e1a0*/  LDL.LU.64 R18, [R1+0x7a8] ;  /* 0x0007a80001127983 */ /* 0x000ee80000300a00 */
[----:B------:R-:W4:Y:S04]  /*2e1b0*/  LDL.LU.64 R12, [R1+0x790] ;  /* 0x00079000010c7983 */ /* 0x000f280000300a00 */
[----:B------:R-:W4:Y:S04]  /*2e1c0*/  LDL.LU.64 R14, [R1+0x798] ;  /* 0x00079800010e7983 */ /* 0x000f280000300a00 */
[----:B------:R-:W-:Y:S04]  /*2e1d0*/  STL.64 [R1+0x810], R20 ;  /* 0x0008101401007387 */ /* 0x000fe80000100a00 */
[----:B------:R0:W-:Y:S04]  /*2e1e0*/  STL.64 [R1+0x818], R22 ;  /* 0x0008181601007387 */ /* 0x0001e80000100a00 */
[----:B0-----:R-:W2:Y:S04]  /*2e1f0*/  LDL.LU.64 R22, [R1+0x23e8] ;  /* 0x0023e80001167983 */ /* 0x001ea80000300a00 */
[----:B------:R-:W2:Y:S01]  /*2e200*/  LDL.LU.64 R20, [R1+0x23e0] ;  /* 0x0023e00001147983 */ /* 0x000ea20000300a00 */
[----:B------:R-:W-:-:S02]  /*2e210*/  IMAD.MOV.U32 R27, RZ, RZ, R0 ;  /* 0x000000ffff1b7224 */ /* 0x000fc400078e0000 */
[----:B------:R-:W-:-:S05]  /*2e220*/  IMAD.MOV.U32 R0, RZ, RZ, R25 ;  /* 0x000000ffff007224 */ /* 0x000fca00078e0019 */
[----:B--2---:R-:W-:Y:S01]  /*2e230*/  HMMA.16816.F32 R24, R4, R26, R20 ;  /* 0x0000001a0418723c */ /* 0x004fe20000001814 */
[----:B------:R-:W2:Y:S04]  /*2e240*/  LDL.LU.64 R22, [R1+0x23d8] ;  /* 0x0023d80001167983 */ /* 0x000ea80000300a00 */
[----:B------:R-:W2:-:S15]  /*2e250*/  LDL.LU.64 R20, [R1+0x23d0] ;  /* 0x0023d00001147983 */ /* 0x000e9e0000300a00 */
[----:B------:R-:W-:-:S03]  /*2e260*/  NOP ;  /* 0x0000000000007918 */ /* 0x000fc60000000000 */
[----:B------:R-:W-:Y:S04]  /*2e270*/  STL.64 [R1+0x800], R24 ;  /* 0x0008001801007387 */ /* 0x000fe80000100a00 */
[----:B------:R0:W-:Y:S04]  /*2e280*/  STL.64 [R1+0x808], R26 ;  /* 0x0008081a01007387 */ /* 0x0001e80000100a00 */
[----:B0-----:R-:W3:Y:S04]  /*2e290*/  LDL.LU.64 R26, [R1+0x23c8] ;  /* 0x0023c800011a7983 */ /* 0x001ee80000300a00 */
[----:B------:R-:W3:Y:S02]  /*2e2a0*/  LDL.LU.64 R24, [R1+0x23c0] ;  /* 0x0023c00001187983 */ /* 0x000ee40000300a00 */
[----:B---3--:R-:W-:-:S15]  /*2e2b0*/  HMMA.16816.F32 R24, R4, R28, R24 ;  /* 0x0000001c0418723c */ /* 0x008fde0000001818 */
[----:B------:R-:W-:-:S08]  /*2e2c0*/  NOP ;  /* 0x0000000000007918 */ /* 0x000fd00000000000 */
[----:B------:R-:W-:Y:S04]  /*2e2d0*/  STL.64 [R1+0x7f0], R24 ;  /* 0x0007f01801007387 */ /* 0x000fe80000100a00 */
[----:B------:R0:W-:Y:S04]  /*2e2e0*/  STL.64 [R1+0x7f8], R26 ;  /* 0x0007f81a01007387 */ /* 0x0001e80000100a00 */
[----:B0-----:R-:W2:Y:S04]  /*2e2f0*/  LDL.LU.64 R26, [R1+0x23b8] ;  /* 0x0023b800011a7983 */ /* 0x001ea80000300a00 */
[----:B------:R-:W3:Y:S04]  /*2e300*/  LDL.LU.64 R24, [R1+0x23b0] ;  /* 0x0023b00001187983 */ /* 0x000ee80000300a00 */
[----:B------:R0:W-:Y:S04]  /*2e310*/  STL.64 [R1+0x21f0], R28 ;  /* 0x0021f01c01007387 */ /* 0x0001e80000100a00 */
[----:B0-----:R-:W4:Y:S04]  /*2e320*/  LDL.LU R28, [R1+0xc00] ;  /* 0x000c0000011c7983 */ /* 0x001f280000300800 */
[----:B------:R-:W4:Y:S01]  /*2e330*/  LDL.LU R29, [R1+0xc08] ;  /* 0x000c0800011d7983 */ /* 0x000f220000300800 */
[----:B--2---:R-:W-:-:S15]  /*2e340*/  HMMA.16816.F32 R20, R4, R26, R20 ;  /* 0x0000001a0414723c */ /* 0x004fde0000001814 */
[----:B------:R-:W-:-:S08]  /*2e350*/  NOP ;  /* 0x0000000000007918 */ /* 0x000fd00000000000 */
        /* <DEDUP_REMOVED lines=10> */
[----:B------:R-:W-:Y:S04]  /*2e400*/  STL.64 [R1+0x21e8], R26 ;  /* 0x0021e81a01007387 */ /* 0x000fe80000100a00 */
[----:B------:R0:W-:Y:S04]  /*2e410*/  STL.64 [R1+0x21e0], R24 ;  /* 0x0021e01801007387 */ /* 0x0001e80000100a00 */
[----:B0-----:R-:W3:Y:S04]  /*2e420*/  LDL.LU.64 R24, [R1+0x780] ;  /* 0x0007800001187983 */ /* 0x001ee80000300a00 */
[----:B------:R-:W3:Y:S01]  /*2e430*/  LDL.LU.64 R26, [R1+0x788] ;  /* 0x00078800011a7983 */ /* 0x000ee20000300a00 */
[----:B--2---:R-:W-:-:S15]  /*2e440*/  HMMA.16816.F32 R8, R4, R22, R8 ;  /* 0x000000160408723c */ /* 0x004fde0000001808 */
[----:B------:R-:W-:-:S08]  /*2e450*/  NOP ;  /* 0x0000000000007918 */ /* 0x000fd00000000000 */
[----:B------:R-:W-:Y:S04]  /*2e460*/  STL.64 [R1+0x7c0], R8 ;  /* 0x0007c00801007387 */ /* 0x000fe80000100a00 */
[----:B------:R0:W-:Y:S04]  /*2e470*/  STL.64 [R1+0x7c8], R10 ;  /* 0x0007c80a01007387 */ /* 0x0001e80000100a00 */
[----:B0-----:R-:W2:Y:S04]  /*2e480*/  LDL.LU.64 R10, [R1+0x2388] ;  /* 0x00238800010a7983 */ /* 0x001ea80000300a00 */
[----:B------:R-:W2:Y:S02]  /*2e490*/  LDL.LU.64 R8, [R1+0x2380] ;  /* 0x0023800001087983 */ /* 0x000ea40000300a00 */
[----:B--2---:R-:W-:-:S15]  /*2e4a0*/  HMMA.16816.F32 R8, R4, R2, R8 ;  /* 0x000000020408723c */ /* 0x004fde0000001808 */
[----:B------:R-:W-:-:S08]  /*2e4b0*/  NOP ;  /* 0x0000000000007918 */ /* 0x000fd00000000000 */
[----:B------:R-:W-:Y:S04]  /*2e4c0*/  STL.64 [R1+0x7b0], R8 ;  /* 0x0007b00801007387 */ /* 0x000fe80000100a00 */
[----:B------:R0:W-:Y:S04]  /*2e4d0*/  STL.64 [R1+0x7b8], R10 ;  /* 0x0007b80a01007387 */ /* 0x0001e80000100a00 */
[----:B0-----:R-:W4:Y:S04]  /*2e4e0*/  LDL.LU.64 R10, [R1+0x2378] ;  /* 0x00237800010a7983 */ /* 0x001f280000300a00 */
[----:B------:R-:W2:Y:S02]  /*2e4f0*/  LDL.LU.64 R8, [R1+0x2370] ;  /* 0x0023700001087983 */ /* 0x000ea40000300a00 */
[C---:B--2---:R-:W-:Y:S06]  /*2e500*/  HMMA.16816.F32 R16, R4.reuse, R8, R16 ;  /* 0x000000080410723c */ /* 0x044fec0000001810 */
[----:B----4-:R-:W-:-:S15]  /*2e510*/  HMMA.16816.F32 R12, R4, R10, R12 ;  /* 0x0000000a040c723c */ /* 0x010fde000000180c */
[----:B------:R-:W-:-:S02]  /*2e520*/  NOP ;  /* 0x0000000000007918 */ /* 0x000fc40000000000 */
[----:B------:R-:W-:Y:S04]  /*2e530*/  STL.64 [R1+0x7a0], R16 ;  /* 0x0007a01001007387 */ /* 0x000fe80000100a00 */
[----:B------:R0:W-:Y:S04]  /*2e540*/  STL.64 [R1+0x7a8], R18 ;  /* 0x0007a81201007387 */ /* 0x0001e80000100a00 */
[----:B0-----:R-:W2:Y:S04]  /*2e550*/  LDL.LU.64 R18, [R1+0x2368] ;  /* 0x0023680001127983 */ /* 0x001ea80000300a00 */
[----:B------:R-:W4:Y:S04]  /*2e560*/  LDL.LU.64 R16, [R1+0x2360] ;  /* 0x0023600001107983 */ /* 0x000f280000300a00 */
[----:B------:R-:W-:Y:S04]  /*2e570*/  STL.64 [R1+0x790], R12 ;  /* 0x0007900c01007387 */ /* 0x000fe80000100a00 */
[----:B------:R0:W-:Y:S04]  /*2e580*/  STL.64 [R1+0x798], R14 ;  /* 0x0007980e01007387 */ /* 0x0001e80000100a00 */
[----:B0-----:R-:W2:Y:S04]  /*2e590*/  LDL.LU.64 R14, [R1+0x2358] ;  /* 0x00235800010e7983 */ /* 0x001ea80000300a00 */
[----:B------:R-:W3:Y:S04]  /*2e5a0*/  LDL.LU.64 R12, [R1+0x2350] ;  /* 0x00235000010c7983 */ /* 0x000ee80000300a00 */
[----:B------:R0:W-:Y:S04]  /*2e5b0*/  STL.64 [R1+0x21a8], R10 ;  /* 0x0021a80a01007387 */ /* 0x0001e80000100a00 */
[----:B0-----:R-:W4:Y:S04]  /*2e5c0*/  LDL.LU R10, [R1+0xbf0] ;  /* 0x000bf000010a7983 */ /* 0x001f280000300800 */
[----:B------:R-:W2:Y:S04]  /*2e5d0*/  LDL.LU R11, [R1+0xbf8] ;  /* 0x000bf800010b7983 */ /* 0x000ea80000300800 */
[----:B------:R3:W-:Y:S01]  /*2e5e0*/  STL.64 [R1+0x21a0], R8 ;  /* 0x0021a00801007387 */ /* 0x0007e20000100a00 */
[----:B----4-:R-:W-:-:S02]  /*2e5f0*/  IMAD R16, R16, 0x100, R10 ;  /* 0x0000010010107824 */ /* 0x010fc400078e020a */
[----:B--2---:R-:W-:Y:S02]  /*2e600*/  IMAD R17, R17, 0x100, R11 ;  /* 0x0000010011117824 */ /* 0x004fe400078e020b */
[----:B---3--:R-:W-:Y:S06]  /*2e610*/  HMMA.16816.F32 R8, R4, R12, R24 ;  /* 0x0000000c0408723c */ /* 0x008fec0000001818 */
[----:B------:R-:W-:Y:S04]  /*2e620*/  STL [R1+0x217c], R12 ;  /* 0x00217c0c01007387 */ /* 0x000fe80000100800 */
[----:B------:R-:W-:Y:S01]  /*2e630*/  STL [R1+0x2178], R13 ;  /* 0x0021780d01007387 */ /* 0x000fe20000100800 */
[----:B------:R-:W-:-:S02]  /*2e640*/  IMAD.MOV.U32 R24, RZ, RZ, R21 ;  /* 0x000000ffff187224 */ /* 0x000fc400078e0015 */
[----:B------:R-:W-:Y:S02]  /*2e650*/  IMAD.MOV.U32 R25, RZ, RZ, R20 ;  /* 0x000000ffff197224 */ /* 0x000fe400078e0014 */
[----:B------:R-:W-:Y:S02]  /*2e660*/  IMAD.MOV.U32 R26, RZ, RZ, R15 ;  /* 0x000000ffff1a7224 */ /* 0x000fe400078e000f */
[----:B------:R-:W-:-:S06]  /*2e670*/  IMAD.MOV.U32 R27, RZ, RZ, R14 ;  /* 0x000000ffff1b7224 */ /* 0x000fcc00078e000e */
[----:B------:R0:W-:Y:S04]  /*2e680*/  STL.64 [R1+0x780], R8 ;  /* 0x0007800801007387 */ /* 0x0001e80000100a00 */
[----:B------:R-:W-:Y:S04]  /*2e690*/  STL.64 [R1+0x788], R10 ;  /* 0x0007880a01007387 */ /* 0x000fe80000100a00 */
[----:B------:R-:W2:Y:S04]  /*2e6a0*/  LDL.LU R21, [R1+0x234c] ;  /* 0x00234c0001157983 */ /* 0x000ea80000300800 */
[----:B------:R-:W3:Y:S04]  /*2e6b0*/  LDL.LU R20, [R1+0x2348] ;  /* 0x0023480001147983 */ /* 0x000ee80000300800 */
[----:B------:R-:W4:Y:S04]  /*2e6c0*/  LDL.LU R15, [R1+0x2344] ;  /* 0x00234400010f7983 */ /* 0x000f280000300800 */
[----:B------:R-:W4:Y:S04]  /*2e6d0*/  LDL.LU R14, [R1+0x2340] ;  /* 0x00234000010e7983 */ /* 0x000f280000300800 */
[----:B------:R2:W-:Y:S04]  /*2e6e0*/  STL.64 [R1+0x22e8], R24 ;  /* 0x0022e81801007387 */ /* 0x0005e80000100a00 */
[----:B------:R-:W-:Y:S01]  /*2e6f0*/  STL.64 [R1+0x2300], R26 ;  /* 0x0023001a01007387 */ /* 0x000fe20000100a00 */
[----:B------:R-:W-:-:S02]  /*2e700*/  IMAD R18, R18, 0x100, R28 ;  /* 0x0000010012127824 */ /* 0x000fc400078e021c */
[----:B------:R-:W-:Y:S01]  /*2e710*/  IMAD R19, R19, 0x100, R29 ;  /* 0x0000010013137824 */ /* 0x000fe200078e021d */
[----:B0-----:R-:W4:Y:S04]  /*2e720*/  LDL R8, [R1+0x80] ;  /* 0x0000800001087983 */ /* 0x001f280000100800 */
[----:B------:R-:W4:Y:S01]  /*2e730*/  LDL R9, [R1+0x84] ;  /* 0x0000840001097983 */ /* 0x000f220000100800 */
[----:B--2---:R-:W-:Y:S02]  /*2e740*/  IMAD.MOV.U32 R25, RZ, RZ, R21 ;  /* 0x000000ffff197224 */ /* 0x004fe400078e0015 */
[----:B---3--:R-:W-:Y:S02]  /*2e750*/  IMAD.MOV.U32 R24, RZ, RZ, R20 ;  /* 0x000000ffff187224 */ /* 0x008fe400078e0014 */
[----:B------:R-:W2:Y:S04]  /*2e760*/  LDL.LU R20, [R1+0x233c] ;  /* 0x00233c0001147983 */ /* 0x000ea80000300800 */
[----:B------:R-:W2:Y:S01]  /*2e770*/  LDL.LU R21, [R1+0x2338] ;  /* 0x0023380001157983 */ /* 0x000ea20000300800 */
[----:B----4-:R-:W-:-:S02]  /*2e780*/  IMAD.MOV.U32 R28, RZ, RZ, R14 ;  /* 0x000000ffff1c7224 */ /* 0x010fc400078e000e */
[----:B------:R-:W-:Y:S01]  /*2e790*/  IMAD.MOV.U32 R29, RZ, RZ, R15 ;  /* 0x000000ffff1d7224 */ /* 0x000fe200078e000f */
[----:B------:R-:W3:Y:S04]  /*2e7a0*/  LDL.LU R14, [R1+0x2334] ;  /* 0x00233400010e7983 */ /* 0x000ee80000300800 */
[----:B------:R-:W3:Y:S04]  /*2e7b0*/  LDL.LU R15, [R1+0x2330] ;  /* 0x00233000010f7983 */ /* 0x000ee80000300800 */
[----:B------:R0:W-:Y:S04]  /*2e7c0*/  STL.64 [R1+0x2318], R24 ;  /* 0x0023181801007387 */ /* 0x0001e80000100a00 */
[----:B0-----:R-:W2:Y:S04]  /*2e7d0*/  LDL.LU.64 R24, [R1+0x980] ;  /* 0x0009800001187983 */ /* 0x001ea80000300a00 */
[----:B------:R-:W2:Y:S04]  /*2e7e0*/  LDL.LU.64 R26, [R1+0x988] ;  /* 0x00098800011a7983 */ /* 0x000ea80000300a00 */
[----:B------:R-:W4:Y:S04]  /*2e7f0*/  LDL.64 R10, [R1+0x78] ;  /* 0x00007800010a7983 */ /* 0x000f280000100a00 */
[----:B----4-:R-:W-:Y:S04]  /*2e800*/  STL.64 [R1+0x22e0], R10 ;  /* 0x0022e00a01007387 */ /* 0x010fe80000100a00 */
[----:B------:R0:W-:Y:S04]  /*2e810*/  STL.64 [R1+0x22d8], R8 ;  /* 0x0022d80801007387 */ /* 0x0001e80000100a00 */
[----:B0-----:R-:W3:Y:S04]  /*2e820*/  LDL.LU.64 R8, [R1+0x990] ;  /* 0x0009900001087983 */ /* 0x001ee80000300a00 */
[----:B------:R-:W3:Y:S01]  /*2e830*/  LDL.LU.64 R10, [R1+0x998] ;  /* 0x00099800010a7983 */ /* 0x000ee20000300a00 */
[----:B------:R-:W-:-:S02]  /*2e840*/  F2FP.F16.E4M3.UNPACK_B R18, R18 ;  /* 0x00000012ff12723e */ /* 0x000fc400020006ff */
[----:B------:R-:W-:-:S05]  /*2e850*/  F2FP.F16.E4M3.UNPACK_B R19, R19 ;  /* 0x00000013ff13723e */ /* 0x000fca00020006ff */
[----:B------:R-:W-:Y:S01]  /*2e860*/  STL.64 [R1+0x2328], R18 ;  /* 0x0023281201007387 */ /* 0x000fe20000100a00 */
[----:B------:R-:W-:Y:S02]  /*2e870*/  F2FP.F16.E4M3.UNPACK_B R16, R16 ;  /* 0x00000010ff10723e */ /* 0x000fe400020006ff */
[----:B------:R-:W-:Y:S01]  /*2e880*/  F2FP.F16.E4M3.UNPACK_B R17, R17 ;  /* 0x00000011ff11723e */ /* 0x000fe200020006ff */
[----:B---3--:R-:W-:-:S15]  /*2e890*/  HMMA.16816.F32 R8, R4, R14, R8 ;  /* 0x0000000e0408723c */ /* 0x008fde0000001808 */
[----:B------:R-:W-:-:S08]  /*2e8a0*/  NOP ;  /* 0x0000000000007918 */ /* 0x000fd00000000000 */
[----:B------:R-:W-:Y:S04]  /*2e8b0*/  STL.64 [R1+0x990], R8 ;  /* 0x0009900801007387 */ /* 0x000fe80000100a00 */
[----:B------:R2:W-:Y:S02]  /*2e8c0*/  STL.64 [R1+0x998], R10 ;  /* 0x0009980a01007387 */ /* 0x0005e40000100a00 */
[----:B--2---:R-:W-:Y:S02]  /*2e8d0*/  HMMA.16816.F32 R8, R4, R20, R24 ;  /* 0x000000140408723c */ /* 0x004fe40000001818 */
[----:B------:R0:W-:Y:S04]  /*2e8e0*/  STL.64 [R1+0x2320], R16 ;  /* 0x0023201001007387 */ /* 0x0001e80000100a00 */
[----:B0-----:R-:W2:Y:S04]  /*2e8f0*/  LDL.LU.64 R16, [R1+0x770] ;  /* 0x0007700001107983 */ /* 0x001ea80000300a00 */
[----:B------:R-:W2:-:S13]  /*2e900*/  LDL.LU.64 R18, [R1+0x778] ;  /* 0x0007780001127983 */ /* 0x000e9a0000300a00 */
[----:B------:R0:W-:Y:S04]  /*2e910*/  STL.64 [R1+0x980], R8 ;  /* 0x0009800801007387 */ /* 0x0001e80000100a00 */
[----:B------:R1:W-:Y:S04]  /*2e920*/  STL.64 [R1+0x988], R10 ;  /* 0x0009880a01007387 */ /* 0x0003e80000100a00 */
[----:B------:R-:W3:Y:S04]  /*2e930*/  LDL R12, [R1+0x58] ;  /* 0x00005800010c7983 */ /* 0x000ee80000100800 */
[----:B------:R-:W3:Y:S04]  /*2e940*/  LDL R13, [R1+0x5c] ;  /* 0x00005c00010d7983 */ /* 0x000ee80000100800 */
[----:B------:R-:W4:Y:S04]  /*2e950*/  LDL.LU.64 R24, [R1+0x760] ;  /* 0x0007600001187983 */ /* 0x000f280000300a00 */
[----:B------:R-:W4:Y:S04]  /*2e960*/  LDL.LU.64 R26, [R1+0x768] ;  /* 0x00076800011a7983 */ /* 0x000f280000300a00 */
[----:B0-----:R-:W2:Y:S04]  /*2e970*/  LDL.LU.64 R8, [R1+0x730] ;  /* 0x0007300001087983 */ /* 0x001ea80000300a00 */
[----:B-1----:R-:W3:Y:S04]  /*2e980*/  LDL.LU.64 R10, [R1+0x738] ;  /* 0x00073800010a7983 */ /* 0x002ee80000300a00 */
[----:B---3--:R-:W-:Y:S04]  /*2e990*/  STL.64 [R1+0x22f8], R10 ;  /* 0x0022f80a01007387 */ /* 0x008fe80000100a00 */
[----:B--2---:R0:W-:Y:S04]  /*2e9a0*/  STL.64 [R1+0x22f0], R8 ;  /* 0x0022f00801007387 */ /* 0x0041e80000100a00 */
[----:B0-----:R-:W2:Y:S04]  /*2e9b0*/  LDL.LU.64 R8, [R1+0x740] ;  /* 0x0007400001087983 */ /* 0x001ea80000300a00 */
[----:B------:R-:W3:Y:S04]  /*2e9c0*/  LDL.LU.64 R10, [R1+0x748] ;  /* 0x00074800010a7983 */ /* 0x000ee80000300a00 */
[----:B---3--:R-:W-:Y:S04]  /*2e9d0*/  STL.64 [R1+0x2310], R10 ;  /* 0x0023100a01007387 */ /* 0x008fe80000100a00 */
[----:B--2---:R0:W-:Y:S04]  /*2e9e0*/  STL.64 [R1+0x2308], R8 ;  /* 0x0023080801007387 */ /* 0x0041e80000100a00 */
[----:B0-----:R-:W2:Y:S04]  /*2e9f0*/  LDL.LU.64 R8, [R1+0x750] ;  /* 0x0007500001087983 */ /* 0x001ea80000300a00 */
[----:B------:R-:W2:Y:S04]  /*2ea00*/  LDL.LU.64 R10, [R1+0x758] ;  /* 0x00075800010a7983 */ /* 0x000ea80000300a00 */
[----:B------:R0:W-:Y:S04]  /*2ea10*/  STL.64 [R1+0x22b0], R14 ;  /* 0x0022b00e01007387 */ /* 0x0001e80000100a00 */
[----:B0-----:R-:W3:Y:S04]  /*2ea20*/  LDL R14, [R1+0xa8] ;  /* 0x0000a800010e7983 */ /* 0x001ee80000100800 */
[----:B------:R-:W3:Y:S04]  /*2ea30*/  LDL R15, [R1+0xac] ;  /* 0x0000ac00010f7983 */ /* 0x000ee80000100800 */
[----:B------:R3:W-:Y:S04]  /*2ea40*/  STL.64 [R1+0x22a8], R12 ;  /* 0x0022a80c01007387 */ /* 0x0007e80000100a00 */
[----:B------:R-:W-:Y:S04]  /*2ea50*/  STL [R1+0x2174], R20 ;  /* 0x0021741401007387 */ /* 0x000fe80000100800 */
[----:B------:R-:W-:Y:S01]  /*2ea60*/  STL [R1+0x2170], R21 ;  /* 0x0021701501007387 */ /* 0x000fe20000100800 */
[----:B---3--:R-:W-:Y:S03]  /*2ea70*/  HMMA.16816.F32 R12, R4, R14, R16 ;  /* 0x0000000e040c723c */ /* 0x008fe60000001810 */
[----:B------:R-:W4:Y:S04]  /*2ea80*/  LDL.LU.64 R18, [R1+0x2328] ;  /* 0x0023280001127983 */ /* 0x000f280000300a00 */
[----:B------:R-:W4:Y:S04]  /*2ea90*/  LDL.LU.64 R16, [R1+0x2320] ;  /* 0x0023200001107983 */ /* 0x000f280000300a00 */
[----:B------:R-:W3:Y:S04]  /*2eaa0*/  LDL.LU.64 R4, [R1+0x720] ;  /* 0x0007200001047983 */ /* 0x000ee80000300a00 */
[----:B------:R-:W3:Y:S08]  /*2eab0*/  LDL.LU.64 R6, [R1+0x728] ;  /* 0x0007280001067983 */ /* 0x000ef00000300a00 */
[----:B------:R0:W-:Y:S04]  /*2eac0*/  STL.64 [R1+0x770], R12 ;  /* 0x0007700c01007387 */ /* 0x0001e80000100a00 */
[----:B------:R-:W-:Y:S04]  /*2ead0*/  STL.64 [R1+0x778], R14 ;  /* 0x0007780e01007387 */ /* 0x000fe80000100a00 */
[----:B0-----:R-:W3:Y:S01]  /*2eae0*/  LDL.64 R12, [R1+0x70] ;  /* 0x00007000010c7983 */ /* 0x001ee20000100a00 */
[----:B----4-:R-:W-:-:S15]  /*2eaf0*/  HMMA.16816.F32 R24, R16, R28, R24 ;  /* 0x0000001c1018723c */ /* 0x010fde0000001818 */
[----:B------:R-:W-:-:S08]  /*2eb00*/  NOP ;  /* 0x0000000000007918 */ /* 0x000fd00000000000 */
[----:B------:R0:W-:Y:S04]  /*2eb10*/  STL.64 [R1+0x760], R24 ;  /* 0x0007601801007387 */ /* 0x0001e80000100a00 */
[----:B------:R2:W-:Y:S04]  /*2eb20*/  STL.64 [R1+0x768], R26 ;  /* 0x0007681a01007387 */ /* 0x0005e80000100a00 */
[----:B0-----:R-:W2:Y:S04]  /*2eb30*/  LDL.LU.64 R24, [R1+0x2318] ;  /* 0x0023180001187983 */ /* 0x001ea80000300a00 */
[----:B------:R-:W4:Y:S04]  /*2eb40*/  LDL R28, [R1+0x50] ;  /* 0x00005000011c7983 */ /* 0x000f280000100800 */
[----:B------:R-:W4:Y:S04]  /*2eb50*/  LDL R29, [R1+0x54] ;  /* 0x00005400011d7983 */ /* 0x000f280000100800 */
[----:B------:R-:W4:Y:S04]  /*2eb60*/  LDL R14, [R1+0x68] ;  /* 0x00006800010e7983 */ /* 0x000f280000100800 */
[----:B------:R-:W4:Y:S01]  /*2eb70*/  LDL R15, [R1+0x6c] ;  /* 0x00006c00010f7983 */ /* 0x000f220000100800 */
[----:B--2---:R-:W-:Y:S03]  /*2eb80*/  HMMA.16816.F32 R24, R16, R24, R8 ;  /* 0x000000181018723c */ /* 0x004fe60000001808 */
[----:B------:R-:W2:Y:S04]  /*2eb90*/  LDL.LU.64 R10, [R1+0x2310] ;  /* 0x00231000010a7983 */ /* 0x000ea80000300a00 */
[----:B------:R-:W2:-:S15]  /*2eba0*/  LDL.LU.64 R8, [R1+0x2308] ;  /* 0x0023080001087983 */ /* 0x000e9e0000300a00 */
[----:B------:R-:W-:-:S01]  /*2ebb0*/  NOP ;  /* 0x0000000000007918 */ /* 0x000fc20000000000 */
[----:B------:R-:W-:Y:S04]  /*2ebc0*/  STL.64 [R1+0x750], R24 ;  /* 0x0007501801007387 */ /* 0x000fe80000100a00 */
[----:B------:R0:W-:Y:S04]  /*2ebd0*/  STL.64 [R1+0x758], R26 ;  /* 0x0007581a01007387 */ /* 0x0001e80000100a00 */
[----:B0-----:R-:W2:Y:S02]  /*2ebe0*/  LDL.LU.64 R26, [R1+0x2300] ;  /* 0x00230000011a7983 */ /* 0x001ea40000300a00 */
[----:B--2---:R-:W-:Y:S02]  /*2ebf0*/  HMMA.16816.F32 R24, R16, R26, R8 ;  /* 0x0000001a1018723c */ /* 0x004fe40000001808 */
[----:B------:R-:W2:Y:S04]  /*2ec00*/  LDL.LU.64 R10, [R1+0x22f8] ;  /* 0x0022f800010a7983 */ /* 0x000ea80000300a00 */
[----:B------:R-:W2:-:S15]  /*2ec10*/  LDL.LU.64 R8, [R1+0x22f0] ;  /* 0x0022f00001087983 */ /* 0x000e9e0000300a00 */
[----:B------:R-:W-:-:S02]  /*2ec20*/  NOP ;  /* 0x0000000000007918 */ /* 0x000fc40000000000 */
[----:B------:R0:W-:Y:S04]  /*2ec30*/  STL.64 [R1+0x740], R24 ;  /* 0x0007401801007387 */ /* 0x0001e80000100a00 */
[----:B------:R1:W-:Y:S04]  /*2ec40*/  STL.64 [R1+0x748], R26 ;  /* 0x0007481a01007387 */ /* 0x0003e80000100a00 */
[----:B0-----:R-:W2:Y:S04]  /*2ec50*/  LDL.LU.64 R24, [R1+0x22e8] ;  /* 0x0022e80001187983 */ /* 0x001ea80000300a00 */
[----:B-1----:R-:W3:Y:S04]  /*2ec60*/  LDL R26, [R1+0x10] ;  /* 0x00001000011a7983 */ /* 0x002ee80000100800 */
[----:B------:R-:W3:Y:S01]  /*2ec70*/  LDL R27, [R1+0x14] ;  /* 0x00001400011b7983 */ /* 0x000ee20000100800 */
[----:B--2---:R-:W-:-:S15]  /*2ec80*/  HMMA.16816.F32 R8, R16, R24, R8 ;  /* 0x000000181008723c */ /* 0x004fde0000001808 */
[----:B------:R-:W-:-:S08]  /*2ec90*/  NOP ;  /* 0x0000000000007918 */ /* 0x000fd00000000000 */
[----:B------:R-:W-:Y:S04]  /*2eca0*/  STL.64 [R1+0x730], R8 ;  /* 0x0007300801007387 */ /* 0x000fe80000100a00 */
[----:B------:R0:W-:Y:S04]  /*2ecb0*/  STL.64 [R1+0x738], R10 ;  /* 0x0007380a01007387 */ /* 0x0001e80000100a00 */
[----:B0-----:R-:W2:Y:S04]  /*2ecc0*/  LDL.LU.64 R10, [R1+0x22e0] ;  /* 0x0022e000010a7983 */ /* 0x001ea80000300a00 */
[----:B------:R-:W4:Y:S04]  /*2ecd0*/  LDL.LU.64 R8, [R1+0x22d8] ;  /* 0x0022d80001087983 */ /* 0x000f280000300a00 */
[----:B------:R-:W2:Y:S04]  /*2ece0*/  LDL R24, [R1+0x18] ;  /* 0x0000180001187983 */ /* 0x000ea80000100800 */
[----:B------:R-:W2:Y:S04]  /*2ecf0*/  LDL R25, [R1+0x1c] ;  /* 0x00001c0001197983 */ /* 0x000ea80000100800 */
[----:B---3--:R-:W-:Y:S01]  /*2ed00*/  STL.64 [R1+0x2230], R26 ;  /* 0x0022301a01007387 */ /* 0x008fe20000100a00 */
[----:B----4-:R-:W-:Y:S03]  /*2ed10*/  HMMA.16816.F32 R4, R16, R8, R4 ;  /* 0x000000081004723c */ /* 0x010fe60000001804 */
[----:B--2---:R0:W-:Y:S04]  /*2ed20*/  STL.64 [R1+0x2228], R24 ;  /* 0x0022281801007387 */ /* 0x0041e80000100a00 */
[----:B0-----:R-:W2:Y:S04]  /*2ed30*/  LDL.LU.64 R24, [R1+0x710] ;  /* 0x0007100001187983 */ /* 0x001ea80000300a00 */
[----:B------:R-:W2:-:S12]  /*2ed40*/  LDL.LU.64 R26, [R1+0x718] ;  /* 0x00071800011a7983 */ /* 0x000e980000300a00 */
[----:B------:R0:W-:Y:S04]  /*2ed50*/  STL.64 [R1+0x720], R4 ;  /* 0x0007200401007387 */ /* 0x0001e80000100a00 */
[----:B------:R1:W-:Y:S04]  /*2ed60*/  STL.64 [R1+0x728], R6 ;  /* 0x0007280601007387 */ /* 0x0003e80000100a00 */
[----:B0-----:R-:W3:Y:S04]  /*2ed70*/  LDL.LU.64 R4, [R1+0x6d0] ;  /* 0x0006d00001047983 */ /* 0x001ee80000300a00 */
[----:B-1----:R-:W4:Y:S01]  /*2ed80*/  LDL.LU.64 R6, [R1+0x6d8] ;  /* 0x0006d80001067983 */ /* 0x002f220000300a00 */
[----:B------:R-:W-:-:S03]  /*2ed90*/  IMAD.MOV.U32 R21, RZ, RZ, R10 ;  /* 0x000000ffff157224 */ /* 0x000fc600078e000a */
[----:B----4-:R-:W-:Y:S04]  /*2eda0*/  STL.64 [R1+0x22c0], R6 ;  /* 0x0022c00601007387 */ /* 0x010fe80000100a00 */
[----:B---3--:R2:W-:Y:S02]  /*2edb0*/  STL.64 [R1+0x22b8], R4 ;  /* 0x0022b80401007387 */ /* 0x0085e40000100a00 */
[----:B--2---:R-:W-:Y:S02]  /*2edc0*/  HMMA.16816.F32 R4, R16, R10, R24 ;  /* 0x0000000a1004723c */ /* 0x004fe40000001818 */
[----:B------:R-:W-:-:S15]  /*2edd0*/  STL.64 [R1+0x22d0], R22 ;  /* 0x0022d01601007387 */ /* 0x000fde0000100a00 */
[----:B------:R-:W-:-:S06]  /*2ede0*/  NOP ;  /* 0x0000000000007918 */ /* 0x000fcc0000000000 */
[----:B------:R-:W-:Y:S04]  /*2edf0*/  STL.64 [R1+0x710], R4 ;  /* 0x0007100401007387 */ /* 0x000fe80000100a00 */
[----:B------:R-:W-:Y:S04]  /*2ee00*/  STL.64 [R1+0x718], R6 ;  /* 0x0007180601007387 */ /* 0x000fe80000100a00 */
[----:B------:R0:W-:Y:S04]  /*2ee10*/  STL [R1+0x22c8], R21 ;  /* 0x0022c81501007387 */ /* 0x0001e80000100800 */
[----:B0-----:R-:W2:Y:S04]  /*2ee20*/  LDL.LU.64 R20, [R1+0x700] ;  /* 0x0007000001147983 */ /* 0x001ea80000300a00 */
[----:B------:R-:W2:Y:S04]  /*2ee30*/  LDL.LU.64 R22, [R1+0x708] ;  /* 0x0007080001167983 */ /* 0x000ea80000300a00 */
[----:B------:R-:W3:Y:S04]  /*2ee40*/  LDL.LU.64 R4, [R1+0x6f0] ;  /* 0x0006f00001047983 */ /* 0x000ee80000300a00 */
[----:B------:R-:W3:Y:S04]  /*2ee50*/  LDL.LU.64 R6, [R1+0x6f8] ;  /* 0x0006f80001067983 */ /* 0x000ee80000300a00 */
[----:B------:R-:W4:Y:S04]  /*2ee60*/  LDL R26, [R1+0x28] ;  /* 0x00002800011a7983 */ /* 0x000f280000100800 */
[----:B------:R-:W4:Y:S04]  /*2ee70*/  LDL R27, [R1+0x2c] ;  /* 0x00002c00011b7983 */ /* 0x000f280000100800 */
[----:B------:R-:W3:Y:S04]  /*2ee80*/  LDL.LU.64 R8, [R1+0x6c0] ;  /* 0x0006c00001087983 */ /* 0x000ee80000300a00 */
[----:B------:R-:W3:Y:S01]  /*2ee90*/  LDL.LU.64 R10, [R1+0x6c8] ;  /* 0x0006c800010a7983 */ /* 0x000ee20000300a00 */
[----:B--2---:R-:W-:Y:S03]  /*2eea0*/  HMMA.16816.F32 R20, R16, R12, R20 ;  /* 0x0000000c1014723c */ /* 0x004fe60000001814 */
[----:B----4-:R0:W-:Y:S04]  /*2eeb0*/  STL.64 [R1+0x2248], R26 ;  /* 0x0022481a01007387 */ /* 0x0101e80000100a00 */
[----:B0-----:R-:W2:Y:S04]  /*2eec0*/  LDL R26, [R1+0x60] ;  /* 0x00006000011a7983 */ /* 0x001ea80000100800 */
[----:B------:R-:W2:-:S12]  /*2eed0*/  LDL R27, [R1+0x64] ;  /* 0x00006400011b7983 */ /* 0x000e980000100800 */
[----:B------:R-:W-:Y:S04]  /*2eee0*/  STL.64 [R1+0x700], R20 ;  /* 0x0007001401007387 */ /* 0x000fe80000100a00 */
[----:B------:R0:W-:Y:S04]  /*2eef0*/  STL.64 [R1+0x708], R22 ;  /* 0x0007081601007387 */ /* 0x0001e80000100a00 */
[----:B0-----:R-:W4:Y:S04]  /*2ef00*/  LDL.LU.64 R22, [R1+0x22d0] ;  /* 0x0022d00001167983 */ /* 0x001f280000300a00 */
[----:B------:R-:W2:Y:S04]  /*2ef10*/  LDL.LU R21, [R1+0x22c8] ;  /* 0x0022c80001157983 */ /* 0x000ea80000300800 */
[----:B------:R-:W4:Y:S04]  /*2ef20*/  LDL R24, [R1+0x30] ;  /* 0x0000300001187983 */ /* 0x000f280000100800 */
[----:B------:R-:W4:Y:S01]  /*2ef30*/  LDL R25, [R1+0x34] ;  /* 0x0000340001197983 */ /* 0x000f220000100800 */
[----:B------:R-:W-:-:S02]  /*2ef40*/  IMAD.MOV.U32 R20, RZ, RZ, R13 ;  /* 0x000000ffff147224 */ /* 0x000fc400078e000d */
[C---:B---3--:R-:W-:Y:S01]  /*2ef50*/  HMMA.16816.F32 R12, R16.reuse, R14, R4 ;  /* 0x0000000e100c723c */ /* 0x048fe20000001804 */
[----:B----4-:R-:W-:Y:S04]  /*2ef60*/  STL.64 [R1+0x2260], R24 ;  /* 0x0022601801007387 */ /* 0x010fe80000100a00 */
[----:B------:R-:W-:Y:S04]  /*2ef70*/  STL.64 [R1+0x21c8], R22 ;  /* 0x0021c81601007387 */ /* 0x000fe80000100a00 */
[----:B--2---:R0:W-:Y:S04]  /*2ef80*/  STL.64 [R1+0x21c0], R20 ;  /* 0x0021c01401007387 */ /* 0x0041e80000100a00 */
[----:B0-----:R-:W2:Y:S04]  /*2ef90*/  LDL.LU.64 R20, [R1+0x6e0] ;  /* 0x0006e00001147983 */ /* 0x001ea80000300a00 */
[----:B------:R-:W2:Y:S04]  /*2efa0*/  LDL.LU.64 R22, [R1+0x6e8] ;  /* 0x0006e80001167983 */ /* 0x000ea80000300a00 */
        /* <DEDUP_REMOVED lines=14> */
[----:B------:R-:W2:Y:S01]  /*2f090*/  LDL R27, [R1+0x3c] ;  /* 0x00003c00011b7983 */ /* 0x000ea20000100800 */
[C---:B------:R-:W-:Y:S03]  /*2f0a0*/  HMMA.16816.F32 R8, R16.reuse, R28, R8 ;  /* 0x0000001c1008723c */ /* 0x040fe60000001808 */
[----:B--2---:R1:W-:Y:S04]  /*2f0b0*/  STL.64 [R1+0x2278], R26 ;  /* 0x0022781a01007387 */ /* 0x0043e80000100a00 */
[----:B0-----:R-:W2:Y:S04]  /*2f0c0*/  LDL.LU R6, [R1+0x1518] ;  /* 0x0015180001067983 */ /* 0x001ea80000300800 */
[----:B------:R-:W2:Y:S04]  /*2f0d0*/  LDL.LU R7, [R1+0x1520] ;  /* 0x0015200001077983 */ /* 0x000ea80000300800 */
[----:B------:R-:W3:Y:S08]  /*2f0e0*/  LDL R24, [R1+0x40] ;  /* 0x0000400001187983 */ /* 0x000ef00000100800 */
[----:B------:R-:W-:Y:S04]  /*2f0f0*/  STL.64 [R1+0x6c0], R8 ;  /* 0x0006c00801007387 */ /* 0x000fe80000100a00 */
[----:B------:R-:W-:Y:S04]  /*2f100*/  STL.64 [R1+0x6c8], R10 ;  /* 0x0006c80a01007387 */ /* 0x000fe80000100a00 */
[----:B------:R-:W3:Y:S04]  /*2f110*/  LDL R25, [R1+0x44] ;  /* 0x0000440001197983 */ /* 0x000ee80000100800 */
[----:B-1----:R-:W2:Y:S04]  /*2f120*/  LDL R26, [R1+0x48] ;  /* 0x00004800011a7983 */ /* 0x002ea80000100800 */
[----:B------:R-:W2:Y:S04]  /*2f130*/  LDL R27, [R1+0x4c] ;  /* 0x00004c00011b7983 */ /* 0x000ea80000100800 */
[----:B---3--:R-:W-:Y:S04]  /*2f140*/  STL.64 [R1+0x2290], R24 ;  /* 0x0022901801007387 */ /* 0x008fe80000100a00 */
        /* <DEDUP_REMOVED lines=23> */
[----:B------:R-:W3:Y:S04]  /*2f2c0*/  LDL.LU.64 R10, [R1+0x648] ;  /* 0x00064800010a7983 */ /* 0x000ee80000300a00 */
[----:B------:R-:W4:Y:S04]  /*2f2d0*/  LDL.64 R28, [R1] ;  /* 0x00000000011c7983 */ /* 0x000f280000100a00 */
[----:B------:R-:W2:Y:S04]  /*2f2e0*/  LDL.LU R12, [R1+0x150c] ;  /* 0x00150c00010c7983 */ /* 0x000ea80000300800 */
[----:B------:R-:W3:Y:S04]  /*2f2f0*/  LDL.LU R4, [R1+0x1508] ;  /* 0x0015080001047983 */ /* 0x000ee80000300800 */
[----:B------:R-:W2:Y:S04]  /*2f300*/  LDL.LU R13, [R1+0x1514] ;  /* 0x00151400010d7983 */ /* 0x000ea80000300800 */
[----:B------:R0:W-:Y:S04]  /*2f310*/  STL.64 [R1+0x2188], R14 ;  /* 0x0021880e01007387 */ /* 0x0001e80000100a00 */
[----:B0-----:R-:W4:Y:S04]  /*2f320*/  LDL R14, [R1+0x20] ;  /* 0x00002000010e7983 */ /* 0x001f280000100800 */
[----:B------:R-:W4:Y:S04]  /*2f330*/  LDL R15, [R1+0x24] ;  /* 0x00002400010f7983 */ /* 0x000f280000100800 */
[----:B--2---:R-:W-:Y:S04]  /*2f340*/  STL.64 [R1+0x2180], R12 ;  /* 0x0021800c01007387 */ /* 0x004fe80000100a00 */
[----:B------:R-:W3:Y:S01]  /*2f350*/  LDL.LU R5, [R1+0x1510] ;  /* 0x0015100001057983 */ /* 0x000ee20000300800 */
[C---:B------:R-:W-:Y:S03]  /*2f360*/  HMMA.16816.F32 R24, R16.reuse, R26, R20 ;  /* 0x0000001a1018723c */ /* 0x040fe60000001814 */
[----:B------:R-:W-:Y:S04]  /*2f370*/  STL.64 [R1+0x2198], R6 ;  /* 0x0021980601007387 */ /* 0x000fe80000100a00 */
[----:B---3--:R0:W-:Y:S04]  /*2f380*/  STL.64 [R1+0x2190], R4 ;  /* 0x0021900401007387 */ /* 0x0081e80000100a00 */
[----:B0-----:R-:W4:Y:S04]  /*2f390*/  LDL.LU.64 R4, [R1+0x660] ;  /* 0x0006600001047983 */ /* 0x001f280000300a00 */
[----:B------:R-:W4:Y:S04]  /*2f3a0*/  LDL.LU.64 R6, [R1+0x668] ;  /* 0x0006680001067983 */ /* 0x000f280000300a00 */
[----:B------:R-:W2:Y:S04]  /*2f3b0*/  LDL.LU.64 R22, [R1+0x22a0] ;  /* 0x0022a00001167983 */ /* 0x000ea80000300a00 */
[----:B------:R-:W2:Y:S04]  /*2f3c0*/  LDL.LU.64 R20, [R1+0x2298] ;  /* 0x0022980001147983 */ /* 0x000ea80000300a00 */
[----:B------:R0:W-:Y:S04]  /*2f3d0*/  STL.64 [R1+0x6b0], R24 ;  /* 0x0006b01801007387 */ /* 0x0001e80000100a00 */
[----:B------:R2:W-:Y:S04]  /*2f3e0*/  STL.64 [R1+0x6b8], R26 ;  /* 0x0006b81a01007387 */ /* 0x0005e80000100a00 */
[----:B0-----:R-:W2:Y:S02]  /*2f3f0*/  LDL.LU.64 R24, [R1+0x2290] ;  /* 0x0022900001187983 */ /* 0x001ea40000300a00 */
[----:B--2---:R-:W-:Y:S02]  /*2f400*/  HMMA.16816.F32 R24, R16, R24, R20 ;  /* 0x000000181018723c */ /* 0x004fe40000001814 */
[----:B------:R-:W2:Y:S04]  /*2f410*/  LDL.LU.64 R22, [R1+0x2288] ;  /* 0x0022880001167983 */ /* 0x000ea80000300a00 */
[----:B------:R-:W2:-:S15]  /*2f420*/  LDL.LU.64 R20, [R1+0x2280] ;  /* 0x0022800001147983 */ /* 0x000e9e0000300a00 */
[----:B------:R-:W-:-:S02]  /*2f430*/  NOP ;  /* 0x0000000000007918 */ /* 0x000fc40000000000 */
        /* <DEDUP_REMOVED lines=23> */
[----:B0-----:R-:W3:Y:S04]  /*2f5b0*/  LDL.LU.64 R26, [R1+0x2230] ;  /* 0x00223000011a7983 */ /* 0x001ee80000300a00 */
[----:B------:R-:W2:Y:S01]  /*2f5c0*/  LDL.LU.64 R24, [R1+0x2228] ;  /* 0x0022280001187983 */ /* 0x000ea20000300a00 */
[----:B----4-:R-:W-:-:S15]  /*2f5d0*/  HMMA.16816.F32 R4, R16, R14, R4 ;  /* 0x0000000e1004723c */ /* 0x010fde0000001804 */
[----:B------:R-:W-:-:S08]  /*2f5e0*/  NOP ;  /* 0x0000000000007918 */ /* 0x000fd00000000000 */
[----:B------:R-:W-:Y:S04]  /*2f5f0*/  STL.64 [R1+0x660], R4 ;  /* 0x0006600401007387 */ /* 0x000fe80000100a00 */
[----:B------:R3:W-:Y:S01]  /*2f600*/  STL.64 [R1+0x668], R6 ;  /* 0x0006680601007387 */ /* 0x0007e20000100a00 */
[C---:B--2---:R-:W-:Y:S03]  /*2f610*/  HMMA.16816.F32 R12, R16.reuse, R24, R20 ;  /* 0x00000018100c723c */ /* 0x044fe60000001814 */
[----:B------:R-:W2:Y:S03]  /*2f620*/  LDL.LU.64 R24, [R1+0x610] ;  /* 0x0006100001187983 */ /* 0x000ea60000300a00 */
[----:B---3--:R-:W-:-:S15]  /*2f630*/  HMMA.16816.F32 R4, R16, R26, R8 ;  /* 0x0000001a1004723c */ /* 0x008fde0000001808 */
[----:B------:R-:W-:-:S02]  /*2f640*/  NOP ;  /* 0x0000000000007918 */ /* 0x000fc40000000000 */
[----:B------:R-:W-:Y:S04]  /*2f650*/  STL.64 [R1+0x650], R12 ;  /* 0x0006500c01007387 */ /* 0x000fe80000100a00 */
[----:B------:R-:W-:Y:S04]  /*2f660*/  STL.64 [R1+0x658], R14 ;  /* 0x0006580e01007387 */ /* 0x000fe80000100a00 */
[----:B------:R-:W3:Y:S04]  /*2f670*/  LDL.LU.64 R26, [R1+0x618] ;  /* 0x00061800011a7983 */ /* 0x000ee80000300a00 */
[----:B------:R-:W-:Y:S04]  /*2f680*/  STL.64 [R1+0x640], R4 ;  /* 0x0006400401007387 */ /* 0x000fe80000100a00 */
[----:B------:R-:W-:Y:S04]  /*2f690*/  STL.64 [R1+0x648], R6 ;  /* 0x0006480601007387 */ /* 0x000fe80000100a00 */
[----:B---3--:R-:W-:Y:S04]  /*2f6a0*/  STL.64 [R1+0x2200], R26 ;  /* 0x0022001a01007387 */ /* 0x008fe80000100a00 */
[----:B--2---:R0:W-:Y:S04]  /*2f6b0*/  STL.64 [R1+0x21f8], R24 ;  /* 0x0021f81801007387 */ /* 0x0041e80000100a00 */
[----:B0-----:R-:W2:Y:S04]  /*2f6c0*/  LDL.LU.64 R24, [R1+0x620] ;  /* 0x0006200001187983 */ /* 0x001ea80000300a00 */
[----:B------:R-:W3:Y:S04]  /*2f6d0*/  LDL.LU.64 R26, [R1+0x628] ;  /* 0x00062800011a7983 */ /* 0x000ee80000300a00 */
[----:B---3--:R0:W-:Y:S04]  /*2f6e0*/  STL.64 [R1+0x2210], R26 ;  /* 0x0022101a01007387 */ /* 0x0081e80000100a00 */
[----:B0-----:R-:W3:Y:S04]  /*2f6f0*/  LDL R26, [R1+0x8] ;  /* 0x00000800011a7983 */ /* 0x001ee80000100800 */
[----:B--2---:R-:W-:Y:S04]  /*2f700*/  STL.64 [R1+0x2208], R24 ;  /* 0x0022081801007387 */ /* 0x004fe80000100a00 */
[----:B------:R-:W2:Y:S04]  /*2f710*/  LDL.LU.64 R20, [R1+0x5f0] ;  /* 0x0005f00001147983 */ /* 0x000ea80000300a00 */
[----:B------:R-:W4:Y:S04]  /*2f720*/  LDL.LU.64 R22, [R1+0x5f8] ;  /* 0x0005f80001167983 */ /* 0x000f280000300a00 */
[----:B----4-:R-:W-:Y:S04]  /*2f730*/  STL.64 [R1+0x21d8], R22 ;  /* 0x0021d81601007387 */ /* 0x010fe80000100a00 */
[----:B--2---:R0:W-:Y:S04]  /*2f740*/  STL.64 [R1+0x21d0], R20 ;  /* 0x0021d01401007387 */ /* 0x0041e80000100a00 */
[----:B0-----:R-:W2:Y:S04]  /*2f750*/  LDL.LU.64 R20, [R1+0x600] ;  /* 0x0006000001147983 */ /* 0x001ea80000300a00 */
[----:B------:R-:W4:Y:S01]  /*2f760*/  LDL.LU.64 R22, [R1+0x608] ;  /* 0x0006080001167983 */ /* 0x000f220000300a00 */
[----:B------:R-:W-:-:S03]  /*2f770*/  IMAD.MOV.U32 R27, RZ, RZ, R0 ;  /* 0x000000ffff1b7224 */ /* 0x000fc600078e0000 */
[----:B----4-:R-:W-:Y:S04]  /*2f780*/  STL.64 [R1+0x2220], R22 ;  /* 0x0022201601007387 */ /* 0x010fe80000100a00 */
[----:B--2---:R0:W-:Y:S04]  /*2f790*/  STL.64 [R1+0x2218], R20 ;  /* 0x0022181401007387 */ /* 0x0041e80000100a00 */
[----:B0-----:R-:W3:Y:S04]  /*2f7a0*/  LDL.LU.64 R20, [R1+0x630] ;  /* 0x0006300001147983 */ /* 0x001ee80000300a00 */
[----:B------:R-:W3:Y:S04]  /*2f7b0*/  LDL.LU.64 R22, [R1+0x638] ;  /* 0x0006380001167983 */ /* 0x000ee80000300a00 */
[----:B------:R-:W2:Y:S04]  /*2f7c0*/  LDL.LU.64 R8, [R1+0x5d0] ;  /* 0x0005d00001087983 */ /* 0x000ea80000300a00 */
[----:B------:R-:W4:Y:S01]  /*2f7d0*/  LDL.LU.64 R10, [R1+0x5d8] ;  /* 0x0005d800010a7983 */ /* 0x000f220000300a00 */
[C---:B---3--:R-:W-:Y:S03]  /*2f7e0*/  HMMA.16816.F32 R24, R16.reuse, R26, R20 ;  /* 0x0000001a1018723c */ /* 0x048fe60000001814 */
[----:B----4-:R-:W-:Y:S04]  /*2f7f0*/  STL.64 [R1+0x21b8], R10 ;  /* 0x0021b80a01007387 */ /* 0x010fe80000100a00 */
        /* <DEDUP_REMOVED lines=11> */
[----:B0-----:R-:W3:Y:S04]  /*2f8b0*/  LDL.LU.64 R26, [R1+0x2210] ;  /* 0x00221000011a7983 */ /* 0x001ee80000300a00 */
[----:B------:R-:W3:Y:S01]  /*2f8c0*/  LDL.LU.64 R24, [R1+0x2208] ;  /* 0x0022080001187983 */ /* 0x000ee20000300a00 */
[----:B------:R-:W-:Y:S01]  /*2f8d0*/  IMAD.MOV.U32 R0, RZ, RZ, R29 ;  /* 0x000000ffff007224 */ /* 0x000fe200078e001d */
[----:B---3--:R-:W-:-:S15]  /*2f8e0*/  HMMA.16816.F32 R24, R16, R28, R24 ;  /* 0x0000001c1018723c */ /* 0x008fde0000001818 */
[----:B------:R-:W-:-:S08]  /*2f8f0*/  NOP ;  /* 0x0000000000007918 */ /* 0x000fd00000000000 */
[----:B------:R-:W-:Y:S04]  /*2f900*/  STL.64 [R1+0x620], R24 ;  /* 0x0006201801007387 */ /* 0x000fe80000100a00 */
[----:B------:R0:W-:Y:S04]  /*2f910*/  STL.64 [R1+0x628], R26 ;  /* 0x0006281a01007387 */ /* 0x0001e80000100a00 */
[----:B0-----:R-:W3:Y:S04]  /*2f920*/  LDL.LU.64 R26, [R1+0x2200] ;  /* 0x00220000011a7983 */ /* 0x001ee80000300a00 */
[----:B------:R-:W3:Y:S04]  /*2f930*/  LDL.LU.64 R24, [R1+0x21f8] ;  /* 0x0021f80001187983 */ /* 0x000ee80000300a00 */
        /* <DEDUP_REMOVED lines=47> */
[----:B0-----:R-:W3:Y:S04]  /*2fc30*/  LDL.LU.64 R14, [R1+0x2188] ;  /* 0x00218800010e7983 */ /* 0x001ee80000300a00 */
[----:B------:R-:W4:Y:S04]  /*2fc40*/  LDL.LU.64 R12, [R1+0x2180] ;  /* 0x00218000010c7983 */ /* 0x000f280000300a00 */
[----:B------:R-:W-:Y:S04]  /*2fc50*/  STL.64 [R1+0x1fc0], R10 ;  /* 0x001fc00a01007387 */ /* 0x000fe80000100a00 */
[----:B------:R0:W-:Y:S04]  /*2fc60*/  STL.64 [R1+0x1fb8], R8 ;  /* 0x001fb80801007387 */ /* 0x0001e80000100a00 */
[----:B0-----:R-:W2:Y:S04]  /*2fc70*/  LDL.LU.64 R8, [R1+0x5a0] ;  /* 0x0005a00001087983 */ /* 0x001ea80000300a00 */
[----:B------:R-:W2:Y:S01]  /*2fc80*/  LDL.LU.64 R10, [R1+0x5a8] ;  /* 0x0005a800010a7983 */ /* 0x000ea20000300a00 */
[----:B----4-:R-:W-:-:S02]  /*2fc90*/  IMAD R4, R4, 0x100, R12 ;  /* 0x0000010004047824 */ /* 0x010fc400078e020c */
[----:B------:R-:W-:Y:S01]  /*2fca0*/  IMAD R5, R5, 0x100, R13 ;  /* 0x0000010005057824 */ /* 0x000fe200078e020d */
[----:B------:R-:W2:Y:S04]  /*2fcb0*/  LDL.LU R12, [R1+0x217c] ;  /* 0x00217c00010c7983 */ /* 0x000ea80000300800 */
[----:B------:R-:W2:Y:S02]  /*2fcc0*/  LDL.LU R13, [R1+0x2178] ;  /* 0x00217800010d7983 */ /* 0x000ea40000300800 */
[----:B--2---:R-:W-:-:S15]  /*2fcd0*/  HMMA.16816.F32 R8, R16, R12, R8 ;  /* 0x0000000c1008723c */ /* 0x004fde0000001808 */
[----:B------:R-:W-:-:S08]  /*2fce0*/  NOP ;  /* 0x0000000000007918 */ /* 0x000fd00000000000 */
[----:B------:R-:W-:Y:S04]  /*2fcf0*/  STL.64 [R1+0x5a0], R8 ;  /* 0x0005a00801007387 */ /* 0x000fe80000100a00 */
[----:B------:R3:W-:Y:S02]  /*2fd00*/  STL.64 [R1+0x5a8], R10 ;  /* 0x0005a80a01007387 */ /* 0x0007e40000100a00 */
[----:B---3--:R-:W-:Y:S02]  /*2fd10*/  HMMA.16816.F32 R8, R16, R14, R24 ;  /* 0x0000000e1008723c */ /* 0x008fe40000001818 */
[----:B------:R-:W2:-:S15]  /*2fd20*/  LDL.LU R26, [R1+0x10] ;  /* 0x00001000011a7983 */ /* 0x000e9e0000300800 */
[----:B------:R-:W-:-:S06]  /*2fd30*/  NOP ;  /* 0x0000000000007918 */ /* 0x000fcc0000000000 */
[----:B------:R0:W-:Y:S04]  /*2fd40*/  STL.64 [R1+0x970], R8 ;  /* 0x0009700801007387 */ /* 0x0001e80000100a00 */
[----:B------:R1:W-:Y:S04]  /*2fd50*/  STL.64 [R1+0x978], R10 ;  /* 0x0009780a01007387 */ /* 0x0003e80000100a00 */
[----:B------:R-:W2:Y:S01]  /*2fd60*/  LDL.LU R27, [R1+0x14] ;  /* 0x00001400011b7983 */ /* 0x000ea20000300800 */
[----:B0-----:R-:W-:-:S03]  /*2fd70*/  IMAD.MOV.U32 R8, RZ, RZ, R21 ;  /* 0x000000ffff087224 */ /* 0x001fc600078e0015 */
[----:B-1----:R-:W3:Y:S01]  /*2fd80*/  LDL.LU R10, [R1+0x70] ;  /* 0x00007000010a7983 */ /* 0x002ee20000300800 */
[----:B------:R-:W-:-:S03]  /*2fd90*/  IMAD.MOV.U32 R11, RZ, RZ, R20 ;  /* 0x000000ffff0b7224 */ /* 0x000fc600078e0014 */
[----:B------:R-:W4:Y:S04]  /*2fda0*/  LDL.LU R20, [R1+0x2174] ;  /* 0x0021740001147983 */ /* 0x000f280000300800 */
[----:B------:R-:W4:Y:S04]  /*2fdb0*/  LDL.LU R21, [R1+0x2170] ;  /* 0x0021700001157983 */ /* 0x000f280000300800 */
[----:B------:R-:W2:Y:S01]  /*2fdc0*/  LDL.LU R9, [R1+0x7c] ;  /* 0x00007c0001097983 */ /* 0x000ea20000300800 */
[----:B------:R-:W-:Y:S02]  /*2fdd0*/  IMAD R6, R6, 0x100, R28 ;  /* 0x0000010006067824 */ /* 0x000fe400078e021c */
[----:B------:R-:W-:Y:S01]  /*2fde0*/  IMAD R7, R7, 0x100, R29 ;  /* 0x0000010007077824 */ /* 0x000fe200078e021d */
[----:B---3--:R-:W-:Y:S04]  /*2fdf0*/  STL.64 [R1+0x2110], R10 ;  /* 0x0021100a01007387 */ /* 0x008fe80000100a00 */
[----:B--2---:R0:W-:Y:S04]  /*2fe00*/  STL.64 [R1+0x2108], R8 ;  /* 0x0021080801007387 */ /* 0x0041e80000100a00 */
[----:B0-----:R-:W4:Y:S04]  /*2fe10*/  LDL.LU.64 R8, [R1+0x960] ;  /* 0x0009600001087983 */ /* 0x001f280000300a00 */
[----:B------:R-:W4:Y:S01]  /*2fe20*/  LDL.LU.64 R10, [R1+0x968] ;  /* 0x00096800010a7983 */ /* 0x000f220000300a00 */
[----:B------:R-:W-:-:S02]  /*2fe30*/  F2FP.F16.E4M3.UNPACK_B R6, R6 ;  /* 0x00000006ff06723e */ /* 0x000fc400020006ff */
[----:B------:R-:W-:Y:S02]  /*2fe40*/  F2FP.F16.E4M3.UNPACK_B R7, R7 ;  /* 0x00000007ff07723e */ /* 0x000fe400020006ff */
[----:B------:R-:W-:Y:S02]  /*2fe50*/  F2FP.F16.E4M3.UNPACK_B R4, R4 ;  /* 0x00000004ff04723e */ /* 0x000fe400020006ff */
[----:B------:R-:W-:Y:S01]  /*2fe60*/  F2FP.F16.E4M3.UNPACK_B R5, R5 ;  /* 0x00000005ff05723e */ /* 0x000fe200020006ff */
[----:B------:R-:W-:Y:S04]  /*2fe70*/  STL.64 [R1+0x1fa0], R14 ;  /* 0x001fa00e01007387 */ /* 0x000fe80000100a00 */
[----:B------:R-:W-:Y:S04]  /*2fe80*/  STL.64 [R1+0x1f98], R12 ;  /* 0x001f980c01007387 */ /* 0x000fe80000100a00 */
[----:B------:R-:W-:Y:S04]  /*2fe90*/  STL.64 [R1+0x2168], R6 ;  /* 0x0021680601007387 */ /* 0x000fe80000100a00 */
[----:B------:R4:W-:Y:S04]  /*2fea0*/  STL.64 [R1+0x2160], R4 ;  /* 0x0021600401007387 */ /* 0x0009e80000100a00 */
[----:B------:R-:W2:Y:S01]  /*2feb0*/  LDL.LU R24, [R1+0x18] ;  /* 0x0000180001187983 */ /* 0x000ea20000300800 */
[----:B----4-:R-:W-:-:S15]  /*2fec0*/  HMMA.16816.F32 R4, R16, R20, R8 ;  /* 0x000000141004723c */ /* 0x010fde0000001808 */
[----:B------:R-:W-:-:S08]  /*2fed0*/  NOP ;  /* 0x0000000000007918 */ /* 0x000fd00000000000 */
[----:B------:R-:W-:Y:S04]  /*2fee0*/  STL.64 [R1+0x960], R4 ;  /* 0x0009600401007387 */ /* 0x000fe80000100a00 */
[----:B------:R-:W-:Y:S04]  /*2fef0*/  STL.64 [R1+0x968], R6 ;  /* 0x0009680601007387 */ /* 0x000fe80000100a00 */
[----:B------:R-:W2:Y:S04]  /*2ff00*/  LDL.LU R25, [R1+0x1c] ;  /* 0x00001c0001197983 */ /* 0x000ea80000300800 */
[----:B------:R0:W-:Y:S04]  /*2ff10*/  STL.64 [R1+0x2038], R26 ;  /* 0x0020381a01007387 */ /* 0x0001e80000100a00 */
[----:B0-----:R-:W3:Y:S04]  /*2ff20*/  LDL.LU R26, [R1+0x28] ;  /* 0x00002800011a7983 */ /* 0x001ee80000300800 */
[----:B------:R-:W3:Y:S04]  /*2ff30*/  LDL.LU R27, [R1+0x2c] ;  /* 0x00002c00011b7983 */ /* 0x000ee80000300800 */
[----:B--2---:R-:W-:Y:S04]  /*2ff40*/  STL.64 [R1+0x2030], R24 ;  /* 0x0020301801007387 */ /* 0x004fe80000100a00 */
[----:B---3--:R-:W-:Y:S04]  /*2ff50*/  STL.64 [R1+0x2048], R26 ;  /* 0x0020481a01007387 */ /* 0x008fe80000100a00 */
[----:B------:R0:W-:Y:S04]  /*2ff60*/  STL.64 [R1+0x1fe0], R22 ;  /* 0x001fe01601007387 */ /* 0x0001e80000100a00 */
[----:B0-----:R-:W2:Y:S04]  /*2ff70*/  LDL.LU R22, [R1+0x20] ;  /* 0x0000200001167983 */ /* 0x001ea80000300800 */
[----:B------:R-:W2:Y:S04]  /*2ff80*/  LDL.LU R23, [R1+0x24] ;  /* 0x0000240001177983 */ /* 0x000ea80000300800 */
[----:B------:R-:W3:Y:S04]  /*2ff90*/  LDL.LU R24, [R1+0x30] ;  /* 0x0000300001187983 */ /* 0x000ee80000300800 */
[----:B------:R-:W3:Y:S04]  /*2ffa0*/  LDL.LU R25, [R1+0x34] ;  /* 0x0000340001197983 */ /* 0x000ee80000300800 */
[----:B------:R-:W4:Y:S04]  /*2ffb0*/  LDL R28, [R1+0xa8] ;  /* 0x0000a800011c7983 */ /* 0x000f280000100800 */
[----:B------:R-:W4:Y:S04]  /*2ffc0*/  LDL R29, [R1+0xac] ;  /* 0x0000ac00011d7983 */ /* 0x000f280000100800 */
[----:B------:R-:W4:Y:S04]  /*2ffd0*/  LDL.LU.64 R4, [R1+0x590] ;  /* 0x0005900001047983 */ /* 0x000f280000300a00 */
[----:B------:R-:W4:Y:S04]  /*2ffe0*/  LDL.LU.64 R6, [R1+0x598] ;  /* 0x0005980001067983 */ /* 0x000f280000300a00 */
[----:B------:R-:W2:Y:S04]  /*2fff0*/  LDL.LU R26, [R1+0xa0] ;  /* 0x0000a000011a7983 */ /* 0x000ea80000300800 */
[----:B------:R-:W2:Y:S04]  /*30000*/  LDL.LU R27, [R1+0xa4] ;  /* 0x0000a400011b7983 */ /* 0x000ea80000300800 */
[----:B------:R-:W3:Y:S04]  /*30010*/  LDL.LU.64 R8, [R1+0x520] ;  /* 0x0005200001087983 */ /* 0x000ee80000300a00 */
[----:B------:R-:W4:Y:S04]  /*30020*/  LDL.LU.64 R10, [R1+0x528] ;  /* 0x00052800010a7983 */ /* 0x000f280000300a00 */
[----:B----4-:R0:W-:Y:S04]  /*30030*/  STL.64 [R1+0x2120], R10 ;  /* 0x0021200a01007387 */ /* 0x0101e80000100a00 */
[----:B0-----:R-:W4:Y:S04]  /*30040*/  LDL.LU R10, [R1+0x90] ;  /* 0x00009000010a7983 */ /* 0x001f280000300800 */
[----:B------:R-:W4:Y:S04]  /*30050*/  LDL.LU R11, [R1+0x94] ;  /* 0x00009400010b7983 */ /* 0x000f280000300800 */
[----:B---3--:R0:W-:Y:S04]  /*30060*/  STL.64 [R1+0x2118], R8 ;  /* 0x0021180801007387 */ /* 0x0081e80000100a00 */
[----:B0-----:R-:W3:Y:S04]  /*30070*/  LDL.LU R8, [R1+0x98] ;  /* 0x0000980001087983 */ /* 0x001ee80000300800 */
[----:B------:R-:W3:Y:S04]  /*30080*/  LDL.LU R9, [R1+0x9c] ;  /* 0x00009c0001097983 */ /* 0x000ee80000300800 */
[----:B----4-:R-:W-:Y:S04]  /*30090*/  STL.64 [R1+0x2138], R10 ;  /* 0x0021380a01007387 */ /* 0x010fe80000100a00 */
[----:B---3--:R0:W-:Y:S04]  /*300a0*/  STL.64 [R1+0x2150], R8 ;  /* 0x0021500801007387 */ /* 0x0081e80000100a00 */
[----:B0-----:R-:W3:Y:S04]  /*300b0*/  LDL.LU.64 R8, [R1+0x570] ;  /* 0x0005700001087983 */ /* 0x001ee80000300a00 */
[----:B------:R-:W3:Y:S04]  /*300c0*/  LDL.LU.64 R10, [R1+0x578] ;  /* 0x00057800010a7983 */ /* 0x000ee80000300a00 */
[----:B------:R-:W4:Y:S04]  /*300d0*/  LDL.LU.64 R12, [R1+0x4c0] ;  /* 0x0004c000010c7983 */ /* 0x000f280000300a00 */
[----:B------:R-:W2:Y:S04]  /*300e0*/  LDL.LU.64 R14, [R1+0x4c8] ;  /* 0x0004c800010e7983 */ /* 0x000ea80000300a00 */
[----:B--2---:R-:W-:Y:S04]  /*300f0*/  STL.64 [R1+0x2130], R14 ;  /* 0x0021300e01007387 */ /* 0x004fe80000100a00 */
[----:B----4-:R0:W-:Y:S04]  /*30100*/  STL.64 [R1+0x2128], R12 ;  /* 0x0021280c01007387 */ /* 0x0101e80000100a00 */
[----:B0-----:R-:W2:Y:S04]  /*30110*/  LDL.LU.64 R12, [R1+0x540] ;  /* 0x00054000010c7983 */ /* 0x001ea80000300a00 */
[----:B------:R-:W4:Y:S01]  /*30120*/  LDL.LU.64 R14, [R1+0x548] ;  /* 0x00054800010e7983 */ /* 0x000f220000300a00 */
[----:B------:R-:W-:Y:S03]  /*30130*/  HMMA.16816.F32 R16, R16, R28, R4 ;  /* 0x0000001c1010723c */ /* 0x000fe60000001804 */
[----:B----4-:R-:W-:Y:S04]  /*30140*/  STL.64 [R1+0x2148], R14 ;  /* 0x0021480e01007387 */ /* 0x010fe80000100a00 */
[----:B--2---:R0:W-:Y:S04]  /*30150*/  STL.64 [R1+0x2140], R12 ;  /* 0x0021400c01007387 */ /* 0x0041e80000100a00 */
[----:B0-----:R-:W2:Y:S04]  /*30160*/  LDL.LU.64 R12, [R1+0x560] ;  /* 0x00056000010c7983 */ /* 0x001ea80000300a00 */
[----:B------:R-:W2:Y:S04]  /*30170*/  LDL.LU.64 R14, [R1+0x568] ;  /* 0x00056800010e7983 */ /* 0x000ea80000300a00 */
[----:B------:R0:W-:Y:S04]  /*30180*/  STL.64 [R1+0x2060], R24 ;  /* 0x0020601801007387 */ /* 0x0001e80000100a00 */
[----:B0-----:R-:W4:Y:S04]  /*30190*/  LDL.LU R24, [R1+0x88] ;  /* 0x0000880001187983 */ /* 0x001f280000300800 */
[----:B------:R-:W4:Y:S04]  /*301a0*/  LDL.LU R25, [R1+0x8c] ;  /* 0x00008c0001197983 */ /* 0x000f280000300800 */
[----:B------:R0:W-:Y:S04]  /*301b0*/  STL.64 [R1+0x1fd8], R20 ;  /* 0x001fd81401007387 */ /* 0x0001e80000100a00 */
[----:B------:R1:W-:Y:S04]  /*301c0*/  STL.64 [R1+0x2040], R22 ;  /* 0x0020401601007387 */ /* 0x0003e80000100a00 */
[----:B0-----:R-:W4:Y:S04]  /*301d0*/  LDL.LU.64 R20, [R1+0x4e0] ;  /* 0x0004e00001147983 */ /* 0x001f280000300a00 */
[----:B-1----:R-:W4:Y:S04]  /*301e0*/  LDL.LU.64 R22, [R1+0x4e8] ;  /* 0x0004e80001167983 */ /* 0x002f280000300a00 */
[----:B------:R-:W3:Y:S04]  /*301f0*/  LDL.LU.64 R6, [R1+0x2168] ;  /* 0x0021680001067983 */ /* 0x000ee80000300a00 */
[----:B------:R-:W3:Y:S04]  /*30200*/  LDL.LU.64 R4, [R1+0x2160] ;  /* 0x0021600001047983 */ /* 0x000ee80000300a00 */
[----:B------:R-:W4:Y:S04]  /*30210*/  LDL.LU.64 R28, [R1+0x2158] ;  /* 0x00215800011c7983 */ /* 0x000f280000300a00 */
[----:B------:R-:W-:Y:S04]  /*30220*/  STL.64 [R1+0x590], R16 ;  /* 0x0005901001007387 */ /* 0x000fe80000100a00 */
[----:B------:R0:W-:Y:S04]  /*30230*/  STL.64 [R1+0x598], R18 ;  /* 0x0005981201007387 */ /* 0x0001e80000100a00 */
[----:B0-----:R-:W4:Y:S04]  /*30240*/  LDL.LU R18, [R1+0x80] ;  /* 0x0000800001127983 */ /* 0x001f280000300800 */
[----:B------:R-:W4:Y:S01]  /*30250*/  LDL.LU R19, [R1+0x84] ;  /* 0x0000840001137983 */ /* 0x000f220000300800 */
[----:B---3--:R-:W-:-:S15]  /*30260*/  HMMA.16816.F32 R8, R4, R26, R8 ;  /* 0x0000001a0408723c */ /* 0x008fde0000001808 */
[----:B------:R-:W-:-:S08]  /*30270*/  NOP ;  /* 0x0000000000007918 */ /* 0x000fd00000000000 */
[----:B------:R0:W-:Y:S04]  /*30280*/  STL.64 [R1+0x570], R8 ;  /* 0x0005700801007387 */ /* 0x0001e80000100a00 */
[----:B------:R2:W-:Y:S04]  /*30290*/  STL.64 [R1+0x578], R10 ;  /* 0x0005780a01007387 */ /* 0x0005e80000100a00 */
[----:B0-----:R-:W2:Y:S04]  /*302a0*/  LDL.LU.64 R8, [R1+0x2150] ;  /* 0x0021500001087983 */ /* 0x001ea80000300a00 */
[----:B------:R-:W3:Y:S04]  /*302b0*/  LDL.LU R26, [R1+0x38] ;  /* 0x00003800011a7983 */ /* 0x000ee80000300800 */
[----:B------:R-:W3:Y:S01]  /*302c0*/  LDL.LU R27, [R1+0x3c] ;  /* 0x00003c00011b7983 */ /* 0x000ee20000300800 */
[----:B--2---:R-:W-:Y:S03]  /*302d0*/  HMMA.16816.F32 R8, R4, R8, R12 ;  /* 0x000000080408723c */ /* 0x004fe6000000180c */
[----:B---3--:R-:W-:Y:S04]  /*302e0*/  STL.64 [R1+0x2078], R26 ;  /* 0x0020781a01007387 */ /* 0x008fe80000100a00 */
[----:B------:R-:W2:Y:S04]  /*302f0*/  LDL.LU.64 R14, [R1+0x2148] ;  /* 0x00214800010e7983 */ /* 0x000ea80000300a00 */
[----:B------:R-:W2:-:S12]  /*30300*/  LDL.LU.64 R12, [R1+0x2140] ;  /* 0x00214000010c7983 */ /* 0x000e980000300a00 */
        /* <DEDUP_REMOVED lines=9> */
[----:B0-----:R-:W4:Y:S04]  /*303a0*/  LDL.LU.64 R10, [R1+0x2120] ;  /* 0x00212000010a7983 */ /* 0x001f280000300a00 */
[----:B------:R-:W4:Y:S02]  /*303b0*/  LDL.LU.64 R8, [R1+0x2118] ;  /* 0x0021180001087983 */ /* 0x000f240000300a00 */
[----:B----4-:R-:W-:Y:S02]  /*303c0*/  HMMA.16816.F32 R24, R4, R24, R8 ;  /* 0x000000180418723c */ /* 0x010fe40000001808 */
[----:B------:R-:W2:Y:S04]  /*303d0*/  LDL.LU.64 R10, [R1+0x2110] ;  /* 0x00211000010a7983 */ /* 0x000ea80000300a00 */
[----:B------:R-:W3:-:S15]  /*303e0*/  LDL.LU.64 R8, [R1+0x2108] ;  /* 0x0021080001087983 */ /* 0x000ede0000300a00 */
[----:B------:R-:W-:-:S02]  /*303f0*/  NOP ;  /* 0x0000000000007918 */ /* 0x000fc40000000000 */
[----:B------:R0:W-:Y:S04]  /*30400*/  STL.64 [R1+0x520], R24 ;  /* 0x0005201801007387 */ /* 0x0001e80000100a00 */
[----:B------:R-:W-:Y:S04]  /*30410*/  STL.64 [R1+0x528], R26 ;  /* 0x0005281a01007387 */ /* 0x000fe80000100a00 */
[----:B0-----:R-:W4:Y:S04]  /*30420*/  LDL.LU R24, [R1+0x40] ;  /* 0x0000400001187983 */ /* 0x001f280000300800 */
[----:B------:R-:W4:Y:S04]  /*30430*/  LDL.LU R25, [R1+0x44] ;  /* 0x0000440001197983 */ /* 0x000f280000300800 */
[----:B----4-:R0:W-:Y:S04]  /*30440*/  STL.64 [R1+0x2090], R24 ;  /* 0x0020901801007387 */ /* 0x0101e80000100a00 */
[----:B0-----:R-:W4:Y:S04]  /*30450*/  LDL.LU.64 R24, [R1+0x500] ;  /* 0x0005000001187983 */ /* 0x001f280000300a00 */
[----:B------:R-:W4:Y:S02]  /*30460*/  LDL.LU.64 R26, [R1+0x508] ;  /* 0x00050800011a7983 */ /* 0x000f240000300a00 */
[C---:B----4-:R-:W-:Y:S06]  /*30470*/  HMMA.16816.F32 R24, R4.reuse, R18, R24 ;  /* 0x000000120418723c */ /* 0x050fec0000001818 */
[C---:B---3--:R-:W-:Y:S06]  /*30480*/  HMMA.16816.F32 R16, R4.reuse, R8, R20 ;  /* 0x000000080410723c */ /* 0x048fec0000001814 */
[C---:B--2---:R-:W-:Y:S11]  /*30490*/  HMMA.16816.F32 R8, R4.reuse, R10, R12 ;  /* 0x0000000a0408723c */ /* 0x044ff6000000180c */
[----:B------:R-:W-:Y:S04]  /*304a0*/  STL.64 [R1+0x500], R24 ;  /* 0x0005001801007387 */ /* 0x000fe80000100a00 */
[----:B------:R0:W-:Y:S04]  /*304b0*/  STL.64 [R1+0x508], R26 ;  /* 0x0005081a01007387 */ /* 0x0001e80000100a00 */
[----:B0-----:R-:W2:Y:S04]  /*304c0*/  LDL.LU R26, [R1+0x48] ;  /* 0x00004800011a7983 */ /* 0x001ea80000300800 */
[----:B------:R-:W-:Y:S04]  /*304d0*/  STL.64 [R1+0x4e0], R16 ;  /* 0x0004e01001007387 */ /* 0x000fe80000100a00 */
[----:B------:R-:W-:Y:S04]  /*304e0*/  STL.64 [R1+0x4e8], R18 ;  /* 0x0004e81201007387 */ /* 0x000fe80000100a00 */
[----:B------:R-:W-:Y:S04]  /*304f0*/  STL.64 [R1+0x4c0], R8 ;  /* 0x0004c00801007387 */ /* 0x000fe80000100a00 */
[----:B------:R-:W-:Y:S04]  /*30500*/  STL.64 [R1+0x4c8], R10 ;  /* 0x0004c80a01007387 */ /* 0x000fe80000100a00 */
[----:B------:R-:W2:Y:S04]  /*30510*/  LDL.LU R27, [R1+0x4c] ;  /* 0x00004c00011b7983 */ /* 0x000ea80000300800 */
[----:B------:R-:W3:Y:S04]  /*30520*/  LDL.LU R24, [R1+0x50] ;  /* 0x0000500001187983 */ /* 0x000ee80000300800 */
[----:B------:R-:W3:Y:S04]  /*30530*/  LDL.LU R25, [R1+0x54] ;  /* 0x0000540001197983 */ /* 0x000ee80000300800 */
[----:B--2---:R0:W-:Y:S04]  /*30540*/  STL.64 [R1+0x20a8], R26 ;  /* 0x0020a81a01007387 */ /* 0x0041e80000100a00 */
[----:B0-----:R-:W2:Y:S04]  /*30550*/  LDL.LU R26, [R1+0x58] ;  /* 0x00005800011a7983 */ /* 0x001ea80000300800 */
[----:B------:R-:W2:Y:S04]  /*30560*/  LDL.LU R27, [R1+0x5c] ;  /* 0x00005c00011b7983 */ /* 0x000ea80000300800 */
[----:B---3--:R0:W-:Y:S04]  /*30570*/  STL.64 [R1+0x20c0], R24 ;  /* 0x0020c01801007387 */ /* 0x0081e80000100a00 */
[----:B0-----:R-:W3:Y:S04]  /*30580*/  LDL.LU R24, [R1+0x60] ;  /* 0x0000600001187983 */ /* 0x001ee80000300800 */
[----:B------:R-:W3:Y:S04]  /*30590*/  LDL.LU R25, [R1+0x64] ;  /* 0x0000640001197983 */ /* 0x000ee80000300800 */
[----:B--2---:R0:W-:Y:S04]  /*305a0*/  STL.64 [R1+0x20d8], R26 ;  /* 0x0020d81a01007387 */ /* 0x0041e80000100a00 */
[----:B0-----:R-:W2:Y:S04]  /*305b0*/  LDL.LU R26, [R1+0x68] ;  /* 0x00006800011a7983 */ /* 0x001ea80000300800 */
[----:B------:R-:W2:Y:S04]  /*305c0*/  LDL.LU R27, [R1+0x6c] ;  /* 0x00006c00011b7983 */ /* 0x000ea80000300800 */
        /* <DEDUP_REMOVED lines=39> */
[----:B------:R-:W3:Y:S04]  /*30840*/  LDL.LU R16, [R1+0x1528] ;  /* 0x0015280001107983 */ /* 0x000ee80000300800 */
[----:B------:R-:W3:Y:S04]  /*30850*/  LDL.LU R17, [R1+0x1530] ;  /* 0x0015300001117983 */ /* 0x000ee80000300800 */
[----:B------:R-:W4:Y:S04]  /*30860*/  LDL.LU R18, [R1+0x1538] ;  /* 0x0015380001127983 */ /* 0x000f280000300800 */
        /* <DEDUP_REMOVED lines=67> */
[C---:B--2---:R-:W-:Y:S03]  /*30ca0*/  HMMA.16816.F32 R20, R4.reuse, R22, R16 ;  /* 0x000000160414723c */ /* 0x044fe60000001810 */
[----:B------:R-:W2:Y:S03]  /*30cb0*/  LDL.LU R18, [R1+0x8] ;  /* 0x0000080001127983 */ /* 0x000ea60000300800 */
[----:B----4-:R-:W-:-:S15]  /*30cc0*/  HMMA.16816.F32 R12, R4, R24, R12 ;  /* 0x00000018040c723c */ /* 0x010fde000000180c */
[----:B------:R-:W-:-:S02]  /*30cd0*/  NOP ;  /* 0x0000000000007918 */ /* 0x000fc40000000000 */
[----:B------:R-:W-:Y:S04]  /*30ce0*/  STL.64 [R1+0x380], R20 ;  /* 0x0003801401007387 */ /* 0x000fe80000100a00 */
[----:B------:R-:W-:Y:S04]  /*30cf0*/  STL.64 [R1+0x388], R22 ;  /* 0x0003881601007387 */ /* 0x000fe80000100a00 */
[----:B------:R-:W2:Y:S04]  /*30d00*/  LDL.LU R19, [R1+0xc] ;  /* 0x00000c0001137983 */ /* 0x000ea80000300800 */
[----:B------:R-:W4:Y:S01]  /*30d10*/  LDL.LU.64 R24, [R1+0x2e0] ;  /* 0x0002e00001187983 */ /* 0x000f220000300a00 */
[----:B---3--:R-:W-:Y:S03]  /*30d20*/  HMMA.16816.F32 R8, R4, R26, R8 ;  /* 0x0000001a0408723c */ /* 0x008fe60000001808 */
[----:B------:R-:W-:Y:S04]  /*30d30*/  STL.64 [R1+0x360], R12 ;  /* 0x0003600c01007387 */ /* 0x000fe80000100a00 */
[----:B------:R-:W-:Y:S04]  /*30d40*/  STL.64 [R1+0x368], R14 ;  /* 0x0003680e01007387 */ /* 0x000fe80000100a00 */
[----:B------:R-:W3:-:S12]  /*30d50*/  LDL.LU.64 R26, [R1+0x2e8] ;  /* 0x0002e800011a7983 */ /* 0x000ed80000300a00 */
[----:B------:R-:W-:Y:S04]  /*30d60*/  STL.64 [R1+0x340], R8 ;  /* 0x0003400801007387 */ /* 0x000fe80000100a00 */
[----:B------:R-:W-:Y:S04]  /*30d70*/  STL.64 [R1+0x348], R10 ;  /* 0x0003480a01007387 */ /* 0x000fe80000100a00 */
[----:B---3--:R0:W-:Y:S04]  /*30d80*/  STL.64 [R1+0x2010], R26 ;  /* 0x0020101a01007387 */ /* 0x0081e80000100a00 */
[----:B0-----:R-:W3:Y:S01]  /*30d90*/  LDL.LU R26, [R1] ;  /* 0x00000000011a7983 */ /* 0x001ee20000300800 */
[----:B------:R-:W-:-:S03]  /*30da0*/  IMAD.MOV.U32 R27, RZ, RZ, R0 ;  /* 0x000000ffff1b7224 */ /* 0x000fc600078e0000 */
[----:B----4-:R0:W-:Y:S04]  /*30db0*/  STL.64 [R1+0x2008], R24 ;  /* 0x0020081801007387 */ /* 0x0101e80000100a00 */
[----:B---3--:R1:W-:Y:S04]  /*30dc0*/  STL.64 [R1+0x2028], R26 ;  /* 0x0020281a01007387 */ /* 0x0083e80000100a00 */
[----:B0-----:R-:W2:Y:S04]  /*30dd0*/  LDL.LU.64 R24, [R1+0x320] ;  /* 0x0003200001187983 */ /* 0x001ea80000300a00 */
[----:B-1----:R-:W2:Y:S04]  /*30de0*/  LDL.LU.64 R26, [R1+0x328] ;  /* 0x00032800011a7983 */ /* 0x002ea80000300a00 */
        /* <DEDUP_REMOVED lines=15> */
[----:B------:R-:W2:Y:S04]  /*30ee0*/  LDL.LU.64 R10, [R1+0x288] ;  /* 0x00028800010a7983 */ /* 0x000ea80000300a00 */
[----:B------:R-:W4:Y:S04]  /*30ef0*/  LDL.LU.64 R12, [R1+0x220] ;  /* 0x00022000010c7983 */ /* 0x000f280000300a00 */
[----:B------:R-:W3:Y:S01]  /*30f00*/  LDL.LU.64 R14, [R1+0x228] ;  /* 0x00022800010e7983 */ /* 0x000ee20000300a00 */
[C---:B------:R-:W-:Y:S03]  /*30f10*/  HMMA.16816.F32 R16, R4.reuse, R18, R24 ;  /* 0x000000120410723c */ /* 0x040fe60000001818 */
[----:B---3--:R-:W-:Y:S04]  /*30f20*/  STL.64 [R1+0x1fb0], R14 ;  /* 0x001fb00e01007387 */ /* 0x008fe80000100a00 */
[----:B----4-:R0:W-:Y:S04]  /*30f30*/  STL.64 [R1+0x1fa8], R12 ;  /* 0x001fa80c01007387 */ /* 0x0101e80000100a00 */
[----:B0-----:R-:W3:Y:S04]  /*30f40*/  LDL.LU.64 R12, [R1+0x240] ;  /* 0x00024000010c7983 */ /* 0x001ee80000300a00 */
[----:B------:R-:W3:Y:S04]  /*30f50*/  LDL.LU.64 R14, [R1+0x248] ;  /* 0x00024800010e7983 */ /* 0x000ee80000300a00 */
[----:B------:R-:W4:Y:S04]  /*30f60*/  LDL.LU.64 R26, [R1+0x2028] ;  /* 0x00202800011a7983 */ /* 0x000f280000300a00 */
[----:B------:R0:W-:Y:S04]  /*30f70*/  STL.64 [R1+0x320], R16 ;  /* 0x0003201001007387 */ /* 0x0001e80000100a00 */
[----:B------:R1:W-:Y:S04]  /*30f80*/  STL.64 [R1+0x328], R18 ;  /* 0x0003281201007387 */ /* 0x0003e80000100a00 */
[----:B0-----:R-:W3:Y:S04]  /*30f90*/  LDL.LU.64 R16, [R1+0x200] ;  /* 0x0002000001107983 */ /* 0x001ee80000300a00 */
[----:B-1----:R-:W3:Y:S01]  /*30fa0*/  LDL.LU.64 R18, [R1+0x208] ;  /* 0x0002080001127983 */ /* 0x002ee20000300a00 */
[----:B----4-:R-:W-:Y:S03]  /*30fb0*/  HMMA.16816.F32 R24, R4, R26, R20 ;  /* 0x0000001a0418723c */ /* 0x010fe60000001814 */
[----:B------:R-:W4:Y:S04]  /*30fc0*/  LDL.LU.64 R22, [R1+0x2020] ;  /* 0x0020200001167983 */ /* 0x000f280000300a00 */
[----:B------:R-:W4:-:S15]  /*30fd0*/  LDL.LU.64 R20, [R1+0x2018] ;  /* 0x0020180001147983 */ /* 0x000f1e0000300a00 */
[----:B------:R-:W-:-:S01]  /*30fe0*/  NOP ;  /* 0x0000000000007918 */ /* 0x000fc20000000000 */
        /* <DEDUP_REMOVED lines=9> */
[----:B------:R-:W2:Y:S04]  /*31080*/  LDL.LU.64 R24, [R1+0x1ff8] ;  /* 0x001ff80001187983 */ /* 0x000ea80000300a00 */
[----:B------:R-:W3:Y:S04]  /*31090*/  LDL.LU R28, [R1+0x153c] ;  /* 0x00153c00011c7983 */ /* 0x000ee80000300800 */
[----:B------:R-:W3:Y:S01]  /*310a0*/  LDL.LU R29, [R1+0x1544] ;  /* 0x00154400011d7983 */ /* 0x000ee20000300800 */
[----:B----4-:R-:W-:-:S15]  /*310b0*/  HMMA.16816.F32 R20, R4, R26, R20 ;  /* 0x0000001a0414723c */ /* 0x010fde0000001814 */
[----:B------:R-:W-:-:S08]  /*310c0*/  NOP ;  /* 0x0000000000007918 */ /* 0x000fd00000000000 */
[----:B------:R-:W-:Y:S04]  /*310d0*/  STL.64 [R1+0x2c0], R20 ;  /* 0x0002c01401007387 */ /* 0x000fe80000100a00 */
[----:B------:R0:W-:Y:S04]  /*310e0*/  STL.64 [R1+0x2c8], R22 ;  /* 0x0002c81601007387 */ /* 0x0001e80000100a00 */
[----:B0-----:R-:W2:Y:S04]  /*310f0*/  LDL.LU.64 R22, [R1+0x1ff0] ;  /* 0x001ff00001167983 */ /* 0x001ea80000300a00 */
[----:B------:R-:W2:Y:S02]  /*31100*/  LDL.LU.64 R20, [R1+0x1fe8] ;  /* 0x001fe80001147983 */ /* 0x000ea40000300a00 */
[----:B--2---:R-:W-:Y:S02]  /*31110*/  HMMA.16816.F32 R24, R4, R24, R20 ;  /* 0x000000180418723c */ /* 0x004fe40000001814 */
[----:B------:R-:W2:Y:S04]  /*31120*/  LDL.LU.64 R22, [R1+0x1fe0] ;  /* 0x001fe00001167983 */ /* 0x000ea80000300a00 */
[----:B------:R-:W4:-:S15]  /*31130*/  LDL.LU.64 R20, [R1+0x1fd8] ;  /* 0x001fd80001147983 */ /* 0x000f1e0000300a00 */
[----:B------:R-:W-:-:S02]  /*31140*/  NOP ;  /* 0x0000000000007918 */ /* 0x000fc40000000000 */
[----:B------:R0:W-:Y:S04]  /*31150*/  STL.64 [R1+0x2a0], R24 ;  /* 0x0002a01801007387 */ /* 0x0001e80000100a00 */
[----:B------:R1:W-:Y:S04]  /*31160*/  STL.64 [R1+0x2a8], R26 ;  /* 0x0002a81a01007387 */ /* 0x0003e80000100a00 */
[----:B0-----:R-:W4:Y:S04]  /*31170*/  LDL.LU.64 R24, [R1+0x170] ;  /* 0x0001700001187983 */ /* 0x001f280000300a00 */
[----:B-1----:R-:W4:Y:S01]  /*31180*/  LDL.LU.64 R26, [R1+0x178] ;  /* 0x00017800011a7983 */ /* 0x002f220000300a00 */
[----:B--2---:R-:W-:-:S15]  /*31190*/  HMMA.16816.F32 R8, R4, R22, R8 ;  /* 0x000000160408723c */ /* 0x004fde0000001808 */
[----:B------:R-:W-:-:S08]  /*311a0*/  NOP ;  /* 0x0000000000007918 */ /* 0x000fd00000000000 */
[----:B------:R-:W-:Y:S04]  /*311b0*/  STL.64 [R1+0x280], R8 ;  /* 0x0002800801007387 */ /* 0x000fe80000100a00 */
[----:B------:R0:W-:Y:S04]  /*311c0*/  STL.64 [R1+0x288], R10 ;  /* 0x0002880a01007387 */ /* 0x0001e80000100a00 */
[----:B0-----:R-:W2:Y:S04]  /*311d0*/  LDL.LU.64 R10, [R1+0x1fd0] ;  /* 0x001fd000010a7983 */ /* 0x001ea80000300a00 */
[----:B------:R-:W2:Y:S04]  /*311e0*/  LDL.LU.64 R8, [R1+0x1fc8] ;  /* 0x001fc80001087983 */ /* 0x000ea80000300a00 */
[----:B------:R-:W4:Y:S04]  /*311f0*/  LDL.LU R22, [R1+0x152c] ;  /* 0x00152c0001167983 */ /* 0x000f280000300800 */
[----:B------:R-:W4:Y:S01]  /*31200*/  LDL.LU R23, [R1+0x1534] ;  /* 0x0015340001177983 */ /* 0x000f220000300800 */
[----:B--2---:R-:W-:-:S15]  /*31210*/  HMMA.16816.F32 R8, R4, R2, R8 ;  /* 0x000000020408723c */ /* 0x004fde0000001808 */
[----:B------:R-:W-:-:S08]  /*31220*/  NOP ;  /* 0x0000000000007918 */ /* 0x000fd00000000000 */
[----:B------:R-:W-:Y:S04]  /*31230*/  STL.64 [R1+0x260], R8 ;  /* 0x0002600801007387 */ /* 0x000fe80000100a00 */
[----:B------:R0:W-:Y:S04]  /*31240*/  STL.64 [R1+0x268], R10 ;  /* 0x0002680a01007387 */ /* 0x0001e80000100a00 */
[----:B0-----:R-:W2:Y:S04]  /*31250*/  LDL.LU.64 R10, [R1+0x1fc0] ;  /* 0x001fc000010a7983 */ /* 0x001ea80000300a00 */
[----:B------:R-:W3:Y:S02]  /*31260*/  LDL.LU.64 R8, [R1+0x1fb8] ;  /* 0x001fb80001087983 */ /* 0x000ee40000300a00 */
[----:B---3--:R-:W-:-:S15]  /*31270*/  HMMA.16816.F32 R12, R4, R8, R12 ;  /* 0x00000008040c723c */ /* 0x008fde000000180c */
[----:B------:R-:W-:-:S08]  /*31280*/  NOP ;  /* 0x0000000000007918 */ /* 0x000fd00000000000 */
[----:B------:R-:W-:Y:S04]  /*31290*/  STL.64 [R1+0x240], R12 ;  /* 0x0002400c01007387 */ /* 0x000fe80000100a00 */
[----:B------:R0:W-:Y:S04]  /*312a0*/  STL.64 [R1+0x248], R14 ;  /* 0x0002480e01007387 */ /* 0x0001e80000100a00 */
[----:B0-----:R-:W2:Y:S04]  /*312b0*/  LDL.LU.64 R14, [R1+0x1fb0] ;  /* 0x001fb000010e7983 */ /* 0x001ea80000300a00 */
[----:B------:R-:W2:Y:S02]  /*312c0*/  LDL.LU.64 R12, [R1+0x1fa8] ;  /* 0x001fa800010c7983 */ /* 0x000ea40000300a00 */
[----:B--2---:R-:W-:Y:S02]  /*312d0*/  HMMA.16816.F32 R8, R4, R10, R12 ;  /* 0x0000000a0408723c */ /* 0x004fe4000000180c */
[----:B------:R-:W2:Y:S04]  /*312e0*/  LDL.LU.64 R14, [R1+0x1fa0] ;  /* 0x001fa000010e7983 */ /* 0x000ea80000300a00 */
[----:B------:R-:W3:-:S15]  /*312f0*/  LDL.LU.64 R12, [R1+0x1f98] ;  /* 0x001f9800010c7983 */ /* 0x000ede0000300a00 */
[----:B------:R-:W-:-:S02]  /*31300*/  NOP ;  /* 0x0000000000007918 */ /* 0x000fc40000000000 */
[----:B------:R0:W-:Y:S04]  /*31310*/  STL.64 [R1+0x220], R8 ;  /* 0x0002200801007387 */ /* 0x0001e80000100a00 */
[----:B------:R1:W-:Y:S04]  /*31320*/  STL.64 [R1+0x228], R10 ;  /* 0x0002280a01007387 */ /* 0x0003e80000100a00 */
[----:B0-----:R-:W2:Y:S04]  /*31330*/  LDL.LU.64 R8, [R1+0x190] ;  /* 0x0001900001087983 */ /* 0x001ea80000300a00 */
[----:B-1----:R-:W2:Y:S01]  /*31340*/  LDL.LU.64 R10, [R1+0x198] ;  /* 0x00019800010a7983 */ /* 0x002ea20000300a00 */
[C---:B---3--:R-:W-:Y:S06]  /*31350*/  HMMA.16816.F32 R16, R4.reuse, R12, R16 ;  /* 0x0000000c0410723c */ /* 0x048fec0000001810 */
[----:B--2---:R-:W-:-:S15]  /*31360*/  HMMA.16816.F32 R8, R4, R14, R8 ;  /* 0x0000000e0408723c */ /* 0x004fde0000001808 */
[----:B------:R-:W-:-:S02]  /*31370*/  NOP ;  /* 0x0000000000007918 */ /* 0x000fc40000000000 */
[----:B------:R-:W-:Y:S04]  /*31380*/  STL.64 [R1+0x200], R16 ;  /* 0x0002001001007387 */ /* 0x000fe80000100a00 */
[----:B------:R0:W-:Y:S04]  /*31390*/  STL.64 [R1+0x208], R18 ;  /* 0x0002081201007387 */ /* 0x0001e80000100a00 */
[----:B0-----:R-:W2:Y:S04]  /*313a0*/  LDL.LU.64 R18, [R1+0x1f90] ;  /* 0x001f900001127983 */ /* 0x001ea80000300a00 */
[----:B------:R-:W3:Y:S04]  /*313b0*/  LDL.LU.64 R16, [R1+0x1f88] ;  /* 0x001f880001107983 */ /* 0x000ee80000300a00 */
[----:B------:R-:W-:Y:S04]  /*313c0*/  STL.64 [R1+0x190], R8 ;  /* 0x0001900801007387 */ /* 0x000fe80000100a00 */
[----:B------:R4:W-:Y:S01]  /*313d0*/  STL [R1+0x198], R10 ;  /* 0x0001980a01007387 */ /* 0x0009e20000100800 */
[----:B------:R-:W-:-:S02]  /*313e0*/  IMAD.MOV.U32 R0, RZ, RZ, R11 ;  /* 0x000000ffff007224 */ /* 0x000fc400078e000b */
[----:B----4-:R-:W-:Y:S03]  /*313f0*/  HMMA.16816.F32 R8, R4, R20, R24 ;  /* 0x000000140408723c */ /* 0x010fe60000001818 */
[----:B------:R-:W-:Y:S04]  /*31400*/  STL [R1+0x1708], R0 ;  /* 0x0017080001007387 */ /* 0x000fe80000100800 */
[----:B------:R-:W4:-:S15]  /*31410*/  LDL.LU R24, [R1+0x2d0] ;  /* 0x0002d00001187983 */ /* 0x000f1e0000300800 */
[----:B------:R-:W-:-:S01]  /*31420*/  NOP ;  /* 0x0000000000007918 */ /* 0x000fc20000000000 */
[----:B------:R0:W-:Y:S04]  /*31430*/  STL.64 [R1+0x170], R8 ;  /* 0x0001700801007387 */ /* 0x0001e80000100a00 */
[----:B------:R1:W-:Y:S04]  /*31440*/  STL.64 [R1+0x178], R10 ;  /* 0x0001780a01007387 */ /* 0x0003e80000100a00 */
[----:B------:R-:W4:Y:S04]  /*31450*/  LDL.LU R25, [R1+0x2d4] ;  /* 0x0002d40001197983 */ /* 0x000f280000300800 */
[----:B------:R-:W2:Y:S04]  /*31460*/  LDL.LU R26, [R1+0x2d8] ;  /* 0x0002d800011a7983 */ /* 0x000ea80000300800 */
[----:B------:R-:W2:Y:S04]  /*31470*/  LDL.LU R27, [R1+0x2dc] ;  /* 0x0002dc00011b7983 */ /* 0x000ea80000300800 */
[----:B--2---:R-:W-:Y:S04]  /*31480*/  STL.64 [R1+0x1f08], R26 ;  /* 0x001f081a01007387 */ /* 0x004fe80000100a00 */
[----:B----4-:R-:W-:Y:S04]  /*31490*/  STL.64 [R1+0x1f00], R24 ;  /* 0x001f001801007387 */ /* 0x010fe80000100a00 */
[----:B0-----:R-:W2:Y:S04]  /*314a0*/  LDL.LU R8, [R1+0x2b0] ;  /* 0x0002b00001087983 */ /* 0x001ea80000300800 */
[----:B------:R-:W2:Y:S04]  /*314b0*/  LDL.LU R9, [R1+0x2b4] ;  /* 0x0002b40001097983 */ /* 0x000ea80000300800 */
[----:B-1----:R-:W4:Y:S04]  /*314c0*/  LDL.LU R10, [R1+0x2b8] ;  /* 0x0002b800010a7983 */ /* 0x002f280000300800 */
[----:B------:R-:W4:Y:S04]  /*314d0*/  LDL.LU R11, [R1+0x2bc] ;  /* 0x0002bc00010b7983 */ /* 0x000f280000300800 */
[----:B----4-:R-:W-:Y:S04]  /*314e0*/  STL.64 [R1+0x1f18], R10 ;  /* 0x001f180a01007387 */ /* 0x010fe80000100a00 */
[----:B--2---:R0:W-:Y:S04]  /*314f0*/  STL.64 [R1+0x1f10], R8 ;  /* 0x001f100801007387 */ /* 0x0041e80000100a00 */
[----:B------:R-:W2:Y:S04]  /*31500*/  LDL.LU R20, [R1+0xf0] ;  /* 0x0000f00001147983 */ /* 0x000ea80000300800 */
[----:B------:R-:W4:Y:S04]  /*31510*/  LDL.LU R12, [R1+0x290] ;  /* 0x00029000010c7983 */ /* 0x000f280000300800 */
[----:B------:R-:W4:Y:S04]  /*31520*/  LDL.LU R13, [R1+0x294] ;  /* 0x00029400010d7983 */ /* 0x000f280000300800 */
[----:B------:R-:W3:Y:S04]  /*31530*/  LDL.LU R14, [R1+0x298] ;  /* 0x00029800010e7983 */ /* 0x000ee80000300800 */
[----:B------:R-:W3:Y:S04]  /*31540*/  LDL.LU R15, [R1+0x29c] ;  /* 0x00029c00010f7983 */ /* 0x000ee80000300800 */
[----:B---3--:R1:W-:Y:S04]  /*31550*/  STL.64 [R1+0x1f28], R14 ;  /* 0x001f280e01007387 */ /* 0x0083e80000100a00 */
[----:B----4-:R-:W-:Y:S04]  /*31560*/  STL.64 [R1+0x1f20], R12 ;  /* 0x001f200c01007387 */ /* 0x010fe80000100a00 */
[----:B0-----:R-:W3:Y:S04]  /*31570*/  LDL.LU R8, [R1+0x250] ;  /* 0x0002500001087983 */ /* 0x001ee80000300800 */
[----:B------:R-:W3:Y:S04]  /*31580*/  LDL.LU R9, [R1+0x254] ;  /* 0x0002540001097983 */ /* 0x000ee80000300800 */
[----:B------:R-:W4:Y:S04]  /*31590*/  LDL.LU R10, [R1+0x258] ;  /* 0x00025800010a7983 */ /* 0x000f280000300800 */
[----:B------:R-:W4:Y:S04]  /*315a0*/  LDL.LU R11, [R1+0x25c] ;  /* 0x00025c00010b7983 */ /* 0x000f280000300800 */
[----:B-1----:R-:W2:Y:S04]  /*315b0*/  LDL.LU R14, [R1+0xd8] ;  /* 0x0000d800010e7983 */ /* 0x002ea80000300800 */
[----:B----4-:R-:W-:Y:S04]  /*315c0*/  STL.64 [R1+0x1f38], R10 ;  /* 0x001f380a01007387 */ /* 0x010fe80000100a00 */
[----:B---3--:R0:W-:Y:S04]  /*315d0*/  STL.64 [R1+0x1f30], R8 ;  /* 0x001f300801007387 */ /* 0x0081e80000100a00 */
[----:B0-----:R-:W3:Y:S04]  /*315e0*/  LDL.LU R8, [R1+0x230] ;  /* 0x0002300001087983 */ /* 0x001ee80000300800 */
[----:B------:R-:W3:Y:S04]  /*315f0*/  LDL.LU R9, [R1+0x234] ;  /* 0x0002340001097983 */ /* 0x000ee80000300800 */
[----:B------:R-:W4:Y:S04]  /*31600*/  LDL.LU R10, [R1+0x238] ;  /* 0x00023800010a7983 */ /* 0x000f280000300800 */
[----:B------:R-:W4:Y:S04]  /*31610*/  LDL.LU R11, [R1+0x23c] ;  /* 0x00023c00010b7983 */ /* 0x000f280000300800 */
[----:B------:R-:W2:Y:S04]  /*31620*/  LDL.LU R12, [R1+0xd0] ;  /* 0x0000d000010c7983 */ /* 0x000ea80000300800 */
[----:B------:R-:W2:Y:S04]  /*31630*/  LDL.LU R13, [R1+0xd4] ;  /* 0x0000d400010d7983 */ /* 0x000ea80000300800 */
[----:B----4-:R-:W-:Y:S04]  /*31640*/  STL.64 [R1+0x1f48], R10 ;  /* 0x001f480a01007387 */ /* 0x010fe80000100a00 */
[----:B---3--:R0:W-:Y:S04]  /*31650*/  STL.64 [R1+0x1f40], R8 ;  /* 0x001f400801007387 */ /* 0x0081e80000100a00 */
[----:B0-----:R-:W3:Y:S04]  /*31660*/  LDL.LU R8, [R1+0x210] ;  /* 0x0002100001087983 */ /* 0x001ee80000300800 */
[----:B------:R-:W3:Y:S04]  /*31670*/  LDL.LU R9, [R1+0x214] ;  /* 0x0002140001097983 */ /* 0x000ee80000300800 */
[----:B------:R-:W4:Y:S04]  /*31680*/  LDL.LU R10, [R1+0x218] ;  /* 0x00021800010a7983 */ /* 0x000f280000300800 */
[----:B------:R-:W4:Y:S04]  /*31690*/  LDL.LU R11, [R1+0x21c] ;  /* 0x00021c00010b7983 */ /* 0x000f280000300800 */
[----:B------:R-:W2:Y:S04]  /*316a0*/  LDL.LU R0, [R1+0xc4] ;  /* 0x0000c40001007983 */ /* 0x000ea80000300800 */
[----:B----4-:R0:W-:Y:S04]  /*316b0*/  STL.64 [R1+0x1f58], R10 ;  /* 0x001f580a01007387 */ /* 0x0101e80000100a00 */
[----:B0-----:R-:W4:Y:S04]  /*316c0*/  LDL.LU R10, [R1+0xc8] ;  /* 0x0000c800010a7983 */ /* 0x001f280000300800 */
[----:B------:R-:W4:Y:S04]  /*316d0*/  LDL.LU R11, [R1+0xcc] ;  /* 0x0000cc00010b7983 */ /* 0x000f280000300800 */
[----:B----4-:R0:W-:Y:S04]  /*316e0*/  STL.64 [R1+0x1f70], R10 ;  /* 0x001f700a01007387 */ /* 0x0101e80000100a00 */
[----:B0-----:R-:W4:Y:S04]  /*316f0*/  LDL.LU R10, [R1+0xa8] ;  /* 0x0000a800010a7983 */ /* 0x001f280000300800 */
[----:B------:R-:W4:Y:S04]  /*31700*/  LDL.LU R11, [R1+0xac] ;  /* 0x0000ac00010b7983 */ /* 0x000f280000300800 */
[----:B---3--:R0:W-:Y:S04]  /*31710*/  STL.64 [R1+0x1f50], R8 ;  /* 0x001f500801007387 */ /* 0x0081e80000100a00 */
[----:B0-----:R-:W3:Y:S04]  /*31720*/  LDL.LU R9, [R1+0xc0] ;  /* 0x0000c00001097983 */ /* 0x001ee80000300800 */
[----:B------:R-:W2:Y:S04]  /*31730*/  LDL.LU R15, [R1+0xdc] ;  /* 0x0000dc00010f7983 */ /* 0x000ea80000300800 */
[----:B--2---:R-:W-:Y:S04]  /*31740*/  STL.64 [R1+0x1f68], R14 ;  /* 0x001f680e01007387 */ /* 0x004fe80000100a00 */
[----:B------:R0:W-:Y:S04]  /*31750*/  STL.64 [R1+0x1f60], R12 ;  /* 0x001f600c01007387 */ /* 0x0001e80000100a00 */
[----:B0-----:R-:W2:Y:S04]  /*31760*/  LDL.LU R12, [R1+0x1a0] ;  /* 0x0001a000010c7983 */ /* 0x001ea80000300800 */
[----:B------:R-:W2:Y:S04]  /*31770*/  LDL.LU R13, [R1+0x1a4] ;  /* 0x0001a400010d7983 */ /* 0x000ea80000300800 */
[----:B------:R-:W4:Y:S04]  /*31780*/  LDL.LU R14, [R1+0x1a8] ;  /* 0x0001a800010e7983 */ /* 0x000f280000300800 */
[----:B------:R-:W4:Y:S01]  /*31790*/  LDL.LU R15, [R1+0x1ac] ;  /* 0x0001ac00010f7983 */ /* 0x000f220000300800 */
[----:B------:R-:W-:-:S03]  /*317a0*/  IMAD R16, R16, 0x100, R22 ;  /* 0x0000010010107824 */ /* 0x000fc600078e0216 */
[----:B----4-:R-:W-:Y:S04]  /*317b0*/  STL.64 [R1+0x1f80], R14 ;  /* 0x001f800e01007387 */ /* 0x010fe80000100a00 */
[----:B--2---:R0:W-:Y:S04]  /*317c0*/  STL.64 [R1+0x1f78], R12 ;  /* 0x001f780c01007387 */ /* 0x0041e80000100a00 */
[----:B0-----:R-:W2:Y:S04]  /*317d0*/  LDL.LU.64 R12, [R1+0x160] ;  /* 0x00016000010c7983 */ /* 0x001ea80000300a00 */
[----:B------:R-:W2:Y:S04]  /*317e0*/  LDL.LU.64 R14, [R1+0x168] ;  /* 0x00016800010e7983 */ /* 0x000ea80000300a00 */
[----:B------:R-:W4:Y:S04]  /*317f0*/  LDL.LU R2, [R1+0xe8] ;  /* 0x0000e80001027983 */ /* 0x000f280000300800 */
[----:B------:R-:W4:Y:S04]  /*31800*/  LDL.LU R3, [R1+0xec] ;  /* 0x0000ec0001037983 */ /* 0x000f280000300800 */
[----:B------:R-:W4:Y:S04]  /*31810*/  LDL.LU R24, [R1+0x270] ;  /* 0x0002700001187983 */ /* 0x000f280000300800 */
[----:B------:R-:W4:Y:S04]  /*31820*/  LDL.LU R25, [R1+0x274] ;  /* 0x0002740001197983 */ /* 0x000f280000300800 */
[----:B------:R-:W4:Y:S04]  /*31830*/  LDL.LU R26, [R1+0x278] ;  /* 0x00027800011a7983 */ /* 0x000f280000300800 */
[----:B------:R-:W4:Y:S04]  /*31840*/  LDL.LU R27, [R1+0x27c] ;  /* 0x00027c00011b7983 */ /* 0x000f280000300800 */
[----:B------:R-:W4:Y:S01]  /*31850*/  LDL.LU R21, [R1+0xf4] ;  /* 0x0000f40001157983 */ /* 0x000f220000300800 */
[----:B------:R-:W-:-:S03]  /*31860*/  IMAD R17, R17, 0x100, R23 ;  /* 0x0000010011117824 */ /* 0x000fc600078e0217 */
[----:B------:R-:W4:Y:S01]  /*31870*/  LDL.LU R22, [R1+0xf8] ;  /* 0x0000f80001167983 */ /* 0x000f220000300800 */
[----:B------:R-:W-:-:S03]  /*31880*/  IMAD R18, R18, 0x100, R28 ;  /* 0x0000010012127824 */ /* 0x000fc600078e021c */
[----:B------:R-:W4:Y:S01]  /*31890*/  LDL.LU R23, [R1+0xfc] ;  /* 0x0000fc0001177983 */ /* 0x000f220000300800 */
[----:B------:R-:W-:-:S03]  /*318a0*/  IMAD R19, R19, 0x100, R29 ;  /* 0x0000010013137824 */ /* 0x000fc600078e021d */
[----:B------:R-:W4:Y:S04]  /*318b0*/  LDL.LU R28, [R1+0x100] ;  /* 0x00010000011c7983 */ /* 0x000f280000300800 */
[----:B------:R-:W4:Y:S01]  /*318c0*/  LDL.LU R29, [R1+0x104] ;  /* 0x00010400011d7983 */ /* 0x000f220000300800 */
[----:B--2---:R-:W-:Y:S03]  /*318d0*/  HMMA.16816.F32 R4, R4, R10, R12 ;  /* 0x0000000a0404723c */ /* 0x004fe6000000180c */
[----:B------:R-:W2:Y:S04]  /*318e0*/  LDL.LU.64 R14, [R1+0x1f80] ;  /* 0x001f8000010e7983 */ /* 0x000ea80000300a00 */
[----:B------:R-:W2:Y:S04]  /*318f0*/  LDL.LU.64 R12, [R1+0x1f78] ;  /* 0x001f7800010c7983 */ /* 0x000ea80000300a00 */
[----:B------:R-:W4:Y:S01]  /*31900*/  LDL.LU.64 R10, [R1+0x1f70] ;  /* 0x001f7000010a7983 */ /* 0x000f220000300a00 */
[----:B---3--:R-:W-:-:S02]  /*31910*/  F2FP.F16.E4M3.UNPACK_B R8, R9.H1 ;  /* 0x00000009ff08723e */ /* 0x008fc400030006ff */
[----:B------:R-:W-:Y:S02]  /*31920*/  F2FP.F16.E4M3.UNPACK_B R16, R16 ;  /* 0x00000010ff10723e */ /* 0x000fe400020006ff */
[----:B------:R-:W-:Y:S02]  /*31930*/  F2FP.F16.E4M3.UNPACK_B R17, R17 ;  /* 0x00000011ff11723e */ /* 0x000fe400020006ff */
[----:B------:R-:W-:Y:S02]  /*31940*/  F2FP.F16.E4M3.UNPACK_B R18, R18 ;  /* 0x00000012ff12723e */ /* 0x000fe400020006ff */
[----:B------:R-:W-:Y:S02]  /*31950*/  F2FP.F16.E4M3.UNPACK_B R19, R19 ;  /* 0x00000013ff13723e */ /* 0x000fe400020006ff */
[----:B------:R-:W-:Y:S01]  /*31960*/  F2FP.F16.E4M3.UNPACK_B R9, R0.H1 ;  /* 0x00000000ff09723e */ /* 0x000fe200030006ff */
[----:B------:R0:W-:Y:S04]  /*31970*/  STL.64 [R1+0x160], R4 ;  /* 0x0001600401007387 */ /* 0x0001e80000100a00 */
[----:B------:R4:W-:Y:S04]  /*31980*/  STL [R1+0x168], R6 ;  /* 0x0001680601007387 */ /* 0x0009e80000100800 */
[----:B------:R-:W-:Y:S01]  /*31990*/  STL [R1+0xb0], R8 ;  /* 0x0000b00801007387 */ /* 0x000fe20000100800 */
[----:B------:R-:W-:-:S03]  /*319a0*/  IMAD.MOV.U32 R0, RZ, RZ, R7 ;  /* 0x000000ffff007224 */ /* 0x000fc600078e0007 */
[----:B0-----:R-:W3:Y:S04]  /*319b0*/  LDL.LU R4, [R1+0xe0] ;  /* 0x0000e00001047983 */ /* 0x001ee80000300800 */
[----:B------:R2:W-:Y:S04]  /*319c0*/  STL [R1+0xb4], R9 ;  /* 0x0000b40901007387 */ /* 0x0005e80000100800 */
[----:B------:R-:W3:Y:S04]  /*319d0*/  LDL.LU R5, [R1+0xe4] ;  /* 0x0000e40001057983 */ /* 0x000ee80000300800 */
[----:B------:R-:W-:Y:S01]  /*319e0*/  STL [R1+0x18e0], R0 ;  /* 0x0018e00001007387 */ /* 0x000fe20000100800 */
[----:B----4-:R-:W-:-:S02]  /*319f0*/  F2FP.F16.E4M3.UNPACK_B R6, R10.H1 ;  /* 0x0000000aff06723e */ /* 0x010fc400030006ff */
[----:B------:R-:W-:Y:S02]  /*31a00*/  F2FP.F16.E4M3.UNPACK_B R7, R11.H1 ;  /* 0x0000000bff07723e */ /* 0x000fe400030006ff */
[----:B--2---:R-:W-:Y:S01]  /*31a10*/  HMMA.16816.F32 R8, R16, R8, R12 ;  /* 0x000000081008723c */ /* 0x004fe2000000180c */
[----:B------:R-:W2:Y:S04]  /*31a20*/  LDL.LU.64 R14, [R1+0x1f68] ;  /* 0x001f6800010e7983 */ /* 0x000ea80000300a00 */
[----:B------:R-:W4:-:S15]  /*31a30*/  LDL.LU.64 R12, [R1+0x1f60] ;  /* 0x001f6000010c7983 */ /* 0x000f1e0000300a00 */
[----:B------:R-:W-:-:S03]  /*31a40*/  NOP ;  /* 0x0000000000007918 */ /* 0x000fc60000000000 */
[----:B------:R-:W-:Y:S04]  /*31a50*/  STL.64 [R1+0x1a0], R8 ;  /* 0x0001a00801007387 */ /* 0x000fe80000100a00 */
[----:B------:R0:W-:Y:S04]  /*31a60*/  STL.64 [R1+0x1a8], R10 ;  /* 0x0001a80a01007387 */ /* 0x0001e80000100a00 */
[----:B0-----:R-:W3:Y:S04]  /*31a70*/  LDL.LU.64 R10, [R1+0x1f58] ;  /* 0x001f5800010a7983 */ /* 0x001ee80000300a00 */
[----:B------:R-:W3:Y:S04]  /*31a80*/  LDL.LU.64 R8, [R1+0x1f50] ;  /* 0x001f500001087983 */ /* 0x000ee80000300a00 */
[----:B------:R-:W-:Y:S04]  /*31a90*/  STL [R1+0xa0], R6 ;  /* 0x0000a00601007387 */ /* 0x000fe80000100800 */
[----:B------:R-:W-:Y:S01]  /*31aa0*/  STL [R1+0xa4], R7 ;  /* 0x0000a40701007387 */ /* 0x000fe20000100800 */
[----:B---3--:R-:W-:-:S15]  /*31ab0*/  HMMA.16816.F32 R8, R16, R6, R8 ;  /* 0x000000061008723c */ /* 0x008fde0000001808 */
[----:B------:R-:W-:-:S08]  /*31ac0*/  NOP ;  /* 0x0000000000007918 */ /* 0x000fd00000000000 */
[----:B------:R-:W-:Y:S04]  /*31ad0*/  STL.64 [R1+0x210], R8 ;  /* 0x0002100801007387 */ /* 0x000fe80000100a00 */
[----:B------:R0:W-:Y:S04]  /*31ae0*/  STL.64 [R1+0x218], R10 ;  /* 0x0002180a01007387 */ /* 0x0001e80000100a00 */
[----:B0-----:R-:W3:Y:S04]  /*31af0*/  LDL.LU.64 R10, [R1+0x1f48] ;  /* 0x001f4800010a7983 */ /* 0x001ee80000300a00 */
[----:B------:R-:W3:Y:S01]  /*31b00*/  LDL.LU.64 R8, [R1+0x1f40] ;  /* 0x001f400001087983 */ /* 0x000ee20000300a00 */
[----:B----4-:R-:W-:-:S02]  /*31b10*/  F2FP.F16.E4M3.UNPACK_B R12, R12.H1 ;  /* 0x0000000cff0c723e */ /* 0x010fc400030006ff */
[----:B------:R-:W-:Y:S02]  /*31b20*/  F2FP.F16.E4M3.UNPACK_B R13, R13.H1 ;  /* 0x0000000dff0d723e */ /* 0x000fe400030006ff */
[----:B--2---:R-:W-:Y:S02]  /*31b30*/  F2FP.F16.E4M3.UNPACK_B R6, R14.H1 ;  /* 0x0000000eff06723e */ /* 0x004fe400030006ff */
[----:B------:R-:W-:Y:S01]  /*31b40*/  F2FP.F16.E4M3.UNPACK_B R7, R15.H1 ;  /* 0x0000000fff07723e */ /* 0x000fe200030006ff */
[----:B------:R-:W-:Y:S04]  /*31b50*/  STL [R1+0x98], R12 ;  /* 0x0000980c01007387 */ /* 0x000fe80000100800 */
[----:B------:R3:W-:Y:S02]  /*31b60*/  STL [R1+0x9c], R13 ;  /* 0x00009c0d01007387 */ /* 0x0007e40000100800 */
[----:B---3--:R-:W-:Y:S02]  /*31b70*/  HMMA.16816.F32 R12, R16, R12, R8 ;  /* 0x0000000c100c723c */ /* 0x008fe40000001808 */
[----:B------:R-:W2:Y:S04]  /*31b80*/  LDL.LU.64 R10, [R1+0x1f38] ;  /* 0x001f3800010a7983 */ /* 0x000ea80000300a00 */
[----:B------:R-:W2:-:S15]  /*31b90*/  LDL.LU.64 R8, [R1+0x1f30] ;  /* 0x001f300001087983 */ /* 0x000e9e0000300a00 */
[----:B------:R-:W-:-:S02]  /*31ba0*/  NOP ;  /* 0x0000000000007918 */ /* 0x000fc40000000000 */
[----:B------:R-:W-:Y:S04]  /*31bb0*/  STL.64 [R1+0x230], R12 ;  /* 0x0002300c01007387 */ /* 0x000fe80000100a00 */
[----:B------:R0:W-:Y:S04]  /*31bc0*/  STL.64 [R1+0x238], R14 ;  /* 0x0002380e01007387 */ /* 0x0001e80000100a00 */
[----:B0-----:R-:W3:Y:S04]  /*31bd0*/  LDL.LU.64 R14, [R1+0x1f28] ;  /* 0x001f2800010e7983 */ /* 0x001ee80000300a00 */
[----:B------:R-:W3:Y:S04]  /*31be0*/  LDL.LU.64 R12, [R1+0x1f20] ;  /* 0x001f2000010c7983 */ /* 0x000ee80000300a00 */
[----:B------:R-:W-:Y:S04]  /*31bf0*/  STL [R1+0x90], R6 ;  /* 0x0000900601007387 */ /* 0x000fe80000100800 */
[----:B------:R-:W-:Y:S01]  /*31c00*/  STL [R1+0x94], R7 ;  /* 0x0000940701007387 */ /* 0x000fe20000100800 */
[----:B------:R-:W-:-:S02]  /*31c10*/  F2FP.F16.E4M3.UNPACK_B R4, R4.H1 ;  /* 0x00000004ff04723e */ /* 0x000fc400030006ff */
[----:B------:R-:W-:Y:S01]  /*31c20*/  F2FP.F16.E4M3.UNPACK_B R5, R5.H1 ;  /* 0x00000005ff05723e */ /* 0x000fe200030006ff */
[----:B--2---:R-:W-:-:S15]  /*31c30*/  HMMA.16816.F32 R8, R16, R6, R8 ;  /* 0x000000061008723c */ /* 0x004fde0000001808 */
[----:B------:R-:W-:-:S08]  /*31c40*/  NOP ;  /* 0x0000000000007918 */ /* 0x000fd00000000000 */
[----:B------:R-:W-:Y:S04]  /*31c50*/  STL.64 [R1+0x250], R8 ;  /* 0x0002500801007387 */ /* 0x000fe80000100a00 */
[----:B------:R0:W-:Y:S04]  /*31c60*/  STL.64 [R1+0x258], R10 ;  /* 0x0002580a01007387 */ /* 0x0001e80000100a00 */
[----:B0-----:R-:W2:Y:S04]  /*31c70*/  LDL.LU.64 R10, [R1+0x1f18] ;  /* 0x001f1800010a7983 */ /* 0x001ea80000300a00 */
[----:B------:R-:W2:Y:S04]  /*31c80*/  LDL.LU.64 R8, [R1+0x1f10] ;  /* 0x001f100001087983 */ /* 0x000ea80000300a00 */
[----:B------:R-:W-:Y:S04]  /*31c90*/  STL [R1+0x88], R4 ;  /* 0x0000880401007387 */ /* 0x000fe80000100800 */
[----:B------:R0:W-:Y:S02]  /*31ca0*/  STL [R1+0x8c], R5 ;  /* 0x00008c0501007387 */ /* 0x0001e40000100800 */
[----:B0-----:R-:W-:Y:S02]  /*31cb0*/  HMMA.16816.F32 R4, R16, R4, R24 ;  /* 0x000000041004723c */ /* 0x001fe40000001818 */
[----:B------:R-:W4:Y:S04]  /*31cc0*/  LDL.LU.64 R26, [R1+0x1f08] ;  /* 0x001f0800011a7983 */ /* 0x000f280000300a00 */
[----:B------:R-:W4:Y:S01]  /*31cd0*/  LDL.LU.64 R24, [R1+0x1f00] ;  /* 0x001f000001187983 */ /* 0x000f220000300a00 */
[----:B------:R-:W-:-:S02]  /*31ce0*/  F2FP.F16.E4M3.UNPACK_B R2, R2.H1 ;  /* 0x00000002ff02723e */ /* 0x000fc400030006ff */
[----:B------:R-:W-:-:S07]  /*31cf0*/  F2FP.F16.E4M3.UNPACK_B R3, R3.H1 ;  /* 0x00000003ff03723e */ /* 0x000fce00030006ff */
[----:B---3--:R-:W-:Y:S07]  /*31d00*/  HMMA.16816.F32 R12, R16, R2, R12 ;  /* 0x00000002100c723c */ /* 0x008fee000000180c */
[----:B------:R0:W-:Y:S04]  /*31d10*/  STL.64 [R1+0x270], R4 ;  /* 0x0002700401007387 */ /* 0x0001e80000100a00 */
[----:B------:R-:W-:Y:S04]  /*31d20*/  STL.64 [R1+0x278], R6 ;  /* 0x0002780601007387 */ /* 0x000fe80000100a00 */
[----:B------:R1:W-:Y:S04]  /*31d30*/  STL [R1+0x80], R2 ;  /* 0x0000800201007387 */ /* 0x0003e80000100800 */
[----:B------:R3:W-:Y:S01]  /*31d40*/  STL [R1+0x84], R3 ;  /* 0x0000840301007387 */ /* 0x0007e20000100800 */
[----:B0-----:R-:W-:-:S02]  /*31d50*/  F2FP.F16.E4M3.UNPACK_B R4, R20.H1 ;  /* 0x00000014ff04723e */ /* 0x001fc400030006ff */
[----:B------:R-:W-:-:S03]  /*31d60*/  F2FP.F16.E4M3.UNPACK_B R5, R21.H1 ;  /* 0x00000015ff05723e */ /* 0x000fc600030006ff */
[----:B------:R-:W-:Y:S04]  /*31d70*/  STL [R1+0x78], R4 ;  /* 0x0000780401007387 */ /* 0x000fe80000100800 */
[----:B------:R-:W-:Y:S04]  /*31d80*/  STL.64 [R1+0x290], R12 ;  /* 0x0002900c01007387 */ /* 0x000fe80000100a00 */
[----:B------:R-:W-:Y:S04]  /*31d90*/  STL.64 [R1+0x298], R14 ;  /* 0x0002980e01007387 */ /* 0x000fe80000100a00 */
[----:B------:R2:W-:Y:S01]  /*31da0*/  STL [R1+0x7c], R5 ;  /* 0x00007c0501007387 */ /* 0x0005e20000100800 */
[----:B-1----:R-:W-:-:S02]  /*31db0*/  F2FP.F16.E4M3.UNPACK_B R2, R22.H1 ;  /* 0x00000016ff02723e */ /* 0x002fc400030006ff */
[----:B---3--:R-:W-:-:S03]  /*31dc0*/  F2FP.F16.E4M3.UNPACK_B R3, R23.H1 ;  /* 0x00000017ff03723e */ /* 0x008fc600030006ff */
[----:B------:R-:W-:Y:S01]  /*31dd0*/  STL [R1+0x70], R2 ;  /* 0x0000700201007387 */ /* 0x000fe20000100800 */
[----:B------:R-:W-:Y:S01]  /*31de0*/  F2FP.F16.E4M3.UNPACK_B R0, R29.H1 ;  /* 0x0000001dff00723e */ /* 0x000fe200030006ff */
[----:B--2---:R-:W-:-:S15]  /*31df0*/  HMMA.16816.F32 R4, R16, R4, R8 ;  /* 0x000000041004723c */ /* 0x004fde0000001808 */
[----:B------:R-:W-:-:S08]  /*31e00*/  NOP ;  /* 0x0000000000007918 */ /* 0x000fd00000000000 */
[----:B------:R-:W-:Y:S04]  /*31e10*/  STL.64 [R1+0x2b0], R4 ;  /* 0x0002b00401007387 */ /* 0x000fe80000100a00 */
[----:B------:R4:W-:Y:S02]  /*31e20*/  STL.64 [R1+0x2b8], R6 ;  /* 0x0002b80601007387 */ /* 0x0009e40000100a00 */
[----:B----4-:R-:W-:Y:S01]  /*31e30*/  HMMA.16816.F32 R4, R16, R2, R24 ;  /* 0x000000021004723c */ /* 0x010fe20000001818 */
[----:B------:R-:W-:-:S05]  /*31e40*/  F2FP.F16.E4M3.UNPACK_B R8, R28.H1 ;  /* 0x0000001cff08723e */ /* 0x000fca00030006ff */
[----:B------:R-:W-:Y:S04]  /*31e50*/  STL [R1+0x74], R3 ;  /* 0x0000740301007387 */ /* 0x000fe80000100800 */
[----:B------:R-:W2:-:S13]  /*31e60*/  LDL.LU R12, [R1+0x370] ;  /* 0x00037000010c7983 */ /* 0x000e9a0000300800 */
[----:B------:R0:W-:Y:S04]  /*31e70*/  STL.64 [R1+0x2d0], R4 ;  /* 0x0002d00401007387 */ /* 0x0001e80000100a00 */
[----:B------:R-:W-:Y:S04]  /*31e80*/  STL.64 [R1+0x2d8], R6 ;  /* 0x0002d80601007387 */ /* 0x000fe80000100a00 */
[----:B------:R-:W-:Y:S04]  /*31e90*/  STL [R1+0x68], R8 ;  /* 0x0000680801007387 */ /* 0x000fe80000100800 */
[----:B------:R-:W2:Y:S04]  /*31ea0*/  LDL.LU R13, [R1+0x374] ;  /* 0x00037400010d7983 */ /* 0x000ea80000300800 */
[----:B------:R-:W-:Y:S04]  /*31eb0*/  STL [R1+0x6c], R0 ;  /* 0x00006c0001007387 */ /* 0x000fe80000100800 */
[----:B------:R-:W3:Y:S04]  /*31ec0*/  LDL.LU R14, [R1+0x378] ;  /* 0x00037800010e7983 */ /* 0x000ee80000300800 */
[----:B------:R-:W3:Y:S04]  /*31ed0*/  LDL.LU R15, [R1+0x37c] ;  /* 0x00037c00010f7983 */ /* 0x000ee80000300800 */
[----:B0-----:R-:W4:Y:S04]  /*31ee0*/  LDL.LU R4, [R1+0x118] ;  /* 0x0001180001047983 */ /* 0x001f280000300800 */
[----:B------:R-:W4:Y:S04]  /*31ef0*/  LDL.LU R5, [R1+0x11c] ;  /* 0x00011c0001057983 */ /* 0x000f280000300800 */
[----:B------:R-:W4:Y:S04]  /*31f00*/  LDL.LU R2, [R1+0x120] ;  /* 0x0001200001027983 */ /* 0x000f280000300800 */
[----:B------:R-:W4:Y:S04]  /*31f10*/  LDL.LU R3, [R1+0x124] ;  /* 0x0001240001037983 */ /* 0x000f280000300800 */
[----:B---3--:R-:W-:Y:S04]  /*31f20*/  STL.64 [R1+0x1ea8], R14 ;  /* 0x001ea80e01007387 */ /* 0x008fe80000100a00 */
[----:B--2---:R0:W-:Y:S04]  /*31f30*/  STL.64 [R1+0x1ea0], R12 ;  /* 0x001ea00c01007387 */ /* 0x0041e80000100a00 */
[----:B0-----:R-:W2:Y:S04]  /*31f40*/  LDL.LU R12, [R1+0x350] ;  /* 0x00035000010c7983 */ /* 0x001ea80000300800 */
[----:B------:R-:W2:Y:S04]  /*31f50*/  LDL.LU R13, [R1+0x354] ;  /* 0x00035400010d7983 */ /* 0x000ea80000300800 */
[----:B------:R-:W3:Y:S04]  /*31f60*/  LDL.LU R14, [R1+0x358] ;  /* 0x00035800010e7983 */ /* 0x000ee80000300800 */
[----:B------:R-:W3:Y:S04]  /*31f70*/  LDL.LU R15, [R1+0x35c] ;  /* 0x00035c00010f7983 */ /* 0x000ee80000300800 */
[----:B------:R-:W4:Y:S04]  /*31f80*/  LDL.LU R6, [R1+0x110] ;  /* 0x0001100001067983 */ /* 0x000f280000300800 */
[----:B------:R-:W4:Y:S04]  /*31f90*/  LDL.LU R7, [R1+0x114] ;  /* 0x0001140001077983 */ /* 0x000f280000300800 */
[----:B----4-:R0:W-:Y:S02]  /*31fa0*/  STL.64 [R1+0x1ee8], R6 ;  /* 0x001ee80601007387 */ /* 0x0101e40000100a00 */
[----:B0-----:R-:W-:-:S02]  /*31fb0*/  IMAD.MOV.U32 R7, RZ, RZ, R0 ;  /* 0x000000ffff077224 */ /* 0x001fc400078e0000 */
[----:B------:R-:W4:Y:S04]  /*31fc0*/  LDL.LU R0, [R1+0x10c] ;  /* 0x00010c0001007983 */ /* 0x000f280000300800 */
[----:B------:R0:W-:Y:S04]  /*31fd0*/  STL.64 [R1+0x1ee0], R4 ;  /* 0x001ee00401007387 */ /* 0x0001e80000100a00 */
[----:B0-----:R-:W4:Y:S04]  /*31fe0*/  LDL.LU R5, [R1+0x108] ;  /* 0x0001080001057983 */ /* 0x001f280000300800 */
[----:B---3--:R-:W-:Y:S04]  /*31ff0*/  STL.64 [R1+0x1eb8], R14 ;  /* 0x001eb80e01007387 */ /* 0x008fe80000100a00 */
[----:B--2---:R0:W-:Y:S04]  /*32000*/  STL.64 [R1+0x1eb0], R12 ;  /* 0x001eb00c01007387 */ /* 0x0041e80000100a00 */
[----:B0-----:R-:W2:Y:S04]  /*32010*/  LDL.LU R12, [R1+0x330] ;  /* 0x00033000010c7983 */ /* 0x001ea80000300800 */
[----:B------:R-:W2:Y:S04]  /*32020*/  LDL.LU R13, [R1+0x334] ;  /* 0x00033400010d7983 */ /* 0x000ea80000300800 */
[----:B------:R-:W3:Y:S04]  /*32030*/  LDL.LU R14, [R1+0x338] ;  /* 0x00033800010e7983 */ /* 0x000ee80000300800 */
[----:B------:R-:W3:Y:S01]  /*32040*/  LDL.LU R15, [R1+0x33c] ;  /* 0x00033c00010f7983 */ /* 0x000ee20000300800 */
[----:B------:R-:W-:-:S03]  /*32050*/  IMAD.MOV.U32 R6, RZ, RZ, R8 ;  /* 0x000000ffff067224 */ /* 0x000fc600078e0008 */
[----:B---3--:R-:W-:Y:S04]  /*32060*/  STL.64 [R1+0x1ec8], R14 ;  /* 0x001ec80e01007387 */ /* 0x008fe80000100a00 */
[----:B--2---:R-:W-:Y:S04]  /*32070*/  STL.64 [R1+0x1ec0], R12 ;  /* 0x001ec00c01007387 */ /* 0x004fe80000100a00 */
[----:B------:R-:W2:Y:S04]  /*32080*/  LDL.LU R20, [R1+0x128] ;  /* 0x0001280001147983 */ /* 0x000ea80000300800 */
[----:B------:R-:W3:Y:S04]  /*32090*/  LDL.LU R21, [R1+0x12c] ;  /* 0x00012c0001157983 */ /* 0x000ee80000300800 */
[----:B------:R-:W4:Y:S04]  /*320a0*/  LDL.LU R8, [R1+0x390] ;  /* 0x0003900001087983 */ /* 0x000f280000300800 */
[----:B------:R-:W4:Y:S04]  /*320b0*/  LDL.LU R9, [R1+0x394] ;  /* 0x0003940001097983 */ /* 0x000f280000300800 */
[----:B------:R-:W2:Y:S04]  /*320c0*/  LDL.LU R10, [R1+0x398] ;  /* 0x00039800010a7983 */ /* 0x000ea80000300800 */
[----:B------:R-:W2:Y:S04]  /*320d0*/  LDL.LU R11, [R1+0x39c] ;  /* 0x00039c00010b7983 */ /* 0x000ea80000300800 */
[----:B--2---:R-:W-:Y:S04]  /*320e0*/  STL.64 [R1+0x1ed8], R10 ;  /* 0x001ed80a01007387 */ /* 0x004fe80000100a00 */
[----:B----4-:R0:W-:Y:S04]  /*320f0*/  STL.64 [R1+0x1ed0], R8 ;  /* 0x001ed00801007387 */ /* 0x0101e80000100a00 */
[----:B0-----:R-:W2:Y:S04]  /*32100*/  LDL.LU R8, [R1+0x310] ;  /* 0x0003100001087983 */ /* 0x001ea80000300800 */
[----:B------:R-:W2:Y:S04]  /*32110*/  LDL.LU R9, [R1+0x314] ;  /* 0x0003140001097983 */ /* 0x000ea80000300800 */
[----:B------:R-:W4:Y:S04]  /*32120*/  LDL.LU R10, [R1+0x318] ;  /* 0x00031800010a7983 */ /* 0x000f280000300800 */
[----:B------:R-:W4:Y:S04]  /*32130*/  LDL.LU R11, [R1+0x31c] ;  /* 0x00031c00010b7983 */ /* 0x000f280000300800 */
[----:B----4-:R-:W-:Y:S04]  /*32140*/  STL.64 [R1+0x1ef8], R10 ;  /* 0x001ef80a01007387 */ /* 0x010fe80000100a00 */
[----:B--2---:R0:W-:Y:S04]  /*32150*/  STL.64 [R1+0x1ef0], R8 ;  /* 0x001ef00801007387 */ /* 0x0041e80000100a00 */
[----:B0-----:R-:W2:Y:S04]  /*32160*/  LDL.LU R8, [R1+0x2f0] ;  /* 0x0002f00001087983 */ /* 0x001ea80000300800 */
[----:B------:R-:W2:Y:S04]  /*32170*/  LDL.LU R9, [R1+0x2f4] ;  /* 0x0002f40001097983 */ /* 0x000ea80000300800 */
[----:B------:R-:W2:Y:S04]  /*32180*/  LDL.LU R10, [R1+0x2f8] ;  /* 0x0002f800010a7983 */ /* 0x000ea80000300800 */
[----:B------:R-:W2:Y:S04]  /*32190*/  LDL.LU R11, [R1+0x2fc] ;  /* 0x0002fc00010b7983 */ /* 0x000ea80000300800 */
[----:B------:R-:W4:Y:S04]  /*321a0*/  LDL.LU R22, [R1+0x130] ;  /* 0x0001300001167983 */ /* 0x000f280000300800 */
[----:B------:R-:W4:Y:S04]  /*321b0*/  LDL.LU R23, [R1+0x134] ;  /* 0x0001340001177983 */ /* 0x000f280000300800 */
[----:B------:R-:W4:Y:S04]  /*321c0*/  LDL.LU R28, [R1+0x138] ;  /* 0x00013800011c7983 */ /* 0x000f280000300800 */
[----:B------:R-:W4:Y:S04]  /*321d0*/  LDL.LU R29, [R1+0x13c] ;  /* 0x00013c00011d7983 */ /* 0x000f280000300800 */
[----:B------:R-:W4:Y:S04]  /*321e0*/  LDL.LU R24, [R1+0x3b0] ;  /* 0x0003b00001187983 */ /* 0x000f280000300800 */
[----:B------:R-:W4:Y:S04]  /*321f0*/  LDL.LU R25, [R1+0x3b4] ;  /* 0x0003b40001197983 */ /* 0x000f280000300800 */
[----:B------:R-:W4:Y:S01]  /*32200*/  LDL.LU R26, [R1+0x3b8] ;  /* 0x0003b800011a7983 */ /* 0x000f220000300800 */
[----:B------:R-:W-:-:S03]  /*32210*/  F2FP.F16.E4M3.UNPACK_B R12, R5.H1 ;  /* 0x00000005ff0c723e */ /* 0x000fc600030006ff */
[----:B------:R-:W4:Y:S01]  /*32220*/  LDL.LU R27, [R1+0x3bc] ;  /* 0x0003bc00011b7983 */ /* 0x000f220000300800 */
[----:B--2---:R-:W-:Y:S03]  /*32230*/  HMMA.16816.F32 R4, R16, R6, R8 ;  /* 0x000000061004723c */ /* 0x004fe60000001808 */
[----:B------:R-:W2:Y:S04]  /*32240*/  LDL.LU.64 R10, [R1+0x1ef8] ;  /* 0x001ef800010a7983 */ /* 0x000ea80000300a00 */
[----:B------:R-:W2:Y:S01]  /*32250*/  LDL.LU.64 R8, [R1+0x1ef0] ;  /* 0x001ef00001087983 */ /* 0x000ea20000300a00 */
[----:B------:R-:W-:-:S15]  /*32260*/  F2FP.F16.E4M3.UNPACK_B R13, R0.H1 ;  /* 0x00000000ff0d723e */ /* 0x000fde00030006ff */
[----:B------:R-:W-:Y:S04]  /*32270*/  STL.64 [R1+0x2f0], R4 ;  /* 0x0002f00401007387 */ /* 0x000fe80000100a00 */
[----:B------:R0:W-:Y:S04]  /*32280*/  STL.64 [R1+0x2f8], R6 ;  /* 0x0002f80601007387 */ /* 0x0001e80000100a00 */
[----:B0-----:R-:W3:Y:S04]  /*32290*/  LDL.LU.64 R6, [R1+0x1ee8] ;  /* 0x001ee80001067983 */ /* 0x001ee80000300a00 */
[----:B------:R-:W4:Y:S04]  /*322a0*/  LDL.LU.64 R4, [R1+0x1ee0] ;  /* 0x001ee00001047983 */ /* 0x000f280000300a00 */
[----:B------:R-:W-:Y:S04]  /*322b0*/  STL [R1+0x60], R12 ;  /* 0x0000600c01007387 */ /* 0x000fe80000100800 */
[----:B------:R2:W-:Y:S02]  /*322c0*/  STL [R1+0x64], R13 ;  /* 0x0000640d01007387 */ /* 0x0005e40000100800 */
[----:B--2---:R-:W-:Y:S02]  /*322d0*/  HMMA.16816.F32 R12, R16, R12, R8 ;  /* 0x0000000c100c723c */ /* 0x004fe40000001808 */
[----:B------:R-:W2:Y:S04]  /*322e0*/  LDL.LU.64 R10, [R1+0x1ed8] ;  /* 0x001ed800010a7983 */ /* 0x000ea80000300a00 */
[----:B------:R-:W2:-:S15]  /*322f0*/  LDL.LU.64 R8, [R1+0x1ed0] ;  /* 0x001ed00001087983 */ /* 0x000e9e0000300a00 */
[----:B------:R-:W-:-:S02]  /*32300*/  NOP ;  /* 0x0000000000007918 */ /* 0x000fc40000000000 */
[----:B------:R-:W-:Y:S04]  /*32310*/  STL.64 [R1+0x310], R12 ;  /* 0x0003100c01007387 */ /* 0x000fe80000100a00 */
[----:B------:R0:W-:Y:S04]  /*32320*/  STL.64 [R1+0x318], R14 ;  /* 0x0003180e01007387 */ /* 0x0001e80000100a00 */
[----:B0-----:R-:W4:Y:S04]  /*32330*/  LDL.LU.64 R14, [R1+0x1ec8] ;  /* 0x001ec800010e7983 */ /* 0x001f280000300a00 */
[----:B------:R-:W4:Y:S01]  /*32340*/  LDL.LU.64 R12, [R1+0x1ec0] ;  /* 0x001ec000010c7983 */ /* 0x000f220000300a00 */
[----:B---3--:R-:W-:-:S02]  /*32350*/  F2FP.F16.E4M3.UNPACK_B R6, R6.H1 ;  /* 0x00000006ff06723e */ /* 0x008fc400030006ff */
[----:B------:R-:W-:-:S03]  /*32360*/  F2FP.F16.E4M3.UNPACK_B R7, R7.H1 ;  /* 0x00000007ff07723e */ /* 0x000fc600030006ff */
[----:B------:R-:W-:Y:S04]  /*32370*/  STL [R1+0x58], R6 ;  /* 0x0000580601007387 */ /* 0x000fe80000100800 */
[----:B------:R-:W-:Y:S01]  /*32380*/  STL [R1+0x5c], R7 ;  /* 0x00005c0701007387 */ /* 0x000fe20000100800 */
[----:B----4-:R-:W-:-:S15]  /*32390*/  HMMA.16816.F32 R12, R16, R6, R12 ;  /* 0x00000006100c723c */ /* 0x010fde000000180c */
[----:B------:R-:W-:-:S08]  /*323a0*/  NOP ;  /* 0x0000000000007918 */ /* 0x000fd00000000000 */
[----:B------:R-:W-:Y:S04]  /*323b0*/  STL.64 [R1+0x330], R12 ;  /* 0x0003300c01007387 */ /* 0x000fe80000100a00 */
[----:B------:R0:W-:Y:S04]  /*323c0*/  STL.64 [R1+0x338], R14 ;  /* 0x0003380e01007387 */ /* 0x0001e80000100a00 */
[----:B0-----:R-:W3:Y:S04]  /*323d0*/  LDL.LU.64 R14, [R1+0x1eb8] ;  /* 0x001eb800010e7983 */ /* 0x001ee80000300a00 */
[----:B------:R-:W3:Y:S01]  /*323e0*/  LDL.LU.64 R12, [R1+0x1eb0] ;  /* 0x001eb000010c7983 */ /* 0x000ee20000300a00 */
[----:B------:R-:W-:-:S02]  /*323f0*/  F2FP.F16.E4M3.UNPACK_B R4, R4.H1 ;  /* 0x00000004ff04723e */ /* 0x000fc400030006ff */
[----:B------:R-:W-:Y:S01]  /*32400*/  F2FP.F16.E4M3.UNPACK_B R5, R5.H1 ;  /* 0x00000005ff05723e */ /* 0x000fe200030006ff */
[----:B------:R-:W-:Y:S02]  /*32410*/  IMAD.MOV.U32 R0, RZ, RZ, R7 ;  /* 0x000000ffff007224 */ /* 0x000fe400078e0007 */
[----:B------:R-:W-:Y:S04]  /*32420*/  STL [R1+0x50], R4 ;  /* 0x0000500401007387 */ /* 0x000fe80000100800 */
        /* <DEDUP_REMOVED lines=8> */
[----:B------:R-:W-:-:S02]  /*324b0*/  F2FP.F16.E4M3.UNPACK_B R2, R2.H1 ;  /* 0x00000002ff02723e */ /* 0x000fc400030006ff */
[----:B------:R-:W-:Y:S01]  /*324c0*/  F2FP.F16.E4M3.UNPACK_B R3, R3.H1 ;  /* 0x00000003ff03723e */ /* 0x000fe200030006ff */
[----:B------:R-:W-:Y:S01]  /*324d0*/  IMAD.MOV.U32 R0, RZ, RZ, R5 ;  /* 0x000000ffff007224 */ /* 0x000fe200078e0005 */
[----:B------:R-:W-:Y:S02]  /*324e0*/  F2FP.F16.E4M3.UNPACK_B R4, R20.H1 ;  /* 0x00000014ff04723e */ /* 0x000fe400030006ff */
[----:B------:R-:W-:Y:S01]  /*324f0*/  F2FP.F16.E4M3.UNPACK_B R5, R21.H1 ;  /* 0x00000015ff05723e */ /* 0x000fe200030006ff */
[----:B------:R-:W-:Y:S04]  /*32500*/  STL [R1+0x48], R2 ;  /* 0x0000480201007387 */ /* 0x000fe80000100800 */
[----:B------:R0:W-:Y:S04]  /*32510*/  STL [R1+0x1d04], R0 ;  /* 0x001d040001007387 */ /* 0x0001e80000100800 */
[----:B------:R1:W-:Y:S01]  /*32520*/  STL [R1+0x4c], R3 ;  /* 0x00004c0301007387 */ /* 0x0003e20000100800 */
[C---:B--2---:R-:W-:Y:S06]  /*32530*/  HMMA.16816.F32 R8, R16.reuse, R4, R8 ;  /* 0x000000041008723c */ /* 0x044fec0000001808 */
[----:B------:R-:W-:Y:S01]  /*32540*/  STL [R1+0x40], R4 ;  /* 0x0000400401007387 */ /* 0x000fe20000100800 */
[----:B0-----:R-:W-:Y:S01]  /*32550*/  IMAD.MOV.U32 R0, RZ, RZ, R3 ;  /* 0x000000ffff007224 */ /* 0x001fe200078e0003 */
[----:B---3--:R-:W-:Y:S07]  /*32560*/  HMMA.16816.F32 R12, R16, R2, R12 ;  /* 0x00000002100c723c */ /* 0x008fee000000180c */
[----:B------:R-:W-:-:S02]  /*32570*/  F2FP.F16.E4M3.UNPACK_B R2, R22.H1 ;  /* 0x00000016ff02723e */ /* 0x000fc400030006ff */
[----:B-1----:R-:W-:-:S14]  /*32580*/  F2FP.F16.E4M3.UNPACK_B R3, R23.H1 ;  /* 0x00000017ff03723e */ /* 0x002fdc00030006ff */
[----:B------:R-:W-:Y:S04]  /*32590*/  STL.64 [R1+0x370], R12 ;  /* 0x0003700c01007387 */ /* 0x000fe80000100a00 */
[----:B------:R-:W-:Y:S04]  /*325a0*/  STL.64 [R1+0x378], R14 ;  /* 0x0003780e01007387 */ /* 0x000fe80000100a00 */
[----:B------:R0:W-:Y:S04]  /*325b0*/  STL [R1+0x1d08], R0 ;  /* 0x001d080001007387 */ /* 0x0001e80000100800 */
[----:B------:R1:W-:Y:S01]  /*325c0*/  STL [R1+0x44], R5 ;  /* 0x0000440501007387 */ /* 0x0003e20000100800 */
[----:B0-----:R-:W-:-:S02]  /*325d0*/  IMAD.MOV.U32 R0, RZ, RZ, R5 ;  /* 0x000000ffff007224 */ /* 0x001fc400078e0005 */
[----:B-1----:R-:W-:Y:S06]  /*325e0*/  HMMA.16816.F32 R4, R16, R2, R24 ;  /* 0x000000021004723c */ /* 0x002fec0000001818 */
[----:B------:R-:W-:Y:S04]  /*325f0*/  STL [R1+0x38], R2 ;  /* 0x0000380201007387 */ /* 0x000fe80000100800 */
[----:B------:R0:W-:Y:S04]  /*32600*/  STL.64 [R1+0x390], R8 ;  /* 0x0003900801007387 */ /* 0x0001e80000100a00 */
[----:B------:R-:W-:Y:S04]  /*32610*/  STL.64 [R1+0x398], R10 ;  /* 0x0003980a01007387 */ /* 0x000fe80000100a00 */
[----:B------:R1:W-:Y:S04]  /*32620*/  STL [R1+0x1d0c], R0 ;  /* 0x001d0c0001007387 */ /* 0x0003e80000100800 */
[----:B------:R-:W-:Y:S01]  /*32630*/  STL [R1+0x3c], R3 ;  /* 0x00003c0301007387 */ /* 0x000fe20000100800 */
[----:B0-----:R-:W-:-:S02]  /*32640*/  F2FP.F16.E4M3.UNPACK_B R8, R28.H1 ;  /* 0x0000001cff08723e */ /* 0x001fc400030006ff */
[----:B-1----:R-:W-:-:S03]  /*32650*/  F2FP.F16.E4M3.UNPACK_B R0, R29.H1 ;  /* 0x0000001dff00723e */ /* 0x002fc600030006ff */
[----:B------:R0:W-:Y:S04]  /*32660*/  STL [R1+0x30], R8 ;  /* 0x0000300801007387 */ /* 0x0001e80000100800 */
[----:B0-----:R-:W2:Y:S04]  /*32670*/  LDL.LU R8, [R1+0x4b0] ;  /* 0x0004b00001087983 */ /* 0x001ea80000300800 */
[----:B------:R-:W-:Y:S04]  /*32680*/  STL [R1+0x34], R0 ;  /* 0x0000340001007387 */ /* 0x000fe80000100800 */
[----:B------:R-:W-:Y:S04]  /*32690*/  STL.64 [R1+0x3b0], R4 ;  /* 0x0003b00401007387 */ /* 0x000fe80000100a00 */
[----:B------:R-:W-:Y:S04]  /*326a0*/  STL.64 [R1+0x3b8], R6 ;  /* 0x0003b80601007387 */ /* 0x000fe80000100a00 */
[----:B------:R-:W2:Y:S04]  /*326b0*/  LDL.LU R9, [R1+0x4b4] ;  /* 0x0004b40001097983 */ /* 0x000ea80000300800 */
[----:B------:R-:W3:Y:S04]  /*326c0*/  LDL.LU R10, [R1+0x4b8] ;  /* 0x0004b800010a7983 */ /* 0x000ee80000300800 */
[----:B------:R-:W3:Y:S04]  /*326d0*/  LDL.LU R11, [R1+0x4bc] ;  /* 0x0004bc00010b7983 */ /* 0x000ee80000300800 */
[----:B---3--:R-:W-:Y:S04]  /*326e0*/  STL.64 [R1+0x1e40], R10 ;  /* 0x001e400a01007387 */ /* 0x008fe80000100a00 */
[----:B--2---:R-:W-:Y:S04]  /*326f0*/  STL.64 [R1+0x1e38], R8 ;  /* 0x001e380801007387 */ /* 0x004fe80000100a00 */
[----:B------:R-:W2:Y:S04]  /*32700*/  LDL.LU R20, [R1+0x470] ;  /* 0x0004700001147983 */ /* 0x000ea80000300800 */
[----:B------:R-:W2:Y:S04]  /*32710*/  LDL.LU R21, [R1+0x474] ;  /* 0x0004740001157983 */ /* 0x000ea80000300800 */
[----:B------:R-:W3:Y:S04]  /*32720*/  LDL.LU R22, [R1+0x478] ;  /* 0x0004780001167983 */ /* 0x000ee80000300800 */
[----:B------:R-:W3:Y:S04]  /*32730*/  LDL.LU R23, [R1+0x47c] ;  /* 0x00047c0001177983 */ /* 0x000ee80000300800 */
[----:B---3--:R-:W-:Y:S04]  /*32740*/  STL.64 [R1+0x1e50], R22 ;  /* 0x001e501601007387 */ /* 0x008fe80000100a00 */
[----:B--2---:R0:W-:Y:S04]  /*32750*/  STL.64 [R1+0x1e48], R20 ;  /* 0x001e481401007387 */ /* 0x0041e80000100a00 */
[----:B0-----:R-:W2:Y:S04]  /*32760*/  LDL.LU R20, [R1+0x430] ;  /* 0x0004300001147983 */ /* 0x001ea80000300800 */
[----:B------:R-:W2:Y:S04]  /*32770*/  LDL.LU R21, [R1+0x434] ;  /* 0x0004340001157983 */ /* 0x000ea80000300800 */
[----:B--2---:R-:W-:Y:S04]  /*32780*/  STL.64 [R1+0x1e58], R20 ;  /* 0x001e581401007387 */ /* 0x004fe80000100a00 */
[----:B------:R-:W2:Y:S04]  /*32790*/  LDL.LU R22, [R1+0x438] ;  /* 0x0004380001167983 */ /* 0x000ea80000300800 */
[----:B------:R-:W2:Y:S04]  /*327a0*/  LDL.LU R23, [R1+0x43c] ;  /* 0x00043c0001177983 */ /* 0x000ea80000300800 */
[----:B------:R-:W3:Y:S04]  /*327b0*/  LDL.LU R4, [R1+0x150] ;  /* 0x0001500001047983 */ /* 0x000ee80000300800 */
[----:B------:R-:W3:Y:S04]  /*327c0*/  LDL.LU R5, [R1+0x154] ;  /* 0x0001540001057983 */ /* 0x000ee80000300800 */
[----:B------:R-:W4:Y:S04]  /*327d0*/  LDL.LU R2, [R1+0x158] ;  /* 0x0001580001027983 */ /* 0x000f280000300800 */
[----:B------:R-:W4:Y:S04]  /*327e0*/  LDL.LU R3, [R1+0x15c] ;  /* 0x00015c0001037983 */ /* 0x000f280000300800 */
[----:B------:R-:W2:Y:S04]  /*327f0*/  LDL.LU R6, [R1+0x180] ;  /* 0x0001800001067983 */ /* 0x000ea80000300800 */
[----:B------:R-:W2:Y:S04]  /*32800*/  LDL.LU R7, [R1+0x184] ;  /* 0x0001840001077983 */ /* 0x000ea80000300800 */
[----:B--2---:R0:W-:Y:S04]  /*32810*/  STL.64 [R1+0x1e78], R6 ;  /* 0x001e780601007387 */ /* 0x0041e80000100a00 */
[----:B0-----:R-:W2:Y:S04]  /*32820*/  LDL.64 R6, [R1+0x30] ;  /* 0x0000300001067983 */ /* 0x001ea80000100a00 */
[----:B---3--:R0:W-:Y:S04]  /*32830*/  STL.64 [R1+0x1e70], R4 ;  /* 0x001e700401007387 */ /* 0x0081e80000100a00 */
[----:B------:R-:W3:Y:S04]  /*32840*/  LDL.LU R8, [R1+0x450] ;  /* 0x0004500001087983 */ /* 0x000ee80000300800 */
[----:B------:R-:W3:Y:S04]  /*32850*/  LDL.LU R9, [R1+0x454] ;  /* 0x0004540001097983 */ /* 0x000ee80000300800 */
[----:B------:R-:W4:Y:S04]  /*32860*/  LDL.LU R10, [R1+0x458] ;  /* 0x00045800010a7983 */ /* 0x000f280000300800 */
[----:B------:R-:W4:Y:S04]  /*32870*/  LDL.LU R11, [R1+0x45c] ;  /* 0x00045c00010b7983 */ /* 0x000f280000300800 */
[----:B0-----:R-:W2:Y:S04]  /*32880*/  LDL.LU R5, [R1+0x140] ;  /* 0x0001400001057983 */ /* 0x001ea80000300800 */
[----:B------:R-:W2:Y:S04]  /*32890*/  LDL.LU R0, [R1+0x144] ;  /* 0x0001440001007983 */ /* 0x000ea80000300800 */
[----:B------:R-:W3:Y:S04]  /*328a0*/  LDL.LU R20, [R1+0x148] ;  /* 0x0001480001147983 */ /* 0x000ee80000300800 */
[----:B------:R-:W3:Y:S04]  /*328b0*/  LDL.LU R21, [R1+0x14c] ;  /* 0x00014c0001157983 */ /* 0x000ee80000300800 */
[----:B------:R-:W-:Y:S04]  /*328c0*/  STL.64 [R1+0x1e98], R22 ;  /* 0x001e981601007387 */ /* 0x000fe80000100a00 */
[----:B---3--:R0:W-:Y:S04]  /*328d0*/  STL.64 [R1+0x1e90], R20 ;  /* 0x001e901401007387 */ /* 0x0081e80000100a00 */
[----:B0-----:R-:W3:Y:S04]  /*328e0*/  LDL.LU R20, [R1+0x3d0] ;  /* 0x0003d00001147983 */ /* 0x001ee80000300800 */
[----:B------:R-:W3:Y:S04]  /*328f0*/  LDL.LU R21, [R1+0x3d4] ;  /* 0x0003d40001157983 */ /* 0x000ee80000300800 */
[----:B------:R-:W3:Y:S04]  /*32900*/  LDL.LU R22, [R1+0x3d8] ;  /* 0x0003d80001167983 */ /* 0x000ee80000300800 */
[----:B------:R-:W3:Y:S04]  /*32910*/  LDL.LU R23, [R1+0x3dc] ;  /* 0x0003dc0001177983 */ /* 0x000ee80000300800 */
[----:B----4-:R-:W-:Y:S04]  /*32920*/  STL.64 [R1+0x1e68], R10 ;  /* 0x001e680a01007387 */ /* 0x010fe80000100a00 */
[----:B------:R0:W-:Y:S04]  /*32930*/  STL.64 [R1+0x1e60], R8 ;  /* 0x001e600801007387 */ /* 0x0001e80000100a00 */
[----:B0-----:R-:W4:Y:S04]  /*32940*/  LDL.LU R8, [R1+0x410] ;  /* 0x0004100001087983 */ /* 0x001f280000300800 */
[----:B------:R-:W4:Y:S04]  /*32950*/  LDL.LU R9, [R1+0x414] ;  /* 0x0004140001097983 */ /* 0x000f280000300800 */
[----:B------:R-:W3:Y:S04]  /*32960*/  LDL.LU R10, [R1+0x418] ;  /* 0x00041800010a7983 */ /* 0x000ee80000300800 */
[----:B------:R-:W3:Y:S01]  /*32970*/  LDL.LU R11, [R1+0x41c] ;  /* 0x00041c00010b7983 */ /* 0x000ee20000300800 */
[----:B--2---:R-:W-:-:S02]  /*32980*/  F2FP.F16.E4M3.UNPACK_B R4, R5.H1 ;  /* 0x00000005ff04723e */ /* 0x004fc400030006ff */
[----:B------:R-:W-:Y:S01]  /*32990*/  F2FP.F16.E4M3.UNPACK_B R5, R0.H1 ;  /* 0x00000000ff05723e */ /* 0x000fe200030006ff */
[----:B---3--:R-:W-:Y:S04]  /*329a0*/  STL.64 [R1+0x1e88], R10 ;  /* 0x001e880a01007387 */ /* 0x008fe80000100a00 */
[----:B----4-:R0:W-:Y:S04]  /*329b0*/  STL.64 [R1+0x1e80], R8 ;  /* 0x001e800801007387 */ /* 0x0101e80000100a00 */
[----:B0-----:R-:W2:Y:S04]  /*329c0*/  LDL.LU R8, [R1+0x3f0] ;  /* 0x0003f00001087983 */ /* 0x001ea80000300800 */
[----:B------:R-:W2:Y:S04]  /*329d0*/  LDL.LU R9, [R1+0x3f4] ;  /* 0x0003f40001097983 */ /* 0x000ea80000300800 */
[----:B------:R-:W2:Y:S04]  /*329e0*/  LDL.LU R10, [R1+0x3f8] ;  /* 0x0003f800010a7983 */ /* 0x000ea80000300800 */
[----:B------:R-:W2:Y:S01]  /*329f0*/  LDL.LU R11, [R1+0x3fc] ;  /* 0x0003fc00010b7983 */ /* 0x000ea20000300800 */
[----:B------:R-:W-:Y:S03]  /*32a00*/  HMMA.16816.F32 R20, R16, R6, R20 ;  /* 0x000000061014723c */ /* 0x000fe60000001814 */
        /* <DEDUP_REMOVED lines=10> */
[----:B------:R-:W-:-:S03]  /*32ab0*/  IMAD.MOV.U32 R0, RZ, RZ, R7 ;  /* 0x000000ffff007224 */ /* 0x000fc600078e0007 */
[----:B------:R-:W-:Y:S04]  /*32ac0*/  STL.64 [R1+0x3d0], R20 ;  /* 0x0003d01401007387 */ /* 0x000fe80000100a00 */
[----:B------:R0:W-:Y:S04]  /*32ad0*/  STL.64 [R1+0x3d8], R22 ;  /* 0x0003d81601007387 */ /* 0x0001e80000100a00 */
[----:B0-----:R-:W3:Y:S04]  /*32ae0*/  LDL.LU.64 R22, [R1+0x1e98] ;  /* 0x001e980001167983 */ /* 0x001ee80000300a00 */
[----:B------:R-:W4:Y:S04]  /*32af0*/  LDL.LU.64 R20, [R1+0x1e90] ;  /* 0x001e900001147983 */ /* 0x000f280000300a00 */
[----:B------:R-:W-:Y:S04]  /*32b00*/  STL [R1+0x28], R4 ;  /* 0x0000280401007387 */ /* 0x000fe80000100800 */
[----:B------:R-:W-:Y:S04]  /*32b10*/  STL [R1+0x1d10], R0 ;  /* 0x001d100001007387 */ /* 0x000fe80000100800 */
[----:B------:R2:W-:Y:S02]  /*32b20*/  STL [R1+0x2c], R5 ;  /* 0x00002c0501007387 */ /* 0x0005e40000100800 */
[----:B--2---:R-:W-:Y:S02]  /*32b30*/  HMMA.16816.F32 R4, R16, R4, R8 ;  /* 0x000000041004723c */ /* 0x004fe40000001808 */
[----:B------:R-:W2:Y:S04]  /*32b40*/  LDL.LU.64 R10, [R1+0x1e88] ;  /* 0x001e8800010a7983 */ /* 0x000ea80000300a00 */
[----:B------:R-:W2:Y:S01]  /*32b50*/  LDL.LU.64 R8, [R1+0x1e80] ;  /* 0x001e800001087983 */ /* 0x000ea20000300a00 */
[----:B----4-:R-:W-:-:S02]  /*32b60*/  F2FP.F16.E4M3.UNPACK_B R20, R20.H1 ;  /* 0x00000014ff14723e */ /* 0x010fc400030006ff */
[----:B------:R-:W-:-:S14]  /*32b70*/  F2FP.F16.E4M3.UNPACK_B R21, R21.H1 ;  /* 0x00000015ff15723e */ /* 0x000fdc00030006ff */
[----:B------:R-:W-:Y:S04]  /*32b80*/  STL.64 [R1+0x3f0], R4 ;  /* 0x0003f00401007387 */ /* 0x000fe80000100a00 */
[----:B------:R0:W-:Y:S01]  /*32b90*/  STL.64 [R1+0x3f8], R6 ;  /* 0x0003f80601007387 */ /* 0x0001e20000100a00 */
[----:B------:R-:W-:-:S03]  /*32ba0*/  IMAD.MOV.U32 R0, RZ, RZ, R21 ;  /* 0x000000ffff007224 */ /* 0x000fc600078e0015 */
[----:B0-----:R-:W4:Y:S04]  /*32bb0*/  LDL.LU.64 R6, [R1+0x1e78] ;  /* 0x001e780001067983 */ /* 0x001f280000300a00 */
[----:B------:R-:W3:Y:S04]  /*32bc0*/  LDL.LU.64 R4, [R1+0x1e70] ;  /* 0x001e700001047983 */ /* 0x000ee80000300a00 */
[----:B------:R-:W-:Y:S04]  /*32bd0*/  STL [R1+0x20], R20 ;  /* 0x0000201401007387 */ /* 0x000fe80000100800 */
[----:B------:R-:W-:Y:S01]  /*32be0*/  STL [R1+0x24], R21 ;  /* 0x0000241501007387 */ /* 0x000fe20000100800 */
[----:B--2---:R-:W-:-:S15]  /*32bf0*/  HMMA.16816.F32 R8, R16, R20, R8 ;  /* 0x000000141008723c */ /* 0x004fde0000001808 */
[----:B------:R-:W-:-:S08]  /*32c00*/  NOP ;  /* 0x0000000000007918 */ /* 0x000fd00000000000 */
[----:B------:R-:W-:Y:S04]  /*32c10*/  STL.64 [R1+0x410], R8 ;  /* 0x0004100801007387 */ /* 0x000fe80000100a00 */
[----:B------:R0:W-:Y:S04]  /*32c20*/  STL.64 [R1+0x418], R10 ;  /* 0x0004180a01007387 */ /* 0x0001e80000100a00 */
[----:B0-----:R-:W2:Y:S04]  /*32c30*/  LDL.LU.64 R10, [R1+0x1e68] ;  /* 0x001e6800010a7983 */ /* 0x001ea80000300a00 */
[----:B------:R-:W2:Y:S04]  /*32c40*/  LDL.LU.64 R8, [R1+0x1e60] ;  /* 0x001e600001087983 */ /* 0x000ea80000300a00 */
[----:B------:R-:W4:Y:S01]  /*32c50*/  LDL.LU.64 R20, [R1+0x1e58] ;  /* 0x001e580001147983 */ /* 0x000f220000300a00 */
[----:B------:R-:W-:-:S02]  /*32c60*/  F2FP.F16.E4M3.UNPACK_B R2, R2.H1 ;  /* 0x00000002ff02723e */ /* 0x000fc400030006ff */
[----:B------:R-:W-:Y:S02]  /*32c70*/  F2FP.F16.E4M3.UNPACK_B R3, R3.H1 ;  /* 0x00000003ff03723e */ /* 0x000fe400030006ff */
[----:B---3--:R-:W-:Y:S02]  /*32c80*/  F2FP.F16.E4M3.UNPACK_B R4, R4.H1 ;  /* 0x00000004ff04723e */ /* 0x008fe400030006ff */
[----:B------:R-:W-:-:S03]  /*32c90*/  F2FP.F16.E4M3.UNPACK_B R5, R5.H1 ;  /* 0x00000005ff05723e */ /* 0x000fc600030006ff */
[----:B------:R-:W-:Y:S04]  /*32ca0*/  STL [R1+0x18], R4 ;  /* 0x0000180401007387 */ /* 0x000fe80000100800 */
[----:B------:R-:W-:Y:S04]  /*32cb0*/  STL [R1+0x1d14], R0 ;  /* 0x001d140001007387 */ /* 0x000fe80000100800 */
[----:B------:R-:W-:Y:S01]  /*32cc0*/  STL [R1+0x1c], R5 ;  /* 0x00001c0501007387 */ /* 0x000fe20000100800 */
[C---:B----4-:R-:W-:Y:S06]  /*32cd0*/  HMMA.16816.F32 R20, R16.reuse, R4, R20 ;  /* 0x000000041014723c */ /* 0x050fec0000001814 */
[----:B--2---:R-:W-:-:S15]  /*32ce0*/  HMMA.16816.F32 R8, R16, R2, R8 ;  /* 0x000000021008723c */ /* 0x004fde0000001808 */
[----:B------:R-:W-:-:S02]  /*32cf0*/  NOP ;  /* 0x0000000000007918 */ /* 0x000fc40000000000 */
[----:B------:R-:W-:Y:S04]  /*32d00*/  STL.64 [R1+0x430], R20 ;  /* 0x0004301401007387 */ /* 0x000fe80000100a00 */
[----:B------:R0:W-:Y:S04]  /*32d10*/  STL.64 [R1+0x438], R22 ;  /* 0x0004381601007387 */ /* 0x0001e80000100a00 */
[----:B0-----:R-:W2:Y:S04]  /*32d20*/  LDL.LU.64 R22, [R1+0x1e50] ;  /* 0x001e500001167983 */ /* 0x001ea80000300a00 */
[----:B------:R-:W2:Y:S04]  /*32d30*/  LDL.LU.64 R20, [R1+0x1e48] ;  /* 0x001e480001147983 */ /* 0x000ea80000300a00 */
[----:B------:R-:W-:Y:S04]  /*32d40*/  STL [R1+0x10], R2 ;  /* 0x0000100201007387 */ /* 0x000fe80000100800 */
[----:B------:R-:W-:Y:S04]  /*32d50*/  STL [R1+0x14], R3 ;  /* 0x0000140301007387 */ /* 0x000fe80000100800 */
        /* <DEDUP_REMOVED lines=9> */
[----:B------:R-:W-:Y:S01]  /*32df0*/  STL [R1+0x8], R4 ;  /* 0x0000080401007387 */ /* 0x000fe20000100800 */
[----:B------:R-:W-:Y:S02]  /*32e00*/  F2FP.F16.E4M3.UNPACK_B R28, R28.H1 ;  /* 0x0000001cff1c723e */ /* 0x000fe400030006ff */
[----:B------:R-:W-:Y:S01]  /*32e10*/  F2FP.F16.E4M3.UNPACK_B R29, R29.H1 ;  /* 0x0000001dff1d723e */ /* 0x000fe200030006ff */
[----:B------:R0:W-:Y:S04]  /*32e20*/  STL [R1+0x1d18], R0 ;  /* 0x001d180001007387 */ /* 0x0001e80000100800 */
[----:B------:R1:W-:Y:S01]  /*32e30*/  STL [R1+0xc], R5 ;  /* 0x00000c0501007387 */ /* 0x0003e20000100800 */
[----:B0-----:R-:W-:-:S03]  /*32e40*/  IMAD.MOV.U32 R0, RZ, RZ, R5 ;  /* 0x000000ffff007224 */ /* 0x001fc600078e0005 */
[----:B------:R-:W-:Y:S01]  /*32e50*/  STL [R1], R2 ;  /* 0x0000000201007387 */ /* 0x000fe20000100800 */
[C---:B--2---:R-:W-:Y:S06]  /*32e60*/  HMMA.16816.F32 R20, R16.reuse, R4, R20 ;  /* 0x000000041014723c */ /* 0x044fec0000001814 */
[C---:B-1----:R-:W-:Y:S06]  /*32e70*/  HMMA.16816.F32 R4, R16.reuse, R2, R12 ;  /* 0x000000021004723c */ /* 0x042fec000000180c */
[----:B---3--:R-:W-:Y:S11]  /*32e80*/  HMMA.16816.F32 R8, R16, R28, R8 ;  /* 0x0000001c1008723c */ /* 0x008ff60000001808 */
[----:B------:R-:W-:Y:S04]  /*32e90*/  STL.64 [R1+0x470], R20 ;  /* 0x0004701401007387 */ /* 0x000fe80000100a00 */
[----:B------:R-:W-:Y:S04]  /*32ea0*/  STL.64 [R1+0x478], R22 ;  /* 0x0004781601007387 */ /* 0x000fe80000100a00 */
[----:B------:R-:W-:Y:S04]  /*32eb0*/  STL [R1+0x1dd8], R0 ;  /* 0x001dd80001007387 */ /* 0x000fe80000100800 */
[----:B------:R-:W-:Y:S04]  /*32ec0*/  STL [R1+0x4], R3 ;  /* 0x0000040301007387 */ /* 0x000fe80000100800 */
[----:B------:R0:W-:Y:S04]  /*32ed0*/  STL.64 [R1+0x490], R4 ;  /* 0x0004900401007387 */ /* 0x0001e80000100a00 */
[----:B------:R-:W-:Y:S04]  /*32ee0*/  STL.64 [R1+0x498], R6 ;  /* 0x0004980601007387 */ /* 0x000fe80000100a00 */
[----:B0-----:R-:W2:Y:S04]  /*32ef0*/  LDL.LU R5, [R1+0x1d8] ;  /* 0x0001d80001057983 */ /* 0x001ea80000300800 */
[----:B------:R-:W3:Y:S04]  /*32f00*/  LDL.LU R20, [R1+0x1dc] ;  /* 0x0001dc0001147983 */ /* 0x000ee80000300800 */
[----:B------:R-:W-:Y:S04]  /*32f10*/  STL.64 [R1+0x4b0], R8 ;  /* 0x0004b00801007387 */ /* 0x000fe80000100a00 */
[----:B------:R-:W-:Y:S04]  /*32f20*/  STL.64 [R1+0x4b8], R10 ;  /* 0x0004b80a01007387 */ /* 0x000fe80000100a00 */
[----:B------:R-:W3:Y:S04]  /*32f30*/  LDL.LU R21, [R1+0x154c] ;  /* 0x00154c0001157983 */ /* 0x000ee80000300800 */
[----:B------:R-:W4:Y:S04]  /*32f40*/  LDL.LU R12, [R1+0x1548] ;  /* 0x00154800010c7983 */ /* 0x000f280000300800 */
[----:B------:R0:W-:Y:S04]  /*32f50*/  STL [R1+0x1df4], R28 ;  /* 0x001df41c01007387 */ /* 0x0001e80000100800 */
[----:B0-----:R-:W4:Y:S04]  /*32f60*/  LDL.LU R28, [R1+0x1554] ;  /* 0x00155400011c7983 */ /* 0x001f280000300800 */
[----:B------:R-:W4:Y:S04]  /*32f70*/  LDL.LU R13, [R1+0x1550] ;  /* 0x00155000010d7983 */ /* 0x000f280000300800 */
[----:B------:R0:W-:Y:S04]  /*32f80*/  STL [R1+0x1df0], R29 ;  /* 0x001df01d01007387 */ /* 0x0001e80000100800 */
[----:B0-----:R-:W4:Y:S04]  /*32f90*/  LDL.LU R29, [R1+0x155c] ;  /* 0x00155c00011d7983 */ /* 0x001f280000300800 */
[----:B------:R-:W4:Y:S04]  /*32fa0*/  LDL.LU R14, [R1+0x1558] ;  /* 0x00155800010e7983 */ /* 0x000f280000300800 */
[----:B------:R-:W2:Y:S04]  /*32fb0*/  LDL.LU R6, [R1+0x1e0] ;  /* 0x0001e00001067983 */ /* 0x000ea80000300800 */
[----:B------:R-:W2:Y:S04]  /*32fc0*/  LDL.LU R7, [R1+0x1e4] ;  /* 0x0001e40001077983 */ /* 0x000ea80000300800 */
[----:B--2---:R-:W-:Y:S04]  /*32fd0*/  STL.64 [R1+0x1e10], R6 ;  /* 0x001e100601007387 */ /* 0x004fe80000100a00 */
[----:B------:R0:W-:Y:S04]  /*32fe0*/  STL [R1+0x1e08], R5 ;  /* 0x001e080501007387 */ /* 0x0001e80000100800 */
[----:B------:R-:W2:Y:S04]  /*32ff0*/  LDL.LU R4, [R1+0x510] ;  /* 0x0005100001047983 */ /* 0x000ea80000300800 */
[----:B0-----:R-:W2:Y:S04]  /*33000*/  LDL.LU R5, [R1+0x514] ;  /* 0x0005140001057983 */ /* 0x001ea80000300800 */
[----:B------:R-:W4:Y:S04]  /*33010*/  LDL.LU R6, [R1+0x518] ;  /* 0x0005180001067983 */ /* 0x000f280000300800 */
[----:B------:R-:W4:Y:S04]  /*33020*/  LDL.LU R7, [R1+0x51c] ;  /* 0x00051c0001077983 */ /* 0x000f280000300800 */
[----:B------:R-:W2:Y:S04]  /*33030*/  LDL.LU R24, [R1+0x1c0] ;  /* 0x0001c00001187983 */ /* 0x000ea80000300800 */
[----:B------:R-:W2:Y:S04]  /*33040*/  LDL.LU R25, [R1+0x1c4] ;  /* 0x0001c40001197983 */ /* 0x000ea80000300800 */
[----:B------:R-:W3:Y:S04]  /*33050*/  LDL.LU R22, [R1+0x1c8] ;  /* 0x0001c80001167983 */ /* 0x000ee80000300800 */
[----:B------:R-:W3:Y:S04]  /*33060*/  LDL.LU R23, [R1+0x1cc] ;  /* 0x0001cc0001177983 */ /* 0x000ee80000300800 */
[----:B---3--:R-:W-:Y:S04]  /*33070*/  STL.64 [R1+0x1e30], R22 ;  /* 0x001e301601007387 */ /* 0x008fe80000100a00 */
[----:B------:R0:W-:Y:S04]  /*33080*/  STL.64 [R1+0x1e28], R20 ;  /* 0x001e281401007387 */ /* 0x0001e80000100a00 */
[----:B0-----:R-:W3:Y:S04]  /*33090*/  LDL.LU R20, [R1+0x4d0] ;  /* 0x0004d00001147983 */ /* 0x001ee80000300800 */
[----:B------:R-:W3:Y:S04]  /*330a0*/  LDL.LU R21, [R1+0x4d4] ;  /* 0x0004d40001157983 */ /* 0x000ee80000300800 */
[----:B------:R-:W3:Y:S04]  /*330b0*/  LDL.LU R22, [R1+0x4d8] ;  /* 0x0004d80001167983 */ /* 0x000ee80000300800 */
[----:B------:R-:W3:Y:S04]  /*330c0*/  LDL.LU R23, [R1+0x4dc] ;  /* 0x0004dc0001177983 */ /* 0x000ee80000300800 */
        /* <DEDUP_REMOVED lines=9> */
[----:B------:R-:W3:Y:S01]  /*33160*/  LDL.LU R15, [R1+0x1560] ;  /* 0x00156000010f7983 */ /* 0x000ee20000300800 */
[----:B------:R-:W-:-:S02]  /*33170*/  F2FP.F16.E4M3.UNPACK_B R26, R26.H1 ;  /* 0x0000001aff1a723e */ /* 0x000fc400030006ff */
[----:B------:R-:W-:Y:S02]  /*33180*/  F2FP.F16.E4M3.UNPACK_B R27, R27.H1 ;  /* 0x0000001bff1b723e */ /* 0x000fe400030006ff */
[----:B------:R-:W-:Y:S02]  /*33190*/  F2FP.F16.E4M3.UNPACK_B R24, R24.H1 ;  /* 0x00000018ff18723e */ /* 0x000fe400030006ff */
[----:B------:R-:W-:Y:S01]  /*331a0*/  F2FP.F16.E4M3.UNPACK_B R25, R25.H1 ;  /* 0x00000019ff19723e */ /* 0x000fe200030006ff */
[----:B---3--:R-:W-:Y:S04]  /*331b0*/  STL.64 [R1+0x1e00], R14 ;  /* 0x001e000e01007387 */ /* 0x008fe80000100a00 */
[----:B------:R0:W-:Y:S04]  /*331c0*/  STL.64 [R1+0x1df8], R12 ;  /* 0x001df80c01007387 */ /* 0x0001e80000100a00 */
[----:B0-----:R-:W3:Y:S04]  /*331d0*/  LDL.LU R12, [R1+0x530] ;  /* 0x00053000010c7983 */ /* 0x001ee80000300800 */
[----:B------:R-:W3:Y:S04]  /*331e0*/  LDL.LU R13, [R1+0x534] ;  /* 0x00053400010d7983 */ /* 0x000ee80000300800 */
[----:B------:R-:W3:Y:S04]  /*331f0*/  LDL.LU R14, [R1+0x538] ;  /* 0x00053800010e7983 */ /* 0x000ee80000300800 */
[----:B------:R-:W3:Y:S04]  /*33200*/  LDL.LU R15, [R1+0x53c] ;  /* 0x00053c00010f7983 */ /* 0x000ee80000300800 */
[----:B------:R-:W4:Y:S04]  /*33210*/  LDL.LU R8, [R1+0x1e8] ;  /* 0x0001e80001087983 */ /* 0x000f280000300800 */
[----:B------:R-:W4:Y:S04]  /*33220*/  LDL.LU R9, [R1+0x1ec] ;  /* 0x0001ec0001097983 */ /* 0x000f280000300800 */
[----:B------:R-:W3:Y:S04]  /*33230*/  LDL.LU R10, [R1+0x1f0] ;  /* 0x0001f000010a7983 */ /* 0x000ee80000300800 */
[----:B------:R-:W3:Y:S01]  /*33240*/  LDL.LU R11, [R1+0x1f4] ;  /* 0x0001f400010b7983 */ /* 0x000ee20000300800 */
[C---:B------:R-:W-:Y:S06]  /*33250*/  HMMA.16816.F32 R20, R16.reuse, R26, R20 ;  /* 0x0000001a1014723c */ /* 0x040fec0000001814 */
[----:B--2---:R-:W-:Y:S01]  /*33260*/  HMMA.16816.F32 R4, R16, R24, R4 ;  /* 0x000000181004723c */ /* 0x004fe20000001804 */
[----:B---3--:R-:W-:Y:S04]  /*33270*/  STL.64 [R1+0x1de8], R10 ;  /* 0x001de80a01007387 */ /* 0x008fe80000100a00 */
[----:B----4-:R0:W-:Y:S04]  /*33280*/  STL.64 [R1+0x1de0], R8 ;  /* 0x001de00801007387 */ /* 0x0101e80000100a00 */
[----:B0-----:R-:W2:Y:S04]  /*33290*/  LDL.LU R8, [R1+0x550] ;  /* 0x0005500001087983 */ /* 0x001ea80000300800 */
[----:B------:R-:W2:Y:S04]  /*332a0*/  LDL.LU R9, [R1+0x554] ;  /* 0x0005540001097983 */ /* 0x000ea80000300800 */
[----:B------:R-:W2:Y:S04]  /*332b0*/  LDL.LU R10, [R1+0x558] ;  /* 0x00055800010a7983 */ /* 0x000ea80000300800 */
[----:B------:R-:W2:Y:S04]  /*332c0*/  LDL.LU R11, [R1+0x55c] ;  /* 0x00055c00010b7983 */ /* 0x000ea80000300800 */
[----:B------:R-:W-:Y:S04]  /*332d0*/  STL.64 [R1+0x4d0], R20 ;  /* 0x0004d01401007387 */ /* 0x000fe80000100a00 */
[----:B------:R0:W-:Y:S04]  /*332e0*/  STL.64 [R1+0x4d8], R22 ;  /* 0x0004d81601007387 */ /* 0x0001e80000100a00 */
[----:B0-----:R-:W3:Y:S04]  /*332f0*/  LDL.LU.64 R22, [R1+0x1e30] ;  /* 0x001e300001167983 */ /* 0x001ee80000300a00 */
[----:B------:R-:W4:Y:S04]  /*33300*/  LDL.LU.64 R20, [R1+0x1e28] ;  /* 0x001e280001147983 */ /* 0x000f280000300a00 */
[----:B------:R-:W-:Y:S04]  /*33310*/  STL.64 [R1+0x4f0], R4 ;  /* 0x0004f00401007387 */ /* 0x000fe80000100a00 */
[----:B------:R0:W-:Y:S04]  /*33320*/  STL.64 [R1+0x4f8], R6 ;  /* 0x0004f80601007387 */ /* 0x0001e80000100a00 */
[----:B0-----:R-:W2:Y:S04]  /*33330*/  LDL.LU.64 R6, [R1+0x1e20] ;  /* 0x001e200001067983 */ /* 0x001ea80000300a00 */
[----:B------:R-:W2:Y:S04]  /*33340*/  LDL.LU.64 R4, [R1+0x1e18] ;  /* 0x001e180001047983 */ /* 0x000ea80000300a00 */
[----:B------:R-:W-:Y:S04]  /*33350*/  STL.64 [R1+0x1bd0], R26 ;  /* 0x001bd01a01007387 */ /* 0x000fe80000100a00 */
[----:B------:R0:W-:Y:S01]  /*33360*/  STL.64 [R1+0x1bc8], R24 ;  /* 0x001bc81801007387 */ /* 0x0001e20000100a00 */
[----:B------:R-:W-:-:S02]  /*33370*/  F2FP.F16.E4M3.UNPACK_B R2, R2.H1 ;  /* 0x00000002ff02723e */ /* 0x000fc400030006ff */
[----:B------:R-:W-:Y:S01]  /*33380*/  F2FP.F16.E4M3.UNPACK_B R3, R3.H1 ;  /* 0x00000003ff03723e */ /* 0x000fe200030006ff */
[----:B0-----:R-:W4:Y:S04]  /*33390*/  LDL.LU R24, [R1+0x580] ;  /* 0x0005800001187983 */ /* 0x001f280000300800 */
[----:B------:R-:W4:Y:S04]  /*333a0*/  LDL.LU R25, [R1+0x584] ;  /* 0x0005840001197983 */ /* 0x000f280000300800 */
[----:B------:R-:W4:Y:S04]  /*333b0*/  LDL.LU R26, [R1+0x588] ;  /* 0x00058800011a7983 */ /* 0x000f280000300800 */
[----:B------:R-:W4:Y:S01]  /*333c0*/  LDL.LU R27, [R1+0x58c] ;  /* 0x00058c00011b7983 */ /* 0x000f220000300800 */
[----:B------:R-:W-:Y:S01]  /*333d0*/  HMMA.16816.F32 R12, R16, R2, R12 ;  /* 0x00000002100c723c */ /* 0x000fe2000000180c */
[----:B---3--:R-:W-:-:S02]  /*333e0*/  F2FP.F16.E4M3.UNPACK_B R22, R22.H1 ;  /* 0x00000016ff16723e */ /* 0x008fc400030006ff */
[----:B------:R-:W-:-:S07]  /*333f0*/  F2FP.F16.E4M3.UNPACK_B R23, R23.H1 ;  /* 0x00000017ff17723e */ /* 0x000fce00030006ff */
[----:B--2---:R-:W-:-:S15]  /*33400*/  HMMA.16816.F32 R4, R16, R22, R4 ;  /* 0x000000161004723c */ /* 0x004fde0000001804 */
[----:B------:R-:W-:-:S08]  /*33410*/  NOP ;  /* 0x0000000000007918 */ /* 0x000fd00000000000 */
[----:B------:R-:W-:Y:S04]  /*33420*/  STL.64 [R1+0x510], R4 ;  /* 0x0005100401007387 */ /* 0x000fe80000100a00 */
[----:B------:R0:W-:Y:S04]  /*33430*/  STL.64 [R1+0x518], R6 ;  /* 0x0005180601007387 */ /* 0x0001e80000100a00 */
[----:B0-----:R-:W2:Y:S04]  /*33440*/  LDL.LU.64 R6, [R1+0x1e10] ;  /* 0x001e100001067983 */ /* 0x001ea80000300a00 */
[----:B------:R-:W3:Y:S04]  /*33450*/  LDL.LU R5, [R1+0x1e08] ;  /* 0x001e080001057983 */ /* 0x000ee80000300800 */
[----:B------:R-:W-:Y:S04]  /*33460*/  STL.64 [R1+0x530], R12 ;  /* 0x0005300c01007387 */ /* 0x000fe80000100a00 */
[----:B------:R0:W-:Y:S04]  /*33470*/  STL.64 [R1+0x538], R14 ;  /* 0x0005380e01007387 */ /* 0x0001e80000100a00 */
[----:B0-----:R-:W2:Y:S04]  /*33480*/  LDL.LU.64 R14, [R1+0x1e00] ;  /* 0x001e0000010e7983 */ /* 0x001ea80000300a00 */
[----:B------:R-:W2:Y:S01]  /*33490*/  LDL.LU.64 R12, [R1+0x1df8] ;  /* 0x001df800010c7983 */ /* 0x000ea20000300a00 */
[----:B---3--:R-:W-:-:S02]  /*334a0*/  F2FP.F16.E4M3.UNPACK_B R4, R5.H1 ;  /* 0x00000005ff04723e */ /* 0x008fc400030006ff */
[----:B----4-:R-:W-:Y:S02]  /*334b0*/  F2FP.F16.E4M3.UNPACK_B R5, R20.H1 ;  /* 0x00000014ff05723e */ /* 0x010fe400030006ff */
[----:B--2---:R-:W-:Y:S02]  /*334c0*/  F2FP.F16.E4M3.UNPACK_B R6, R6.H1 ;  /* 0x00000006ff06723e */ /* 0x004fe400030006ff */
[----:B------:R-:W-:Y:S01]  /*334d0*/  F2FP.F16.E4M3.UNPACK_B R7, R7.H1 ;  /* 0x00000007ff07723e */ /* 0x000fe200030006ff */
[----:B------:R-:W2:Y:S02]  /*334e0*/  LDL.LU R20, [R1+0x1f8] ;  /* 0x0001f80001147983 */ /* 0x000ea40000300800 */
[C---:B------:R-:W-:Y:S06]  /*334f0*/  HMMA.16816.F32 R8, R16.reuse, R4, R8 ;  /* 0x000000041008723c */ /* 0x040fec0000001808 */
[----:B------:R-:W-:Y:S01]  /*33500*/  HMMA.16816.F32 R24, R16, R6, R24 ;  /* 0x000000061018723c */ /* 0x000fe20000001818 */
[----:B------:R-:W-:-:S02]  /*33510*/  IMAD R12, R12, 0x100, R21 ;  /* 0x000001000c0c7824 */ /* 0x000fc400078e0215 */
[----:B------:R-:W-:Y:S01]  /*33520*/  IMAD R13, R13, 0x100, R28 ;  /* 0x000001000d0d7824 */ /* 0x000fe200078e021c */
[----:B------:R-:W3:Y:S04]  /*33530*/  LDL.LU R21, [R1+0x1fc] ;  /* 0x0001fc0001157983 */ /* 0x000ee80000300800 */
[----:B------:R-:W4:Y:S01]  /*33540*/  LDL.LU R28, [R1+0x1df4] ;  /* 0x001df400011c7983 */ /* 0x000f220000300800 */
[----:B------:R-:W-:-:S03]  /*33550*/  IMAD R14, R14, 0x100, R29 ;  /* 0x000001000e0e7824 */ /* 0x000fc600078e021d */
[----:B------:R-:W4:Y:S01]  /*33560*/  LDL.LU R29, [R1+0x1df0] ;  /* 0x001df000011d7983 */ /* 0x000f220000300800 */
[----:B------:R-:W-:-:S04]  /*33570*/  IMAD R15, R15, 0x100, R0 ;  /* 0x000001000f0f7824 */ /* 0x000fc800078e0200 */
[----:B------:R-:W-:Y:S04]  /*33580*/  STL.64 [R1+0x550], R8 ;  /* 0x0005500801007387 */ /* 0x000fe80000100a00 */
[----:B------:R0:W-:Y:S04]  /*33590*/  STL.64 [R1+0x558], R10 ;  /* 0x0005580a01007387 */ /* 0x0001e80000100a00 */
[----:B0-----:R-:W4:Y:S04]  /*335a0*/  LDL.LU.64 R10, [R1+0x1de8] ;  /* 0x001de800010a7983 */ /* 0x001f280000300a00 */
[----:B------:R-:W2:Y:S04]  /*335b0*/  LDL.LU.64 R8, [R1+0x1de0] ;  /* 0x001de00001087983 */ /* 0x000ea80000300a00 */
[----:B------:R-:W4:Y:S04]  /*335c0*/  LDL.LU R0, [R1+0x1dd8] ;  /* 0x001dd80001007983 */ /* 0x000f280000300800 */
[----:B------:R0:W-:Y:S04]  /*335d0*/  STL.64 [R1+0x580], R24 ;  /* 0x0005801801007387 */ /* 0x0001e80000100a00 */
[----:B------:R1:W-:Y:S04]  /*335e0*/  STL.64 [R1+0x588], R26 ;  /* 0x0005881a01007387 */ /* 0x0003e80000100a00 */
[----:B0-----:R-:W3:Y:S04]  /*335f0*/  LDL R24, [R1+0x68] ;  /* 0x0000680001187983 */ /* 0x001ee80000100800 */
[----:B-1----:R-:W2:Y:S04]  /*33600*/  LDL R26, [R1+0x60] ;  /* 0x00006000011a7983 */ /* 0x002ea80000100800 */
[----:B------:R-:W2:Y:S04]  /*33610*/  LDL R27, [R1+0x64] ;  /* 0x00006400011b7983 */ /* 0x000ea80000100800 */
[----:B------:R-:W3:Y:S04]  /*33620*/  LDL R25, [R1+0x6c] ;  /* 0x00006c0001197983 */ /* 0x000ee80000100800 */
[----:B--2---:R-:W-:Y:S04]  /*33630*/  STL.64 [R1+0x1d28], R26 ;  /* 0x001d281a01007387 */ /* 0x004fe80000100a00 */
[----:B---3--:R0:W-:Y:S04]  /*33640*/  STL.64 [R1+0x1d20], R24 ;  /* 0x001d201801007387 */ /* 0x0081e80000100a00 */
[----:B0-----:R-:W2:Y:S04]  /*33650*/  LDL.LU R24, [R1+0x9b0] ;  /* 0x0009b00001187983 */ /* 0x001ea80000300800 */
[----:B------:R-:W2:Y:S04]  /*33660*/  LDL.LU R25, [R1+0x9b4] ;  /* 0x0009b40001197983 */ /* 0x000ea80000300800 */
[----:B------:R-:W2:Y:S04]  /*33670*/  LDL.LU R26, [R1+0x9b8] ;  /* 0x0009b800011a7983 */ /* 0x000ea80000300800 */
[----:B------:R-:W2:Y:S04]  /*33680*/  LDL.LU R27, [R1+0x9bc] ;  /* 0x0009bc00011b7983 */ /* 0x000ea80000300800 */
[----:B------:R-:W-:Y:S04]  /*33690*/  STL.64 [R1+0x1b90], R6 ;  /* 0x001b900601007387 */ /* 0x000fe80000100a00 */
[----:B------:R0:W-:Y:S04]  /*336a0*/  STL.64 [R1+0x1b88], R4 ;  /* 0x001b880401007387 */ /* 0x0001e80000100a00 */
[----:B0-----:R-:W3:Y:S04]  /*336b0*/  LDL.LU R4, [R1+0x8b0] ;  /* 0x0008b00001047983 */ /* 0x001ee80000300800 */
[----:B------:R-:W3:Y:S04]  /*336c0*/  LDL.LU R5, [R1+0x8b4] ;  /* 0x0008b40001057983 */ /* 0x000ee80000300800 */
[----:B------:R-:W4:Y:S04]  /*336d0*/  LDL.LU R6, [R1+0x8b8] ;  /* 0x0008b80001067983 */ /* 0x000f280000300800 */
[----:B------:R-:W4:Y:S01]  /*336e0*/  LDL.LU R7, [R1+0x8bc] ;  /* 0x0008bc0001077983 */ /* 0x000f220000300800 */
[----:B------:R-:W-:-:S02]  /*336f0*/  F2FP.F16.E4M3.UNPACK_B R8, R8.H1 ;  /* 0x00000008ff08723e */ /* 0x000fc400030006ff */
[----:B------:R-:W-:Y:S02]  /*33700*/  F2FP.F16.E4M3.UNPACK_B R9, R9.H1 ;  /* 0x00000009ff09723e */ /* 0x000fe400030006ff */
[----:B------:R-:W-:Y:S02]  /*33710*/  F2FP.F16.E4M3.UNPACK_B R20, R20.H1 ;  /* 0x00000014ff14723e */ /* 0x000fe400030006ff */
[----:B------:R-:W-:Y:S01]  /*33720*/  F2FP.F16.E4M3.UNPACK_B R21, R21.H1 ;  /* 0x00000015ff15723e */ /* 0x000fe200030006ff */
[----:B----4-:R-:W-:Y:S04]  /*33730*/  STL.64 [R1+0x1d38], R6 ;  /* 0x001d380601007387 */ /* 0x010fe80000100a00 */
[----:B---3--:R2:W-:Y:S02]  /*33740*/  STL.64 [R1+0x1d30], R4 ;  /* 0x001d300401007387 */ /* 0x0085e40000100a00 */
[----:B--2---:R-:W-:Y:S02]  /*33750*/  HMMA.16816.F32 R4, R16, R8, R24 ;  /* 0x000000081004723c */ /* 0x004fe40000001818 */
[----:B------:R-:W-:Y:S04]  /*33760*/  STL.64 [R1+0x1dd0], R22 ;  /* 0x001dd01601007387 */ /* 0x000fe80000100a00 */
[----:B------:R-:W-:Y:S04]  /*33770*/  STL.64 [R1+0x1dc8], R20 ;  /* 0x001dc81401007387 */ /* 0x000fe80000100a00 */
[----:B------:R-:W2:-:S13]  /*33780*/  LDL R26, [R1+0x78] ;  /* 0x00007800011a7983 */ /* 0x000e9a0000100800 */
[----:B------:R-:W-:Y:S04]  /*33790*/  STL.64 [R1+0x9b0], R4 ;  /* 0x0009b00401007387 */ /* 0x000fe80000100a00 */
[----:B------:R-:W-:Y:S04]  /*337a0*/  STL.64 [R1+0x9b8], R6 ;  /* 0x0009b80601007387 */ /* 0x000fe80000100a00 */
[----:B------:R-:W2:Y:S04]  /*337b0*/  LDL R27, [R1+0x7c] ;  /* 0x00007c00011b7983 */ /* 0x000ea80000100800 */
[----:B--2---:R0:W-:Y:S04]  /*337c0*/  STL.64 [R1+0x1d40], R26 ;  /* 0x001d401a01007387 */ /* 0x0041e80000100a00 */
[----:B0-----:R-:W2:Y:S04]  /*337d0*/  LDL.64 R26, [R1+0x88] ;  /* 0x00008800011a7983 */ /* 0x001ea80000100a00 */
[----:B------:R-:W3:Y:S04]  /*337e0*/  LDL.LU R4, [R1+0x8e0] ;  /* 0x0008e00001047983 */ /* 0x000ee80000300800 */
[----:B------:R-:W3:Y:S04]  /*337f0*/  LDL.LU R5, [R1+0x8e4] ;  /* 0x0008e40001057983 */ /* 0x000ee80000300800 */
[----:B------:R-:W4:Y:S04]  /*33800*/  LDL.LU R6, [R1+0x8e8] ;  /* 0x0008e80001067983 */ /* 0x000f280000300800 */
[----:B------:R-:W4:Y:S04]  /*33810*/  LDL.LU R7, [R1+0x8ec] ;  /* 0x0008ec0001077983 */ /* 0x000f280000300800 */
[----:B----4-:R-:W-:Y:S04]  /*33820*/  STL.64 [R1+0x1d50], R6 ;  /* 0x001d500601007387 */ /* 0x010fe80000100a00 */
[----:B---3--:R-:W-:Y:S04]  /*33830*/  STL.64 [R1+0x1d48], R4 ;  /* 0x001d480401007387 */ /* 0x008fe80000100a00 */
[----:B------:R-:W3:Y:S04]  /*33840*/  LDL R24, [R1+0x80] ;  /* 0x0000800001187983 */ /* 0x000ee80000100800 */
[----:B------:R-:W3:Y:S04]  /*33850*/  LDL R25, [R1+0x84] ;  /* 0x0000840001197983 */ /* 0x000ee80000100800 */
[----:B--2---:R0:W-:Y:S04]  /*33860*/  STL.64 [R1+0x1d70], R26 ;  /* 0x001d701a01007387 */ /* 0x0041e80000100a00 */
[----:B0-----:R-:W2:Y:S04]  /*33870*/  LDL R26, [R1+0x90] ;  /* 0x00009000011a7983 */ /* 0x001ea80000100800 */
[----:B------:R-:W2:Y:S04]  /*33880*/  LDL R27, [R1+0x94] ;  /* 0x00009400011b7983 */ /* 0x000ea80000100800 */
[----:B---3--:R0:W-:Y:S04]  /*33890*/  STL.64 [R1+0x1d68], R24 ;  /* 0x001d681801007387 */ /* 0x0081e80000100a00 */
[----:B0-----:R-:W3:Y:S04]  /*338a0*/  LDL.64 R24, [R1+0x98] ;  /* 0x0000980001187983 */ /* 0x001ee80000100a00 */
[----:B--2---:R0:W-:Y:S04]  /*338b0*/  STL.64 [R1+0x1d90], R26 ;  /* 0x001d901a01007387 */ /* 0x0041e80000100a00 */
[----:B---3--:R-:W-:Y:S04]  /*338c0*/  STL.64 [R1+0x1d88], R24 ;  /* 0x001d881801007387 */ /* 0x008fe80000100a00 */
[----:B------:R-:W2:Y:S04]  /*338d0*/  LDL.LU R4, [R1+0x8f0] ;  /* 0x0008f00001047983 */ /* 0x000ea80000300800 */
[----:B------:R-:W2:Y:S04]  /*338e0*/  LDL.LU R5, [R1+0x8f4] ;  /* 0x0008f40001057983 */ /* 0x000ea80000300800 */
[----:B------:R-:W3:Y:S04]  /*338f0*/  LDL.LU R6, [R1+0x8f8] ;  /* 0x0008f80001067983 */ /* 0x000ee80000300800 */
[----:B------:R-:W3:Y:S04]  /*33900*/  LDL.LU R7, [R1+0x8fc] ;  /* 0x0008fc0001077983 */ /* 0x000ee80000300800 */
[----:B0-----:R-:W4:Y:S04]  /*33910*/  LDL R26, [R1+0xa0] ;  /* 0x0000a000011a7983 */ /* 0x001f280000100800 */
[----:B------:R-:W4:Y:S04]  /*33920*/  LDL R27, [R1+0xa4] ;  /* 0x0000a400011b7983 */ /* 0x000f280000100800 */
[----:B------:R-:W2:Y:S04]  /*33930*/  LDL.LU R20, [R1+0x9a0] ;  /* 0x0009a00001147983 */ /* 0x000ea80000300800 */
[----:B------:R-:W2:Y:S04]  /*33940*/  LDL.LU R21, [R1+0x9a4] ;  /* 0x0009a40001157983 */ /* 0x000ea80000300800 */
[----:B------:R-:W2:Y:S04]  /*33950*/  LDL.LU R22, [R1+0x9a8] ;  /* 0x0009a80001167983 */ /* 0x000ea80000300800 */
[----:B------:R-:W2:Y:S04]  /*33960*/  LDL.LU R23, [R1+0x9ac] ;  /* 0x0009ac0001177983 */ /* 0x000ea80000300800 */
[----:B----4-:R-:W-:Y:S04]  /*33970*/  STL.64 [R1+0x1da8], R26 ;  /* 0x001da81a01007387 */ /* 0x010fe80000100a00 */
[----:B---3--:R-:W-:Y:S04]  /*33980*/  STL.64 [R1+0x1d60], R6 ;  /* 0x001d600601007387 */ /* 0x008fe80000100a00 */
[----:B--2---:R0:W-:Y:S04]  /*33990*/  STL.64 [R1+0x1d58], R4 ;  /* 0x001d580401007387 */ /* 0x0041e80000100a00 */
[----:B0-----:R-:W2:Y:S04]  /*339a0*/  LDL.LU R4, [R1+0x900] ;  /* 0x0009000001047983 */ /* 0x001ea80000300800 */
[----:B------:R-:W2:Y:S04]  /*339b0*/  LDL.LU R5, [R1+0x904] ;  /* 0x0009040001057983 */ /* 0x000ea80000300800 */
[----:B------:R-:W3:Y:S04]  /*339c0*/  LDL.LU R6, [R1+0x908] ;  /* 0x0009080001067983 */ /* 0x000ee80000300800 */
[----:B------:R-:W3:Y:S04]  /*339d0*/  LDL.LU R7, [R1+0x90c] ;  /* 0x00090c0001077983 */ /* 0x000ee80000300800 */
[----:B------:R-:W4:Y:S04]  /*339e0*/  LDL R24, [R1+0xb0] ;  /* 0x0000b00001187983 */ /* 0x000f280000100800 */
[----:B------:R-:W4:Y:S04]  /*339f0*/  LDL R25, [R1+0xb4] ;  /* 0x0000b40001197983 */ /* 0x000f280000100800 */
[----:B----4-:R0:W-:Y:S04]  /*33a00*/  STL.64 [R1+0x1dc0], R24 ;  /* 0x001dc01801007387 */ /* 0x0101e80000100a00 */
        /* <DEDUP_REMOVED lines=9> */
[----:B------:R-:W3:Y:S01]  /*33aa0*/  LDL.LU R7, [R1+0x91c] ;  /* 0x00091c0001077983 */ /* 0x000ee20000300800 */
[----:B------:R-:W-:-:S02]  /*33ab0*/  F2FP.F16.E4M3.UNPACK_B R10, R10.H1 ;  /* 0x0000000aff0a723e */ /* 0x000fc400030006ff */
[----:B------:R-:W-:-:S07]  /*33ac0*/  F2FP.F16.E4M3.UNPACK_B R11, R11.H1 ;  /* 0x0000000bff0b723e */ /* 0x000fce00030006ff */
[C---:B------:R-:W-:Y:S01]  /*33ad0*/  HMMA.16816.F32 R20, R16.reuse, R10, R20 ;  /* 0x0000000a1014723c */ /* 0x040fe20000001814 */
[----:B---3--:R-:W-:Y:S04]  /*33ae0*/  STL.64 [R1+0x1da0], R6 ;  /* 0x001da00601007387 */ /* 0x008fe80000100a00 */
[----:B--2---:R0:W-:Y:S04]  /*33af0*/  STL.64 [R1+0x1d98], R4 ;  /* 0x001d980401007387 */ /* 0x0041e80000100a00 */
[----:B0-----:R-:W2:Y:S04]  /*33b00*/  LDL.LU R4, [R1+0x930] ;  /* 0x0009300001047983 */ /* 0x001ea80000300800 */
[----:B------:R-:W2:Y:S04]  /*33b10*/  LDL.LU R5, [R1+0x934] ;  /* 0x0009340001057983 */ /* 0x000ea80000300800 */
[----:B------:R-:W3:Y:S04]  /*33b20*/  LDL.LU R6, [R1+0x938] ;  /* 0x0009380001067983 */ /* 0x000ee80000300800 */
[----:B------:R-:W3:Y:S04]  /*33b30*/  LDL.LU R7, [R1+0x93c] ;  /* 0x00093c0001077983 */ /* 0x000ee80000300800 */
[----:B---3--:R-:W-:Y:S04]  /*33b40*/  STL.64 [R1+0x1db8], R6 ;  /* 0x001db80601007387 */ /* 0x008fe80000100a00 */
[----:B--2---:R0:W-:Y:S04]  /*33b50*/  STL.64 [R1+0x1db0], R4 ;  /* 0x001db00401007387 */ /* 0x0041e80000100a00 */
[----:B0-----:R-:W2:Y:S04]  /*33b60*/  LDL.LU R4, [R1+0x940] ;  /* 0x0009400001047983 */ /* 0x001ea80000300800 */
[----:B------:R-:W2:Y:S04]  /*33b70*/  LDL.LU R5, [R1+0x944] ;  /* 0x0009440001057983 */ /* 0x000ea80000300800 */
[----:B------:R-:W2:Y:S04]  /*33b80*/  LDL.LU R6, [R1+0x948] ;  /* 0x0009480001067983 */ /* 0x000ea80000300800 */
[----:B------:R-:W2:Y:S04]  /*33b90*/  LDL.LU R7, [R1+0x94c] ;  /* 0x00094c0001077983 */ /* 0x000ea80000300800 */
[----:B------:R-:W-:Y:S04]  /*33ba0*/  STL [R1+0x1b6c], R8 ;  /* 0x001b6c0801007387 */ /* 0x000fe80000100800 */
[----:B------:R-:W-:Y:S04]  /*33bb0*/  STL [R1+0x1b68], R9 ;  /* 0x001b680901007387 */ /* 0x000fe80000100800 */
[----:B------:R-:W-:Y:S04]  /*33bc0*/  STL.64 [R1+0x9a0], R20 ;  /* 0x0009a01401007387 */ /* 0x000fe80000100a00 */
[----:B------:R0:W-:Y:S04]  /*33bd0*/  STL.64 [R1+0x9a8], R22 ;  /* 0x0009a81601007387 */ /* 0x0001e80000100a00 */
[----:B0-----:R-:W3:Y:S04]  /*33be0*/  LDL.LU.64 R22, [R1+0x1dd0] ;  /* 0x001dd00001167983 */ /* 0x001ee80000300a00 */
[----:B------:R-:W4:Y:S04]  /*33bf0*/  LDL.LU.64 R20, [R1+0x1dc8] ;  /* 0x001dc80001147983 */ /* 0x000f280000300a00 */
[----:B------:R0:W-:Y:S04]  /*33c00*/  STL [R1+0x1b74], R10 ;  /* 0x001b740a01007387 */ /* 0x0001e80000100800 */
[----:B------:R1:W-:Y:S04]  /*33c10*/  STL [R1+0x1b70], R11 ;  /* 0x001b700b01007387 */ /* 0x0003e80000100800 */
[----:B------:R-:W2:Y:S04]  /*33c20*/  LDL.LU R8, [R1+0x920] ;  /* 0x0009200001087983 */ /* 0x000ea80000300800 */
[----:B------:R-:W2:Y:S04]  /*33c30*/  LDL.LU R9, [R1+0x924] ;  /* 0x0009240001097983 */ /* 0x000ea80000300800 */
[----:B0-----:R-:W2:Y:S04]  /*33c40*/  LDL.LU R10, [R1+0x928] ;  /* 0x00092800010a7983 */ /* 0x001ea80000300800 */
[----:B-1----:R-:W2:Y:S01]  /*33c50*/  LDL.LU R11, [R1+0x92c] ;  /* 0x00092c00010b7983 */ /* 0x002ea20000300800 */
[----:B----4-:R-:W-:Y:S03]  /*33c60*/  HMMA.16816.F32 R16, R16, R20, R24 ;  /* 0x000000141010723c */ /* 0x010fe60000001818 */
[----:B------:R-:W2:Y:S01]  /*33c70*/  LDL.LU.64 R24, [R1+0x1dc0] ;  /* 0x001dc00001187983 */ /* 0x000ea20000300a00 */
[----:B------:R-:W-:-:S02]  /*33c80*/  F2FP.F16.E4M3.UNPACK_B R12, R12 ;  /* 0x0000000cff0c723e */ /* 0x000fc400020006ff */
[----:B------:R-:W-:Y:S02]  /*33c90*/  F2FP.F16.E4M3.UNPACK_B R13, R13 ;  /* 0x0000000dff0d723e */ /* 0x000fe400020006ff */
[----:B------:R-:W-:Y:S02]  /*33ca0*/  F2FP.F16.E4M3.UNPACK_B R14, R14 ;  /* 0x0000000eff0e723e */ /* 0x000fe400020006ff */
[----:B------:R-:W-:-:S13]  /*33cb0*/  F2FP.F16.E4M3.UNPACK_B R15, R15 ;  /* 0x0000000fff0f723e */ /* 0x000fda00020006ff */
[----:B------:R0:W-:Y:S04]  /*33cc0*/  STL.64 [R1+0x950], R16 ;  /* 0x0009501001007387 */ /* 0x0001e80000100a00 */
[----:B------:R1:W-:Y:S04]  /*33cd0*/  STL.64 [R1+0x958], R18 ;  /* 0x0009581201007387 */ /* 0x0003e80000100a00 */
[----:B0-----:R-:W4:Y:S04]  /*33ce0*/  LDL.LU R16, [R1+0x8c0] ;  /* 0x0008c00001107983 */ /* 0x001f280000300800 */
[----:B------:R-:W4:Y:S04]  /*33cf0*/  LDL.LU R17, [R1+0x8c4] ;  /* 0x0008c40001117983 */ /* 0x000f280000300800 */
[----:B-1----:R-:W4:Y:S04]  /*33d00*/  LDL.LU R18, [R1+0x8c8] ;  /* 0x0008c80001127983 */ /* 0x002f280000300800 */
[----:B------:R-:W4:Y:S04]  /*33d10*/  LDL.LU R19, [R1+0x8cc] ;  /* 0x0008cc0001137983 */ /* 0x000f280000300800 */
[----:B---3--:R0:W-:Y:S04]  /*33d20*/  STL.64 [R1+0x1bb0], R22 ;  /* 0x001bb01601007387 */ /* 0x0081e80000100a00 */
[----:B0-----:R-:W3:Y:S04]  /*33d30*/  LDL R22, [R1+0x70] ;  /* 0x0000700001167983 */ /* 0x001ee80000100800 */
[----:B------:R-:W3:Y:S04]  /*33d40*/  LDL R23, [R1+0x74] ;  /* 0x0000740001177983 */ /* 0x000ee80000100800 */
[----:B------:R-:W-:Y:S01]  /*33d50*/  STL.64 [R1+0x1ba8], R20 ;  /* 0x001ba81401007387 */ /* 0x000fe20000100a00 */
        /* <DEDUP_REMOVED lines=13> */
[----:B0-----:R-:W2:Y:S04]  /*33e30*/  LDL.LU.64 R26, [R1+0x1d90] ;  /* 0x001d9000011a7983 */ /* 0x001ea80000300a00 */
[----:B------:R-:W4:Y:S02]  /*33e40*/  LDL.LU.64 R24, [R1+0x1d88] ;  /* 0x001d880001187983 */ /* 0x000f240000300a00 */
[----:B----4-:R-:W-:-:S15]  /*33e50*/  HMMA.16816.F32 R8, R12, R24, R8 ;  /* 0x000000180c08723c */ /* 0x010fde0000001808 */
[----:B------:R-:W-:-:S08]  /*33e60*/  NOP ;  /* 0x0000000000007918 */ /* 0x000fd00000000000 */
[----:B------:R-:W-:Y:S04]  /*33e70*/  STL.64 [R1+0x920], R8 ;  /* 0x0009200801007387 */ /* 0x000fe80000100a00 */
[----:B------:R0:W-:Y:S02]  /*33e80*/  STL.64 [R1+0x928], R10 ;  /* 0x0009280a01007387 */ /* 0x0001e40000100a00 */
[----:B0-----:R-:W-:Y:S02]  /*33e90*/  IMAD.MOV.U32 R10, RZ, RZ, R24 ;  /* 0x000000ffff0a7224 */ /* 0x001fe400078e0018 */
[----:B------:R-:W-:Y:S02]  /*33ea0*/  IMAD.MOV.U32 R11, RZ, RZ, R25 ;  /* 0x000000ffff0b7224 */ /* 0x000fe400078e0019 */
[----:B--2---:R-:W-:Y:S01]  /*33eb0*/  HMMA.16816.F32 R24, R12, R26, R4 ;  /* 0x0000001a0c18723c */ /* 0x004fe20000001804 */
[----:B------:R-:W2:Y:S04]  /*33ec0*/  LDL.LU.64 R6, [R1+0x1d80] ;  /* 0x001d800001067983 */ /* 0x000ea80000300a00 */
[----:B------:R-:W2:-:S15]  /*33ed0*/  LDL.LU.64 R4, [R1+0x1d78] ;  /* 0x001d780001047983 */ /* 0x000e9e0000300a00 */
[----:B------:R-:W-:-:S03]  /*33ee0*/  NOP ;  /* 0x0000000000007918 */ /* 0x000fc60000000000 */
[----:B------:R-:W-:Y:S04]  /*33ef0*/  STL.64 [R1+0x910], R24 ;  /* 0x0009101801007387 */ /* 0x000fe80000100a00 */
[----:B------:R0:W-:Y:S04]  /*33f00*/  STL.64 [R1+0x918], R26 ;  /* 0x0009181a01007387 */ /* 0x0001e80000100a00 */
[----:B0-----:R-:W2:Y:S04]  /*33f10*/  LDL.LU.64 R26, [R1+0x1d70] ;  /* 0x001d7000011a7983 */ /* 0x001ea80000300a00 */
[----:B------:R-:W4:Y:S01]  /*33f20*/  LDL.LU.64 R24, [R1+0x1d68] ;  /* 0x001d680001187983 */ /* 0x000f220000300a00 */
[----:B--2---:R-:W-:-:S15]  /*33f30*/  HMMA.16816.F32 R4, R12, R26, R4 ;  /* 0x0000001a0c04723c */ /* 0x004fde0000001804 */
[----:B------:R-:W-:-:S08]  /*33f40*/  NOP ;  /* 0x0000000000007918 */ /* 0x000fd00000000000 */
[----:B------:R-:W-:Y:S04]  /*33f50*/  STL.64 [R1+0x900], R4 ;  /* 0x0009000401007387 */ /* 0x000fe80000100a00 */
[----:B------:R0:W-:Y:S04]  /*33f60*/  STL.64 [R1+0x908], R6 ;  /* 0x0009080601007387 */ /* 0x0001e80000100a00 */
[----:B0-----:R-:W4:Y:S04]  /*33f70*/  LDL.LU.64 R6, [R1+0x1d60] ;  /* 0x001d600001067983 */ /* 0x001f280000300a00 */
[----:B------:R-:W4:Y:S01]  /*33f80*/  LDL.LU.64 R4, [R1+0x1d58] ;  /* 0x001d580001047983 */ /* 0x000f220000300a00 */
[----:B------:R-:W-:-:S02]  /*33f90*/  IMAD.MOV.U32 R9, RZ, RZ, R26 ;  /* 0x000000ffff097224 */ /* 0x000fc400078e001a */
[----:B------:R-:W-:Y:S01]  /*33fa0*/  IMAD.MOV.U32 R8, RZ, RZ, R27 ;  /* 0x000000ffff087224 */ /* 0x000fe200078e001b */
[----:B------:R-:W-:Y:S04]  /*33fb0*/  STL.64 [R1+0x1b80], R10 ;  /* 0x001b800a01007387 */ /* 0x000fe80000100a00 */
[----:B------:R0:W-:Y:S04]  /*33fc0*/  STL.64 [R1+0x1b78], R8 ;  /* 0x001b780801007387 */ /* 0x0001e80000100a00 */
[----:B0-----:R-:W3:Y:S04]  /*33fd0*/  LDL.LU R8, [R1+0x8d0] ;  /* 0x0008d00001087983 */ /* 0x001ee80000300800 */
[----:B------:R-:W3:Y:S04]  /*33fe0*/  LDL.LU R9, [R1+0x8d4] ;  /* 0x0008d40001097983 */ /* 0x000ee80000300800 */
[----:B------:R-:W3:Y:S04]  /*33ff0*/  LDL.LU R10, [R1+0x8d8] ;  /* 0x0008d800010a7983 */ /* 0x000ee80000300800 */
[----:B------:R-:W3:Y:S01]  /*34000*/  LDL.LU R11, [R1+0x8dc] ;  /* 0x0008dc00010b7983 */ /* 0x000ee20000300800 */
[----:B----4-:R-:W-:Y:S03]  /*34010*/  HMMA.16816.F32 R24, R12, R24, R4 ;  /* 0x000000180c18723c */ /* 0x010fe60000001804 */
        /* <DEDUP_REMOVED lines=13> */
[----:B------:R-:W4:Y:S01]  /*340f0*/  LDL.LU.64 R24, [R1+0x1d20] ;  /* 0x001d200001187983 */ /* 0x000f220000300a00 */
[----:B---3--:R-:W-:-:S15]  /*34100*/  HMMA.16816.F32 R8, R12, R22, R8 ;  /* 0x000000160c08723c */ /* 0x008fde0000001808 */
[----:B------:R-:W-:-:S08]  /*34110*/  NOP ;  /* 0x0000000000007918 */ /* 0x000fd00000000000 */
[----:B------:R0:W-:Y:S04]  /*34120*/  STL.64 [R1+0x8d0], R8 ;  /* 0x0008d00801007387 */ /* 0x0001e80000100a00 */
[----:B------:R1:W-:Y:S04]  /*34130*/  STL.64 [R1+0x8d8], R10 ;  /* 0x0008d80a01007387 */ /* 0x0003e80000100a00 */
[----:B0-----:R-:W3:Y:S01]  /*34140*/  LDL.LU R8, [R1+0x790] ;  /* 0x0007900001087983 */ /* 0x001ee20000300800 */
[C---:B----4-:R-:W-:Y:S06]  /*34150*/  HMMA.16816.F32 R16, R12.reuse, R24, R16 ;  /* 0x000000180c10723c */ /* 0x050fec0000001810 */
[----:B--2---:R-:W-:-:S15]  /*34160*/  HMMA.16816.F32 R4, R12, R26, R4 ;  /* 0x0000001a0c04723c */ /* 0x004fde0000001804 */
[----:B------:R-:W-:-:S02]  /*34170*/  NOP ;  /* 0x0000000000007918 */ /* 0x000fc40000000000 */
[----:B------:R-:W-:Y:S04]  /*34180*/  STL.64 [R1+0x8c0], R16 ;  /* 0x0008c01001007387 */ /* 0x000fe80000100a00 */
[----:B------:R-:W-:Y:S04]  /*34190*/  STL.64 [R1+0x8c8], R18 ;  /* 0x0008c81201007387 */ /* 0x000fe80000100a00 */
[----:B------:R-:W-:Y:S04]  /*341a0*/  STL.64 [R1+0x8b0], R4 ;  /* 0x0008b00401007387 */ /* 0x000fe80000100a00 */
[----:B------:R-:W-:Y:S04]  /*341b0*/  STL.64 [R1+0x8b8], R6 ;  /* 0x0008b80601007387 */ /* 0x000fe80000100a00 */
[----:B------:R-:W3:Y:S04]  /*341c0*/  LDL.LU R9, [R1+0x794] ;  /* 0x0007940001097983 */ /* 0x000ee80000300800 */
[----:B-1----:R-:W2:Y:S04]  /*341d0*/  LDL.LU R10, [R1+0x798] ;  /* 0x00079800010a7983 */ /* 0x002ea80000300800 */
[----:B------:R-:W2:Y:S04]  /*341e0*/  LDL.LU R11, [R1+0x79c] ;  /* 0x00079c00010b7983 */ /* 0x000ea80000300800 */
[----:B------:R-:W4:Y:S04]  /*341f0*/  LDL.LU R20, [R1+0x7c0] ;  /* 0x0007c00001147983 */ /* 0x000f280000300800 */
[----:B------:R-:W4:Y:S04]  /*34200*/  LDL.LU R21, [R1+0x7c4] ;  /* 0x0007c40001157983 */ /* 0x000f280000300800 */
[----:B------:R-:W3:Y:S04]  /*34210*/  LDL.LU R22, [R1+0x7c8] ;  /* 0x0007c80001167983 */ /* 0x000ee80000300800 */
[----:B------:R-:W3:Y:S04]  /*34220*/  LDL.LU R23, [R1+0x7cc] ;  /* 0x0007cc0001177983 */ /* 0x000ee80000300800 */
[----:B------:R-:W2:Y:S04]  /*34230*/  LDL.LU R24, [R1+0x7e0] ;  /* 0x0007e00001187983 */ /* 0x000ea80000300800 */
[----:B------:R-:W2:Y:S04]  /*34240*/  LDL.LU R25, [R1+0x7e4] ;  /* 0x0007e40001197983 */ /* 0x000ea80000300800 */
[----:B------:R-:W4:Y:S04]  /*34250*/  LDL.LU R26, [R1+0x7e8] ;  /* 0x0007e800011a7983 */ /* 0x000f280000300800 */
[----:B------:R-:W4:Y:S04]  /*34260*/  LDL.LU R27, [R1+0x7ec] ;  /* 0x0007ec00011b7983 */ /* 0x000f280000300800 */
[----:B----4-:R0:W-:Y:S04]  /*34270*/  STL.64 [R1+0x1be0], R26 ;  /* 0x001be01a01007387 */ /* 0x0101e80000100a00 */
[----:B0-----:R-:W4:Y:S04]  /*34280*/  LDL R26, [R1] ;  /* 0x00000000011a7983 */ /* 0x001f280000100800 */
[----:B------:R-:W4:Y:S04]  /*34290*/  LDL R27, [R1+0x4] ;  /* 0x00000400011b7983 */ /* 0x000f280000100800 */
[----:B--2---:R-:W-:Y:S04]  /*342a0*/  STL.64 [R1+0x1bd8], R24 ;  /* 0x001bd81801007387 */ /* 0x004fe80000100a00 */
[----:B----4-:R-:W-:Y:S04]  /*342b0*/  STL.64 [R1+0x1bf8], R26 ;  /* 0x001bf81a01007387 */ /* 0x010fe80000100a00 */
[----:B---3--:R-:W-:Y:S04]  /*342c0*/  STL.64 [R1+0x1bc0], R22 ;  /* 0x001bc01601007387 */ /* 0x008fe80000100a00 */
[----:B------:R0:W-:Y:S04]  /*342d0*/  STL.64 [R1+0x1bb8], R20 ;  /* 0x001bb81401007387 */ /* 0x0001e80000100a00 */
[----:B0-----:R-:W2:Y:S04]  /*342e0*/  LDL.LU R20, [R1+0x7d0] ;  /* 0x0007d00001147983 */ /* 0x001ea80000300800 */
[----:B------:R-:W2:Y:S04]  /*342f0*/  LDL.LU R21, [R1+0x7d4] ;  /* 0x0007d40001157983 */ /* 0x000ea80000300800 */
[----:B------:R-:W3:Y:S04]  /*34300*/  LDL.LU R22, [R1+0x7d8] ;  /* 0x0007d80001167983 */ /* 0x000ee80000300800 */
[----:B------:R-:W3:Y:S04]  /*34310*/  LDL.LU R23, [R1+0x7dc] ;  /* 0x0007dc0001177983 */ /* 0x000ee80000300800 */
[----:B------:R-:W4:Y:S01]  /*34320*/  LDL R24, [R1+0x8] ;  /* 0x0000080001187983 */ /* 0x000f220000100800 */
[----:B------:R-:W-:-:S03]  /*34330*/  IMAD.MOV.U32 R25, RZ, RZ, R0 ;  /* 0x000000ffff197224 */ /* 0x000fc600078e0000 */
        /* <DEDUP_REMOVED lines=8> */
[----:B------:R-:W4:Y:S01]  /*343c0*/  LDL R26, [R1+0x10] ;  /* 0x00001000011a7983 */ /* 0x000f220000100800 */
[----:B------:R-:W-:-:S03]  /*343d0*/  IMAD.MOV.U32 R27, RZ, RZ, R0 ;  /* 0x000000ffff1b7224 */ /* 0x000fc600078e0000 */
[----:B------:R-:W4:Y:S04]  /*343e0*/  LDL.LU R0, [R1+0x1d14] ;  /* 0x001d140001007983 */ /* 0x000f280000300800 */
[----:B---3--:R-:W-:Y:S04]  /*343f0*/  STL.64 [R1+0x1c08], R22 ;  /* 0x001c081601007387 */ /* 0x008fe80000100a00 */
[----:B--2---:R0:W-:Y:S04]  /*34400*/  STL.64 [R1+0x1c00], R20 ;  /* 0x001c001401007387 */ /* 0x0041e80000100a00 */
[----:B0-----:R-:W2:Y:S04]  /*34410*/  LDL.LU R20, [R1+0x800] ;  /* 0x0008000001147983 */ /* 0x001ea80000300800 */
[----:B------:R-:W2:Y:S04]  /*34420*/  LDL.LU R21, [R1+0x804] ;  /* 0x0008040001157983 */ /* 0x000ea80000300800 */
[----:B------:R-:W3:Y:S04]  /*34430*/  LDL.LU R22, [R1+0x808] ;  /* 0x0008080001167983 */ /* 0x000ee80000300800 */
[----:B------:R-:W3:Y:S04]  /*34440*/  LDL.LU R23, [R1+0x80c] ;  /* 0x00080c0001177983 */ /* 0x000ee80000300800 */
[----:B------:R-:W2:Y:S04]  /*34450*/  LDL.64 R24, [R1+0x18] ;  /* 0x0000180001187983 */ /* 0x000ea80000100a00 */
[----:B----4-:R0:W-:Y:S04]  /*34460*/  STL.64 [R1+0x1c40], R26 ;  /* 0x001c401a01007387 */ /* 0x0101e80000100a00 */
[----:B0-----:R-:W4:Y:S01]  /*34470*/  LDL R26, [R1+0x20] ;  /* 0x00002000011a7983 */ /* 0x001f220000100800 */
[----:B------:R-:W-:-:S03]  /*34480*/  IMAD.MOV.U32 R27, RZ, RZ, R0 ;  /* 0x000000ffff1b7224 */ /* 0x000fc600078e0000 */
[----:B------:R-:W4:Y:S04]  /*34490*/  LDL.LU R0, [R1+0x1d10] ;  /* 0x001d100001007983 */ /* 0x000f280000300800 */
[----:B--2---:R-:W-:Y:S04]  /*344a0*/  STL.64 [R1+0x1c38], R24 ;  /* 0x001c381801007387 */ /* 0x004fe80000100a00 */
[----:B---3--:R-:W-:Y:S04]  /*344b0*/  STL.64 [R1+0x1c20], R22 ;  /* 0x001c201601007387 */ /* 0x008fe80000100a00 */
[----:B------:R0:W-:Y:S04]  /*344c0*/  STL.64 [R1+0x1c18], R20 ;  /* 0x001c181401007387 */ /* 0x0001e80000100a00 */
[----:B0-----:R-:W2:Y:S04]  /*344d0*/  LDL.LU R20, [R1+0x810] ;  /* 0x0008100001147983 */ /* 0x001ea80000300800 */
[----:B------:R-:W2:Y:S04]  /*344e0*/  LDL.LU R21, [R1+0x814] ;  /* 0x0008140001157983 */ /* 0x000ea80000300800 */
[----:B------:R-:W3:Y:S04]  /*344f0*/  LDL.LU R22, [R1+0x818] ;  /* 0x0008180001167983 */ /* 0x000ee80000300800 */
[----:B------:R-:W3:Y:S04]  /*34500*/  LDL.LU R23, [R1+0x81c] ;  /* 0x00081c0001177983 */ /* 0x000ee80000300800 */
[----:B------:R-:W2:Y:S04]  /*34510*/  LDL.64 R24, [R1+0x28] ;  /* 0x0000280001187983 */ /* 0x000ea80000100a00 */
[----:B----4-:R-:W-:Y:S04]  /*34520*/  STL.64 [R1+0x1c70], R26 ;  /* 0x001c701a01007387 */ /* 0x010fe80000100a00 */
[----:B--2---:R-:W-:Y:S04]  /*34530*/  STL.64 [R1+0x1c68], R24 ;  /* 0x001c681801007387 */ /* 0x004fe80000100a00 */
        /* <DEDUP_REMOVED lines=18> */
[----:B------:R-:W2:Y:S01]  /*34660*/  LDL R26, [R1+0x40] ;  /* 0x00004000011a7983 */ /* 0x000ea20000100800 */
[----:B------:R-:W-:-:S03]  /*34670*/  IMAD.MOV.U32 R27, RZ, RZ, R0 ;  /* 0x000000ffff1b7224 */ /* 0x000fc600078e0000 */
[----:B------:R-:W3:Y:S04]  /*34680*/  LDL.LU R0, [R1+0x1d08] ;  /* 0x001d080001007983 */ /* 0x000ee80000300800 */
        /* <DEDUP_REMOVED lines=49> */
[----:B--2---:R0:W-:Y:S04]  /*349a0*/  STL.64 [R1+0x1cf0], R20 ;  /* 0x001cf01401007387 */ /* 0x0041e80000100a00 */
[----:B0-----:R-:W4:Y:S04]  /*349b0*/  LDL.LU R20, [R1+0x8a0] ;  /* 0x0008a00001147983 */ /* 0x001f280000300800 */
[----:B------:R-:W4:Y:S04]  /*349c0*/  LDL.LU R21, [R1+0x8a4] ;  /* 0x0008a40001157983 */ /* 0x000f280000300800 */
[----:B------:R-:W4:Y:S04]  /*349d0*/  LDL.LU R22, [R1+0x8a8] ;  /* 0x0008a80001167983 */ /* 0x000f280000300800 */
[----:B------:R-:W4:Y:S04]  /*349e0*/  LDL.LU R23, [R1+0x8ac] ;  /* 0x0008ac0001177983 */ /* 0x000f280000300800 */
[----:B------:R-:W-:Y:S04]  /*349f0*/  STL.64 [R1+0x1ba0], R10 ;  /* 0x001ba00a01007387 */ /* 0x000fe80000100a00 */
[----:B------:R0:W-:Y:S04]  /*34a00*/  STL.64 [R1+0x1b98], R8 ;  /* 0x001b980801007387 */ /* 0x0001e80000100a00 */
[----:B0-----:R-:W2:Y:S04]  /*34a10*/  LDL.LU R8, [R1+0x7b0] ;  /* 0x0007b00001087983 */ /* 0x001ea80000300800 */
[----:B------:R-:W2:Y:S04]  /*34a20*/  LDL.LU R9, [R1+0x7b4] ;  /* 0x0007b40001097983 */ /* 0x000ea80000300800 */
[----:B------:R-:W2:Y:S04]  /*34a30*/  LDL.LU R10, [R1+0x7b8] ;  /* 0x0007b800010a7983 */ /* 0x000ea80000300800 */
[----:B------:R-:W2:Y:S04]  /*34a40*/  LDL.LU R11, [R1+0x7bc] ;  /* 0x0007bc00010b7983 */ /* 0x000ea80000300800 */
[----:B------:R-:W3:Y:S04]  /*34a50*/  LDL.LU R4, [R1+0x7a0] ;  /* 0x0007a00001047983 */ /* 0x000ee80000300800 */
[----:B------:R-:W3:Y:S04]  /*34a60*/  LDL.LU R5, [R1+0x7a4] ;  /* 0x0007a40001057983 */ /* 0x000ee80000300800 */
[----:B------:R-:W3:Y:S04]  /*34a70*/  LDL.LU R6, [R1+0x7a8] ;  /* 0x0007a80001067983 */ /* 0x000ee80000300800 */
[----:B------:R-:W3:Y:S04]  /*34a80*/  LDL.LU R7, [R1+0x7ac] ;  /* 0x0007ac0001077983 */ /* 0x000ee80000300800 */
[----:B------:R-:W2:Y:S04]  /*34a90*/  LDL.LU R16, [R1+0x156c] ;  /* 0x00156c0001107983 */ /* 0x000ea80000300800 */
[----:B------:R-:W2:Y:S04]  /*34aa0*/  LDL.LU R17, [R1+0x1568] ;  /* 0x0015680001117983 */ /* 0x000ea80000300800 */
[----:B------:R-:W2:Y:S04]  /*34ab0*/  LDL.LU R18, [R1+0x1574] ;  /* 0x0015740001127983 */ /* 0x000ea80000300800 */
[----:B------:R-:W2:Y:S01]  /*34ac0*/  LDL.LU R19, [R1+0x1570] ;  /* 0x0015700001137983 */ /* 0x000ea20000300800 */
[----:B----4-:R-:W-:Y:S03]  /*34ad0*/  HMMA.16816.F32 R24, R12, R24, R20 ;  /* 0x000000180c18723c */ /* 0x010fe60000001814 */
[----:B------:R-:W4:Y:S04]  /*34ae0*/  LDL.LU.64 R22, [R1+0x1cf8] ;  /* 0x001cf80001167983 */ /* 0x000f280000300a00 */
[----:B------:R-:W4:-:S15]  /*34af0*/  LDL.LU.64 R20, [R1+0x1cf0] ;  /* 0x001cf00001147983 */ /* 0x000f1e0000300a00 */
[----:B------:R-:W-:-:S01]  /*34b00*/  NOP ;  /* 0x0000000000007918 */ /* 0x000fc20000000000 */
[----:B------:R-:W-:Y:S04]  /*34b10*/  STL.64 [R1+0x8a0], R24 ;  /* 0x0008a01801007387 */ /* 0x000fe80000100a00 */
[----:B------:R0:W-:Y:S04]  /*34b20*/  STL.64 [R1+0x8a8], R26 ;  /* 0x0008a81a01007387 */ /* 0x0001e80000100a00 */
[----:B0-----:R-:W4:Y:S02]  /*34b30*/  LDL.LU.64 R26, [R1+0x1ce8] ;  /* 0x001ce800011a7983 */ /* 0x001f240000300a00 */
[----:B----4-:R-:W-:Y:S02]  /*34b40*/  HMMA.16816.F32 R24, R12, R26, R20 ;  /* 0x0000001a0c18723c */ /* 0x010fe40000001814 */
[----:B------:R-:W4:Y:S04]  /*34b50*/  LDL.LU.64 R22, [R1+0x1ce0] ;  /* 0x001ce00001167983 */ /* 0x000f280000300a00 */
[----:B------:R-:W4:-:S15]  /*34b60*/  LDL.LU.64 R20, [R1+0x1cd8] ;  /* 0x001cd80001147983 */ /* 0x000f1e0000300a00 */
[----:B------:R-:W-:-:S02]  /*34b70*/  NOP ;  /* 0x0000000000007918 */ /* 0x000fc40000000000 */
[----:B------:R0:W-:Y:S04]  /*34b80*/  STL.64 [R1+0x890], R24 ;  /* 0x0008901801007387 */ /* 0x0001e80000100a00 */
[----:B------:R4:W-:Y:S04]  /*34b90*/  STL.64 [R1+0x898], R26 ;  /* 0x0008981a01007387 */ /* 0x0009e80000100a00 */
[----:B0-----:R-:W4:Y:S02]  /*34ba0*/  LDL.LU.64 R24, [R1+0x1cd0] ;  /* 0x001cd00001187983 */ /* 0x001f240000300a00 */
[----:B----4-:R-:W-:Y:S02]  /*34bb0*/  HMMA.16816.F32 R24, R12, R24, R20 ;  /* 0x000000180c18723c */ /* 0x010fe40000001814 */
[----:B------:R-:W4:Y:S04]  /*34bc0*/  LDL.LU.64 R22, [R1+0x1cc8] ;  /* 0x001cc80001167983 */ /* 0x000f280000300a00 */
[----:B------:R-:W4:-:S15]  /*34bd0*/  LDL.LU.64 R20, [R1+0x1cc0] ;  /* 0x001cc00001147983 */ /* 0x000f1e0000300a00 */
[----:B------:R-:W-:-:S02]  /*34be0*/  NOP ;  /* 0x0000000000007918 */ /* 0x000fc40000000000 */
        /* <DEDUP_REMOVED lines=23> */
[----:B0-----:R-:W3:Y:S04]  /*34d60*/  LDL.LU.64 R26, [R1+0x1c70] ;  /* 0x001c7000011a7983 */ /* 0x001ee80000300a00 */
[----:B------:R-:W4:Y:S02]  /*34d70*/  LDL.LU.64 R24, [R1+0x1c68] ;  /* 0x001c680001187983 */ /* 0x000f240000300a00 */
[----:B----4-:R-:W-:-:S15]  /*34d80*/  HMMA.16816.F32 R20, R12, R24, R20 ;  /* 0x000000180c14723c */ /* 0x010fde0000001814 */
[----:B------:R-:W-:-:S08]  /*34d90*/  NOP ;  /* 0x0000000000007918 */ /* 0x000fd00000000000 */
[----:B------:R-:W-:Y:S04]  /*34da0*/  STL.64 [R1+0x840], R20 ;  /* 0x0008401401007387 */ /* 0x000fe80000100a00 */
[----:B------:R0:W-:Y:S04]  /*34db0*/  STL.64 [R1+0x848], R22 ;  /* 0x0008481601007387 */ /* 0x0001e80000100a00 */
[----:B0-----:R-:W3:Y:S04]  /*34dc0*/  LDL.LU.64 R22, [R1+0x1c60] ;  /* 0x001c600001167983 */ /* 0x001ee80000300a00 */
[----:B------:R-:W3:Y:S01]  /*34dd0*/  LDL.LU.64 R20, [R1+0x1c58] ;  /* 0x001c580001147983 */ /* 0x000ee20000300a00 */
[----:B------:R-:W-:-:S05]  /*34de0*/  IMAD.MOV.U32 R0, RZ, RZ, R25 ;  /* 0x000000ffff007224 */ /* 0x000fca00078e0019 */
[----:B------:R-:W-:Y:S01]  /*34df0*/  STL [R1+0x1a48], R0 ;  /* 0x001a480001007387 */ /* 0x000fe20000100800 */
[----:B---3--:R-:W-:Y:S03]  /*34e00*/  HMMA.16816.F32 R24, R12, R26, R20 ;  /* 0x0000001a0c18723c */ /* 0x008fe60000001814 */
[----:B------:R-:W3:Y:S04]  /*34e10*/  LDL.LU.64 R22, [R1+0x1c50] ;  /* 0x001c500001167983 */ /* 0x000ee80000300a00 */
[----:B------:R-:W3:-:S15]  /*34e20*/  LDL.LU.64 R20, [R1+0x1c48] ;  /* 0x001c480001147983 */ /* 0x000ede0000300a00 */
[----:B------:R-:W-:-:S01]  /*34e30*/  NOP ;  /* 0x0000000000007918 */ /* 0x000fc20000000000 */
[----:B------:R-:W-:Y:S04]  /*34e40*/  STL.64 [R1+0x830], R24 ;  /* 0x0008301801007387 */ /* 0x000fe80000100a00 */
[----:B------:R0:W-:Y:S04]  /*34e50*/  STL.64 [R1+0x838], R26 ;  /* 0x0008381a01007387 */ /* 0x0001e80000100a00 */
[----:B0-----:R-:W4:Y:S04]  /*34e60*/  LDL.LU.64 R26, [R1+0x1c40] ;  /* 0x001c4000011a7983 */ /* 0x001f280000300a00 */
[----:B------:R-:W3:Y:S02]  /*34e70*/  LDL.LU.64 R24, [R1+0x1c38] ;  /* 0x001c380001187983 */ /* 0x000ee40000300a00 */
[----:B---3--:R-:W-:-:S15]  /*34e80*/  HMMA.16816.F32 R20, R12, R24, R20 ;  /* 0x000000180c14723c */ /* 0x008fde0000001814 */
[----:B------:R-:W-:-:S08]  /*34e90*/  NOP ;  /* 0x0000000000007918 */ /* 0x000fd00000000000 */
[----:B------:R-:W-:Y:S04]  /*34ea0*/  STL.64 [R1+0x820], R20 ;  /* 0x0008201401007387 */ /* 0x000fe80000100a00 */
[----:B------:R0:W-:Y:S04]  /*34eb0*/  STL.64 [R1+0x828], R22 ;  /* 0x0008281601007387 */ /* 0x0001e80000100a00 */
[----:B0-----:R-:W4:Y:S04]  /*34ec0*/  LDL.LU.64 R22, [R1+0x1c30] ;  /* 0x001c300001167983 */ /* 0x001f280000300a00 */
[----:B------:R-:W4:Y:S01]  /*34ed0*/  LDL.LU.64 R20, [R1+0x1c28] ;  /* 0x001c280001147983 */ /* 0x000f220000300a00 */
[----:B------:R-:W-:-:S02]  /*34ee0*/  IMAD.MOV.U32 R0, RZ, RZ, R25 ;  /* 0x000000ffff007224 */ /* 0x000fc400078e0019 */
[----:B----4-:R-:W-:Y:S01]  /*34ef0*/  HMMA.16816.F32 R24, R12, R26, R20 ;  /* 0x0000001a0c18723c */ /* 0x010fe20000001814 */
[----:B------:R-:W3:Y:S04]  /*34f00*/  LDL.LU.64 R22, [R1+0x1c20] ;  /* 0x001c200001167983 */ /* 0x000ee80000300a00 */
[----:B------:R-:W3:-:S15]  /*34f10*/  LDL.LU.64 R20, [R1+0x1c18] ;  /* 0x001c180001147983 */ /* 0x000ede0000300a00 */
[----:B------:R-:W-:-:S03]  /*34f20*/  NOP ;  /* 0x0000000000007918 */ /* 0x000fc60000000000 */
        /* <DEDUP_REMOVED lines=16> */
[----:B0-----:R-:W4:Y:S04]  /*35030*/  LDL.LU.64 R26, [R1+0x1be0] ;  /* 0x001be000011a7983 */ /* 0x001f280000300a00 */
[----:B------:R-:W4:Y:S02]  /*35040*/  LDL.LU.64 R24, [R1+0x1bd8] ;  /* 0x001bd80001187983 */ /* 0x000f240000300a00 */
[----:B----4-:R-:W-:-:S15]  /*35050*/  HMMA.16816.F32 R24, R12, R28, R24 ;  /* 0x0000001c0c18723c */ /* 0x010fde0000001818 */
[----:B------:R-:W-:-:S08]  /*35060*/  NOP ;  /* 0x0000000000007918 */ /* 0x000fd00000000000 */
[----:B------:R-:W-:Y:S04]  /*35070*/  STL.64 [R1+0x7e0], R24 ;  /* 0x0007e01801007387 */ /* 0x000fe80000100a00 */
[----:B------:R0:W-:Y:S04]  /*35080*/  STL.64 [R1+0x7e8], R26 ;  /* 0x0007e81a01007387 */ /* 0x0001e80000100a00 */
[----:B0-----:R-:W3:Y:S04]  /*35090*/  LDL.LU.64 R26, [R1+0x1bd0] ;  /* 0x001bd000011a7983 */ /* 0x001ee80000300a00 */
[----:B------:R-:W4:Y:S04]  /*350a0*/  LDL.LU.64 R24, [R1+0x1bc8] ;  /* 0x001bc80001187983 */ /* 0x000f280000300a00 */
[----:B------:R-:W-:Y:S01]  /*350b0*/  STL.64 [R1+0x19c0], R28 ;  /* 0x0019c01c01007387 */ /* 0x000fe20000100a00 */
[----:B---3--:R-:W-:-:S15]  /*350c0*/  HMMA.16816.F32 R20, R12, R26, R20 ;  /* 0x0000001a0c14723c */ /* 0x008fde0000001814 */
[----:B------:R-:W-:-:S08]  /*350d0*/  NOP ;  /* 0x0000000000007918 */ /* 0x000fd00000000000 */
        /* <DEDUP_REMOVED lines=8> */
[----:B0-----:R-:W2:Y:S01]  /*35160*/  LDL.LU.64 R22, [R1+0x1bb0] ;  /* 0x001bb00001167983 */ /* 0x001ea20000300a00 */
[C---:B------:R-:W-:Y:S03]  /*35170*/  HMMA.16816.F32 R4, R12.reuse, R2, R4 ;  /* 0x000000020c04723c */ /* 0x040fe60000001804 */
[----:B------:R-:W3:Y:S04]  /*35180*/  LDL.LU.64 R20, [R1+0x1ba8] ;  /* 0x001ba80001147983 */ /* 0x000ee80000300a00 */
[----:B------:R-:W-:Y:S04]  /*35190*/  STL.64 [R1+0x19b8], R26 ;  /* 0x0019b81a01007387 */ /* 0x000fe80000100a00 */
[----:B------:R0:W-:Y:S04]  /*351a0*/  STL.64 [R1+0x19b0], R24 ;  /* 0x0019b01801007387 */ /* 0x0001e80000100a00 */
[----:B0-----:R-:W4:Y:S04]  /*351b0*/  LDL.LU R24, [R1+0x780] ;  /* 0x0007800001187983 */ /* 0x001f280000300800 */
[----:B------:R-:W4:Y:S04]  /*351c0*/  LDL.LU R25, [R1+0x784] ;  /* 0x0007840001197983 */ /* 0x000f280000300800 */
[----:B------:R-:W4:Y:S04]  /*351d0*/  LDL.LU R26, [R1+0x788] ;  /* 0x00078800011a7983 */ /* 0x000f280000300800 */
[----:B------:R-:W4:Y:S01]  /*351e0*/  LDL.LU R27, [R1+0x78c] ;  /* 0x00078c00011b7983 */ /* 0x000f220000300800 */
[----:B--2---:R-:W-:-:S15]  /*351f0*/  HMMA.16816.F32 R8, R12, R22, R8 ;  /* 0x000000160c08723c */ /* 0x004fde0000001808 */
[----:B------:R-:W-:-:S08]  /*35200*/  NOP ;  /* 0x0000000000007918 */ /* 0x000fd00000000000 */
[----:B------:R-:W-:Y:S04]  /*35210*/  STL.64 [R1+0x7b0], R8 ;  /* 0x0007b00801007387 */ /* 0x000fe80000100a00 */
[----:B------:R0:W-:Y:S04]  /*35220*/  STL.64 [R1+0x7b8], R10 ;  /* 0x0007b80a01007387 */ /* 0x0001e80000100a00 */
[----:B0-----:R-:W2:Y:S04]  /*35230*/  LDL.LU.64 R10, [R1+0x1ba0] ;  /* 0x001ba000010a7983 */ /* 0x001ea80000300a00 */
[----:B------:R-:W2:Y:S04]  /*35240*/  LDL.LU.64 R8, [R1+0x1b98] ;  /* 0x001b980001087983 */ /* 0x000ea80000300a00 */
[----:B------:R-:W-:Y:S04]  /*35250*/  STL.64 [R1+0x1b08], R22 ;  /* 0x001b081601007387 */ /* 0x000fe80000100a00 */
        /* <DEDUP_REMOVED lines=11> */
[----:B------:R0:W-:Y:S04]  /*35310*/  STL.64 [R1+0x780], R24 ;  /* 0x0007801801007387 */ /* 0x0001e80000100a00 */
[----:B------:R1:W-:Y:S04]  /*35320*/  STL.64 [R1+0x788], R26 ;  /* 0x0007881a01007387 */ /* 0x0003e80000100a00 */
[----:B------:R-:W3:Y:S04]  /*35330*/  LDL.LU.64 R22, [R1+0xa0] ;  /* 0x0000a00001167983 */ /* 0x000ee80000300a00 */
[----:B---3--:R-:W-:Y:S04]  /*35340*/  STL.64 [R1+0x1b50], R22 ;  /* 0x001b501601007387 */ /* 0x008fe80000100a00 */
[----:B------:R3:W-:Y:S04]  /*35350*/  STL.64 [R1+0x1b48], R20 ;  /* 0x001b481401007387 */ /* 0x0007e80000100a00 */
[----:B0-----:R-:W2:Y:S04]  /*35360*/  LDL.LU R24, [R1+0x720] ;  /* 0x0007200001187983 */ /* 0x001ea80000300800 */
[----:B------:R-:W2:Y:S04]  /*35370*/  LDL.LU R25, [R1+0x724] ;  /* 0x0007240001197983 */ /* 0x000ea80000300800 */
[----:B-1----:R-:W2:Y:S04]  /*35380*/  LDL.LU R26, [R1+0x728] ;  /* 0x00072800011a7983 */ /* 0x002ea80000300800 */
[----:B------:R-:W2:Y:S04]  /*35390*/  LDL.LU R27, [R1+0x72c] ;  /* 0x00072c00011b7983 */ /* 0x000ea80000300800 */
[----:B---3--:R-:W3:Y:S04]  /*353a0*/  LDL.LU R20, [R1+0x980] ;  /* 0x0009800001147983 */ /* 0x008ee80000300800 */
[----:B------:R-:W3:Y:S04]  /*353b0*/  LDL.LU R21, [R1+0x984] ;  /* 0x0009840001157983 */ /* 0x000ee80000300800 */
[----:B------:R-:W2:Y:S04]  /*353c0*/  LDL.LU R22, [R1+0x988] ;  /* 0x0009880001167983 */ /* 0x000ea80000300800 */
[----:B------:R-:W2:Y:S01]  /*353d0*/  LDL.LU R23, [R1+0x98c] ;  /* 0x00098c0001177983 */ /* 0x000ea20000300800 */
[----:B------:R-:W-:-:S02]  /*353e0*/  IMAD R16, R17, 0x100, R16 ;  /* 0x0000010011107824 */ /* 0x000fc400078e0210 */
[----:B----4-:R-:W-:Y:S02]  /*353f0*/  IMAD.MOV.U32 R29, RZ, RZ, R8 ;  /* 0x000000ffff1d7224 */ /* 0x010fe400078e0008 */
[----:B------:R-:W-:Y:S01]  /*35400*/  IMAD R17, R19, 0x100, R18 ;  /* 0x0000010013117824 */ /* 0x000fe200078e0212 */
[----:B------:R-:W4:Y:S01]  /*35410*/  LDL.LU R8, [R1+0x157c] ;  /* 0x00157c0001087983 */ /* 0x000f220000300800 */
[----:B------:R-:W-:-:S03]  /*35420*/  IMAD.MOV.U32 R28, RZ, RZ, R9 ;  /* 0x000000ffff1c7224 */ /* 0x000fc600078e0009 */
[----:B------:R-:W4:Y:S04]  /*35430*/  LDL.LU R18, [R1+0x1578] ;  /* 0x0015780001127983 */ /* 0x000f280000300800 */
[----:B------:R-:W4:Y:S04]  /*35440*/  LDL.LU R9, [R1+0x1584] ;  /* 0x0015840001097983 */ /* 0x000f280000300800 */
[----:B------:R-:W4:Y:S04]  /*35450*/  LDL.LU R19, [R1+0x1580] ;  /* 0x0015800001137983 */ /* 0x000f280000300800 */
        /* <DEDUP_REMOVED lines=11> */
[----:B------:R-:W4:Y:S04]  /*35510*/  LDL.LU R27, [R1+0x75c] ;  /* 0x00075c00011b7983 */ /* 0x000f280000300800 */
[----:B----4-:R0:W-:Y:S04]  /*35520*/  STL.64 [R1+0x1b28], R26 ;  /* 0x001b281a01007387 */ /* 0x0101e80000100a00 */
[----:B0-----:R-:W4:Y:S04]  /*35530*/  LDL R26, [R1+0xb0] ;  /* 0x0000b000011a7983 */ /* 0x001f280000100800 */
[----:B------:R-:W4:Y:S04]  /*35540*/  LDL R27, [R1+0xb4] ;  /* 0x0000b400011b7983 */ /* 0x000f280000100800 */
[----:B---3--:R0:W-:Y:S04]  /*35550*/  STL.64 [R1+0x1b20], R24 ;  /* 0x001b201801007387 */ /* 0x0081e80000100a00 */
[----:B----4-:R1:W-:Y:S04]  /*35560*/  STL.64 [R1+0x1b40], R26 ;  /* 0x001b401a01007387 */ /* 0x0103e80000100a00 */
[----:B0-----:R-:W3:Y:S04]  /*35570*/  LDL.LU R24, [R1+0x770] ;  /* 0x0007700001187983 */ /* 0x001ee80000300800 */
[----:B------:R-:W3:Y:S04]  /*35580*/  LDL.LU R25, [R1+0x774] ;  /* 0x0007740001197983 */ /* 0x000ee80000300800 */
[----:B-1----:R-:W3:Y:S04]  /*35590*/  LDL.LU R26, [R1+0x778] ;  /* 0x00077800011a7983 */ /* 0x002ee80000300800 */
[----:B------:R-:W3:Y:S04]  /*355a0*/  LDL.LU R27, [R1+0x77c] ;  /* 0x00077c00011b7983 */ /* 0x000ee80000300800 */
[----:B------:R0:W-:Y:S04]  /*355b0*/  STL.64 [R1+0x1978], R6 ;  /* 0x0019780601007387 */ /* 0x0001e80000100a00 */
[----:B0-----:R-:W4:Y:S04]  /*355c0*/  LDL.LU.64 R6, [R1+0x90] ;  /* 0x0000900001067983 */ /* 0x001f280000300a00 */
[----:B------:R0:W-:Y:S01]  /*355d0*/  STL.64 [R1+0x1970], R4 ;  /* 0x0019700401007387 */ /* 0x0001e20000100a00 */
[----:B------:R-:W-:-:S02]  /*355e0*/  IMAD R18, R18, 0x100, R8 ;  /* 0x0000010012127824 */ /* 0x000fc400078e0208 */
[----:B------:R-:W-:Y:S02]  /*355f0*/  IMAD R19, R19, 0x100, R9 ;  /* 0x0000010013137824 */ /* 0x000fe400078e0209 */
[----:B0-----:R-:W-:Y:S02]  /*35600*/  IMAD.MOV.U32 R4, RZ, RZ, R10 ;  /* 0x000000ffff047224 */ /* 0x001fe400078e000a */
[----:B------:R-:W-:Y:S01]  /*35610*/  IMAD.MOV.U32 R5, RZ, RZ, R11 ;  /* 0x000000ffff057224 */ /* 0x000fe200078e000b */
[----:B------:R-:W3:Y:S04]  /*35620*/  LDL.LU R10, [R1+0x1b74] ;  /* 0x001b7400010a7983 */ /* 0x000ee80000300800 */
[----:B------:R-:W3:Y:S04]  /*35630*/  LDL.LU R11, [R1+0x1b70] ;  /* 0x001b7000010b7983 */ /* 0x000ee80000300800 */
[----:B----4-:R-:W-:Y:S04]  /*35640*/  STL.64 [R1+0x1b38], R6 ;  /* 0x001b380601007387 */ /* 0x010fe80000100a00 */
[----:B------:R0:W-:Y:S04]  /*35650*/  STL.64 [R1+0x1b30], R4 ;  /* 0x001b300401007387 */ /* 0x0001e80000100a00 */
[----:B0-----:R-:W4:Y:S04]  /*35660*/  LDL.LU R4, [R1+0x760] ;  /* 0x0007600001047983 */ /* 0x001f280000300800 */
[----:B------:R-:W4:Y:S04]  /*35670*/  LDL.LU R5, [R1+0x764] ;  /* 0x0007640001057983 */ /* 0x000f280000300800 */
[----:B------:R-:W4:Y:S04]  /*35680*/  LDL.LU R6, [R1+0x768] ;  /* 0x0007680001067983 */ /* 0x000f280000300800 */
[----:B------:R-:W4:Y:S04]  /*35690*/  LDL.LU R7, [R1+0x76c] ;  /* 0x00076c0001077983 */ /* 0x000f280000300800 */
[----:B------:R-:W2:Y:S04]  /*356a0*/  LDL.LU R8, [R1+0x1b6c] ;  /* 0x001b6c0001087983 */ /* 0x000ea80000300800 */
[----:B------:R-:W2:Y:S02]  /*356b0*/  LDL.LU R9, [R1+0x1b68] ;  /* 0x001b680001097983 */ /* 0x000ea40000300800 */
[----:B--2---:R-:W-:-:S15]  /*356c0*/  HMMA.16816.F32 R20, R12, R8, R20 ;  /* 0x000000080c14723c */ /* 0x004fde0000001814 */
[----:B------:R-:W-:-:S08]  /*356d0*/  NOP ;  /* 0x0000000000007918 */ /* 0x000fd00000000000 */
        /* <DEDUP_REMOVED lines=10> */
[----:B0-----:R-:W2:Y:S04]  /*35780*/  LDL.LU.64 R22, [R1+0x1b50] ;  /* 0x001b500001167983 */ /* 0x001ea80000300a00 */
[----:B------:R-:W3:Y:S04]  /*35790*/  LDL.LU.64 R20, [R1+0x1b48] ;  /* 0x001b480001147983 */ /* 0x000ee80000300a00 */
[----:B------:R0:W-:Y:S04]  /*357a0*/  STL [R1+0x194c], R10 ;  /* 0x00194c0a01007387 */ /* 0x0001e80000100800 */
[----:B------:R1:W-:Y:S04]  /*357b0*/  STL [R1+0x1948], R11 ;  /* 0x0019480b01007387 */ /* 0x0003e80000100800 */
[----:B------:R-:W2:Y:S04]  /*357c0*/  LDL.LU R8, [R1+0x730] ;  /* 0x0007300001087983 */ /* 0x000ea80000300800 */
[----:B------:R-:W2:Y:S04]  /*357d0*/  LDL.LU R9, [R1+0x734] ;  /* 0x0007340001097983 */ /* 0x000ea80000300800 */
[----:B0-----:R-:W2:Y:S04]  /*357e0*/  LDL.LU R10, [R1+0x738] ;  /* 0x00073800010a7983 */ /* 0x001ea80000300800 */
[----:B-1----:R-:W2:Y:S01]  /*357f0*/  LDL.LU R11, [R1+0x73c] ;  /* 0x00073c00010b7983 */ /* 0x002ea20000300800 */
[----:B---3--:R-:W-:Y:S03]  /*35800*/  HMMA.16816.F32 R12, R12, R20, R24 ;  /* 0x000000140c0c723c */ /* 0x008fe60000001818 */
[----:B------:R-:W4:Y:S01]  /*35810*/  LDL.LU.64 R26, [R1+0x1b40] ;  /* 0x001b4000011a7983 */ /* 0x000f220000300a00 */
[----:B------:R-:W-:-:S02]  /*35820*/  F2FP.F16.E4M3.UNPACK_B R16, R16 ;  /* 0x00000010ff10723e */ /* 0x000fc400020006ff */
[----:B------:R-:W-:Y:S02]  /*35830*/  F2FP.F16.E4M3.UNPACK_B R17, R17 ;  /* 0x00000011ff11723e */ /* 0x000fe400020006ff */
[----:B------:R-:W-:Y:S02]  /*35840*/  F2FP.F16.E4M3.UNPACK_B R18, R18 ;  /* 0x00000012ff12723e */ /* 0x000fe400020006ff */
[----:B------:R-:W-:-:S13]  /*35850*/  F2FP.F16.E4M3.UNPACK_B R19, R19 ;  /* 0x00000013ff13723e */ /* 0x000fda00020006ff */
[----:B------:R0:W-:Y:S04]  /*35860*/  STL.64 [R1+0x770], R12 ;  /* 0x0007700c01007387 */ /* 0x0001e80000100a00 */
[----:B------:R1:W-:Y:S04]  /*35870*/  STL.64 [R1+0x778], R14 ;  /* 0x0007780e01007387 */ /* 0x0003e80000100a00 */
[----:B0-----:R-:W3:Y:S04]  /*35880*/  LDL.LU R12, [R1+0x740] ;  /* 0x00074000010c7983 */ /* 0x001ee80000300800 */
[----:B------:R-:W3:Y:S04]  /*35890*/  LDL.LU R13, [R1+0x744] ;  /* 0x00074400010d7983 */ /* 0x000ee80000300800 */
[----:B-1----:R-:W3:Y:S04]  /*358a0*/  LDL.LU R14, [R1+0x748] ;  /* 0x00074800010e7983 */ /* 0x002ee80000300800 */
[----:B------:R-:W3:Y:S04]  /*358b0*/  LDL.LU R15, [R1+0x74c] ;  /* 0x00074c00010f7983 */ /* 0x000ee80000300800 */
[----:B------:R-:W-:Y:S04]  /*358c0*/  STL [R1+0x18fc], R20 ;  /* 0x0018fc1401007387 */ /* 0x000fe80000100800 */
[----:B------:R-:W-:Y:S01]  /*358d0*/  STL [R1+0x18f8], R21 ;  /* 0x0018f81501007387 */ /* 0x000fe20000100800 */
[----:B----4-:R-:W-:Y:S03]  /*358e0*/  HMMA.16816.F32 R24, R16, R26, R4 ;  /* 0x0000001a1018723c */ /* 0x010fe60000001804 */
[----:B------:R-:W4:Y:S04]  /*358f0*/  LDL.LU.64 R6, [R1+0x1b38] ;  /* 0x001b380001067983 */ /* 0x000f280000300a00 */
[----:B------:R-:W3:-:S15]  /*35900*/  LDL.LU.64 R4, [R1+0x1b30] ;  /* 0x001b300001047983 */ /* 0x000ede0000300a00 */
[----:B------:R-:W-:-:S01]  /*35910*/  NOP ;  /* 0x0000000000007918 */ /* 0x000fc20000000000 */
[----:B------:R-:W-:Y:S04]  /*35920*/  STL.64 [R1+0x760], R24 ;  /* 0x0007601801007387 */ /* 0x000fe80000100a00 */
[----:B------:R0:W-:Y:S04]  /*35930*/  STL.64 [R1+0x768], R26 ;  /* 0x0007681a01007387 */ /* 0x0001e80000100a00 */
[----:B0-----:R-:W4:Y:S04]  /*35940*/  LDL.LU.64 R26, [R1+0x1b28] ;  /* 0x001b2800011a7983 */ /* 0x001f280000300a00 */
[----:B------:R-:W4:Y:S01]  /*35950*/  LDL.LU.64 R24, [R1+0x1b20] ;  /* 0x001b200001187983 */ /* 0x000f220000300a00 */
[----:B--2---:R-:W-:-:S02]  /*35960*/  IMAD.MOV.U32 R20, RZ, RZ, R22 ;  /* 0x000000ffff147224 */ /* 0x004fc400078e0016 */
[----:B------:R-:W-:Y:S01]  /*35970*/  IMAD.MOV.U32 R21, RZ, RZ, R23 ;  /* 0x000000ffff157224 */ /* 0x000fe200078e0017 */
[----:B----4-:R-:W-:-:S15]  /*35980*/  HMMA.16816.F32 R24, R16, R22, R24 ;  /* 0x000000161018723c */ /* 0x010fde0000001818 */
[----:B------:R-:W-:-:S08]  /*35990*/  NOP ;  /* 0x0000000000007918 */ /* 0x000fd00000000000 */
[----:B------:R-:W-:Y:S04]  /*359a0*/  STL.64 [R1+0x750], R24 ;  /* 0x0007501801007387 */ /* 0x000fe80000100a00 */
[----:B------:R0:W-:Y:S04]  /*359b0*/  STL.64 [R1+0x758], R26 ;  /* 0x0007581a01007387 */ /* 0x0001e80000100a00 */
[----:B0-----:R-:W2:Y:S04]  /*359c0*/  LDL.LU.64 R26, [R1+0x1b18] ;  /* 0x001b1800011a7983 */ /* 0x001ea80000300a00 */
[----:B------:R-:W2:Y:S04]  /*359d0*/  LDL.LU.64 R24, [R1+0x1b10] ;  /* 0x001b100001187983 */ /* 0x000ea80000300a00 */
[----:B------:R-:W4:Y:S01]  /*359e0*/  LDL.LU.64 R22, [R1+0x1b08] ;  /* 0x001b080001167983 */ /* 0x000f220000300a00 */
[C---:B---3--:R-:W-:Y:S06]  /*359f0*/  HMMA.16816.F32 R12, R16.reuse, R4, R12 ;  /* 0x00000004100c723c */ /* 0x048fec000000180c */
[----:B------:R-:W-:Y:S01]  /*35a00*/  HMMA.16816.F32 R8, R16, R6, R8 ;  /* 0x000000061008723c */ /* 0x000fe20000001808 */
[----:B------:R0:W-:Y:S04]  /*35a10*/  STL [R1+0x1904], R21 ;  /* 0x0019041501007387 */ /* 0x0001e80000100800 */
[----:B------:R1:W-:Y:S01]  /*35a20*/  STL [R1+0x1900], R20 ;  /* 0x0019001401007387 */ /* 0x0003e20000100800 */
[----:B0-----:R-:W-:-:S02]  /*35a30*/  IMAD.MOV.U32 R21, RZ, RZ, R6 ;  /* 0x000000ffff157224 */ /* 0x001fc400078e0006 */
[----:B-1----:R-:W-:-:S09]  /*35a40*/  IMAD.MOV.U32 R20, RZ, RZ, R7 ;  /* 0x000000ffff147224 */ /* 0x002fd200078e0007 */
[----:B------:R0:W-:Y:S04]  /*35a50*/  STL.64 [R1+0x740], R12 ;  /* 0x0007400c01007387 */ /* 0x0001e80000100a00 */
[----:B------:R1:W-:Y:S04]  /*35a60*/  STL.64 [R1+0x748], R14 ;  /* 0x0007480e01007387 */ /* 0x0003e80000100a00 */
[----:B------:R-:W-:Y:S04]  /*35a70*/  STL.64 [R1+0x730], R8 ;  /* 0x0007300801007387 */ /* 0x000fe80000100a00 */
[----:B------:R-:W-:Y:S04]  /*35a80*/  STL.64 [R1+0x738], R10 ;  /* 0x0007380a01007387 */ /* 0x000fe80000100a00 */
[----:B------:R-:W-:Y:S04]  /*35a90*/  STL [R1+0x190c], R20 ;  /* 0x00190c1401007387 */ /* 0x000fe80000100800 */
[----:B------:R-:W-:Y:S01]  /*35aa0*/  STL [R1+0x1908], R21 ;  /* 0x0019081501007387 */ /* 0x000fe20000100800 */
[----:B--2---:R-:W-:Y:S03]  /*35ab0*/  HMMA.16816.F32 R4, R16, R28, R24 ;  /* 0x0000001c1004723c */ /* 0x004fe60000001818 */
[----:B----4-:R-:W-:Y:S04]  /*35ac0*/  STL.64 [R1+0x1b00], R22 ;  /* 0x001b001601007387 */ /* 0x010fe80000100a00 */
[----:B------:R-:W2:-:S15]  /*35ad0*/  LDL.LU R24, [R1+0x670] ;  /* 0x0006700001187983 */ /* 0x000e9e0000300800 */
[----:B------:R-:W-:-:S01]  /*35ae0*/  NOP ;  /* 0x0000000000007918 */ /* 0x000fc20000000000 */
[----:B------:R-:W-:Y:S04]  /*35af0*/  STL.64 [R1+0x720], R4 ;  /* 0x0007200401007387 */ /* 0x000fe80000100a00 */
[----:B------:R-:W-:Y:S04]  /*35b00*/  STL.64 [R1+0x728], R6 ;  /* 0x0007280601007387 */ /* 0x000fe80000100a00 */
[----:B------:R-:W2:Y:S04]  /*35b10*/  LDL.LU R25, [R1+0x674] ;  /* 0x0006740001197983 */ /* 0x000ea80000300800 */
[----:B------:R-:W3:Y:S04]  /*35b20*/  LDL.LU R26, [R1+0x678] ;  /* 0x00067800011a7983 */ /* 0x000ee80000300800 */
[----:B------:R-:W3:Y:S04]  /*35b30*/  LDL.LU R27, [R1+0x67c] ;  /* 0x00067c00011b7983 */ /* 0x000ee80000300800 */
[----:B---3--:R3:W-:Y:S04]  /*35b40*/  STL.64 [R1+0x1a58], R26 ;  /* 0x001a581a01007387 */ /* 0x0087e80000100a00 */
[----:B--2---:R2:W-:Y:S04]  /*35b50*/  STL.64 [R1+0x1a50], R24 ;  /* 0x001a501801007387 */ /* 0x0045e80000100a00 */
[----:B0-----:R-:W4:Y:S04]  /*35b60*/  LDL.LU R12, [R1+0x690] ;  /* 0x00069000010c7983 */ /* 0x001f280000300800 */
[----:B------:R-:W4:Y:S04]  /*35b70*/  LDL.LU R13, [R1+0x694] ;  /* 0x00069400010d7983 */ /* 0x000f280000300800 */
[----:B-1----:R-:W3:Y:S04]  /*35b80*/  LDL.LU R14, [R1+0x698] ;  /* 0x00069800010e7983 */ /* 0x002ee80000300800 */
[----:B------:R-:W3:Y:S04]  /*35b90*/  LDL.LU R15, [R1+0x69c] ;  /* 0x00069c00010f7983 */ /* 0x000ee80000300800 */
[----:B---3--:R-:W-:Y:S04]  /*35ba0*/  STL.64 [R1+0x1a68], R14 ;  /* 0x001a680e01007387 */ /* 0x008fe80000100a00 */
[----:B----4-:R0:W-:Y:S04]  /*35bb0*/  STL.64 [R1+0x1a60], R12 ;  /* 0x001a600c01007387 */ /* 0x0101e80000100a00 */
[----:B------:R-:W3:Y:S04]  /*35bc0*/  LDL R26, [R1+0x48] ;  /* 0x00004800011a7983 */ /* 0x000ee80000100800 */
[----:B------:R-:W3:Y:S04]  /*35bd0*/  LDL R27, [R1+0x4c] ;  /* 0x00004c00011b7983 */ /* 0x000ee80000100800 */
[----:B--2---:R-:W2:Y:S04]  /*35be0*/  LDL.LU.64 R24, [R1+0x50] ;  /* 0x0000500001187983 */ /* 0x004ea80000300a00 */
[----:B---3--:R1:W-:Y:S04]  /*35bf0*/  STL.64 [R1+0x1a88], R26 ;  /* 0x001a881a01007387 */ /* 0x0083e80000100a00 */
[----:B--2---:R2:W-:Y:S04]  /*35c00*/  STL.64 [R1+0x1a80], R24 ;  /* 0x001a801801007387 */ /* 0x0045e80000100a00 */
[----:B0-----:R-:W3:Y:S04]  /*35c10*/  LDL.LU R12, [R1+0x6a0] ;  /* 0x0006a000010c7983 */ /* 0x001ee80000300800 */
[----:B------:R-:W3:Y:S04]  /*35c20*/  LDL.LU R13, [R1+0x6a4] ;  /* 0x0006a400010d7983 */ /* 0x000ee80000300800 */
[----:B------:R-:W4:Y:S04]  /*35c30*/  LDL.LU R14, [R1+0x6a8] ;  /* 0x0006a800010e7983 */ /* 0x000f280000300800 */
[----:B------:R-:W4:Y:S04]  /*35c40*/  LDL.LU R15, [R1+0x6ac] ;  /* 0x0006ac00010f7983 */ /* 0x000f280000300800 */
[----:B-1----:R-:W3:Y:S04]  /*35c50*/  LDL R26, [R1+0x58] ;  /* 0x00005800011a7983 */ /* 0x002ee80000100800 */
[----:B------:R-:W3:Y:S04]  /*35c60*/  LDL R27, [R1+0x5c] ;  /* 0x00005c00011b7983 */ /* 0x000ee80000100800 */
[----:B--2---:R-:W2:Y:S04]  /*35c70*/  LDL.LU.64 R24, [R1+0x60] ;  /* 0x0000600001187983 */ /* 0x004ea80000300a00 */
[----:B---3--:R-:W-:Y:S04]  /*35c80*/  STL.64 [R1+0x1ab8], R26 ;  /* 0x001ab81a01007387 */ /* 0x008fe80000100a00 */
[----:B--2---:R-:W-:Y:S04]  /*35c90*/  STL.64 [R1+0x1ab0], R24 ;  /* 0x001ab01801007387 */ /* 0x004fe80000100a00 */
[----:B----4-:R-:W-:Y:S04]  /*35ca0*/  STL.64 [R1+0x1a78], R14 ;  /* 0x001a780e01007387 */ /* 0x010fe80000100a00 */
[----:B------:R0:W-:Y:S04]  /*35cb0*/  STL.64 [R1+0x1a70], R12 ;  /* 0x001a700c01007387 */ /* 0x0001e80000100a00 */
[----:B0-----:R-:W2:Y:S04]  /*35cc0*/  LDL.LU R12, [R1+0x6b0] ;  /* 0x0006b000010c7983 */ /* 0x001ea80000300800 */
[----:B------:R-:W2:Y:S04]  /*35cd0*/  LDL.LU R13, [R1+0x6b4] ;  /* 0x0006b400010d7983 */ /* 0x000ea80000300800 */
[----:B------:R-:W3:Y:S04]  /*35ce0*/  LDL.LU R14, [R1+0x6b8] ;  /* 0x0006b800010e7983 */ /* 0x000ee80000300800 */
[----:B------:R-:W3:Y:S04]  /*35cf0*/  LDL.LU R15, [R1+0x6bc] ;  /* 0x0006bc00010f7983 */ /* 0x000ee80000300800 */
[----:B------:R-:W4:Y:S04]  /*35d00*/  LDL R26, [R1+0x68] ;  /* 0x00006800011a7983 */ /* 0x000f280000100800 */
[----:B------:R-:W4:Y:S04]  /*35d10*/  LDL R27, [R1+0x6c] ;  /* 0x00006c00011b7983 */ /* 0x000f280000100800 */
[----:B------:R-:W2:Y:S04]  /*35d20*/  LDL.LU.64 R24, [R1+0x70] ;  /* 0x0000700001187983 */ /* 0x000ea80000300a00 */
        /* <DEDUP_REMOVED lines=10> */
[----:B------:R-:W4:Y:S04]  /*35dd0*/  LDL.LU R20, [R1+0x710] ;  /* 0x0007100001147983 */ /* 0x000f280000300800 */
[----:B------:R-:W4:Y:S04]  /*35de0*/  LDL.LU R21, [R1+0x714] ;  /* 0x0007140001157983 */ /* 0x000f280000300800 */
[----:B------:R-:W4:Y:S04]  /*35df0*/  LDL.LU R22, [R1+0x718] ;  /* 0x0007180001167983 */ /* 0x000f280000300800 */
[----:B------:R-:W4:Y:S04]  /*35e00*/  LDL.LU R23, [R1+0x71c] ;  /* 0x00071c0001177983 */ /* 0x000f280000300800 */
[----:B------:R-:W4:Y:S04]  /*35e10*/  LDL.LU.64 R24, [R1+0x80] ;  /* 0x0000800001187983 */ /* 0x000f280000300a00 */
        /* <DEDUP_REMOVED lines=18> */
[----:B----4-:R-:W-:Y:S03]  /*35f40*/  HMMA.16816.F32 R20, R16, R24, R20 ;  /* 0x000000181014723c */ /* 0x010fe60000001814 */
[----:B---3--:R-:W-:Y:S04]  /*35f50*/  STL.64 [R1+0x1af8], R14 ;  /* 0x001af80e01007387 */ /* 0x008fe80000100a00 */
[----:B--2---:R0:W-:Y:S04]  /*35f60*/  STL.64 [R1+0x1af0], R12 ;  /* 0x001af00c01007387 */ /* 0x0041e80000100a00 */
[----:B0-----:R-:W2:Y:S04]  /*35f70*/  LDL.LU R12, [R1+0x700] ;  /* 0x00070000010c7983 */ /* 0x001ea80000300800 */
[----:B------:R-:W2:Y:S04]  /*35f80*/  LDL.LU R13, [R1+0x704] ;  /* 0x00070400010d7983 */ /* 0x000ea80000300800 */
[----:B------:R-:W2:Y:S04]  /*35f90*/  LDL.LU R14, [R1+0x708] ;  /* 0x00070800010e7983 */ /* 0x000ea80000300800 */
[----:B------:R-:W2:Y:S04]  /*35fa0*/  LDL.LU R15, [R1+0x70c] ;  /* 0x00070c00010f7983 */ /* 0x000ea80000300800 */
[----:B------:R-:W3:Y:S04]  /*35fb0*/  LDL.LU.64 R4, [R1+0x40] ;  /* 0x0000400001047983 */ /* 0x000ee80000300a00 */
[----:B------:R-:W4:Y:S04]  /*35fc0*/  LDL R6, [R1+0x38] ;  /* 0x0000380001067983 */ /* 0x000f280000100800 */
[----:B------:R-:W4:Y:S04]  /*35fd0*/  LDL R7, [R1+0x3c] ;  /* 0x00003c0001077983 */ /* 0x000f280000100800 */
[----:B------:R-:W4:Y:S04]  /*35fe0*/  LDL.LU R8, [R1+0x680] ;  /* 0x0006800001087983 */ /* 0x000f280000300800 */
[----:B------:R-:W4:Y:S04]  /*35ff0*/  LDL.LU R9, [R1+0x684] ;  /* 0x0006840001097983 */ /* 0x000f280000300800 */
[----:B------:R-:W4:Y:S04]  /*36000*/  LDL.LU R10, [R1+0x688] ;  /* 0x00068800010a7983 */ /* 0x000f280000300800 */
[----:B------:R-:W4:Y:S04]  /*36010*/  LDL.LU R11, [R1+0x68c] ;  /* 0x00068c00010b7983 */ /* 0x000f280000300800 */
[----:B------:R-:W4:Y:S04]  /*36020*/  LDL.LU.64 R28, [R1+0x30] ;  /* 0x00003000011c7983 */ /* 0x000f280000300a00 */
[----:B------:R0:W-:Y:S02]  /*36030*/  STL.64 [R1+0x710], R20 ;  /* 0x0007101401007387 */ /* 0x0001e40000100a00 */
[----:B0-----:R-:W-:-:S02]  /*36040*/  IMAD.MOV.U32 R20, RZ, RZ, R24 ;  /* 0x000000ffff147224 */ /* 0x001fc400078e0018 */
[----:B------:R-:W-:Y:S01]  /*36050*/  IMAD.MOV.U32 R21, RZ, RZ, R25 ;  /* 0x000000ffff157224 */ /* 0x000fe200078e0019 */
[----:B------:R0:W-:Y:S04]  /*36060*/  STL.64 [R1+0x718], R22 ;  /* 0x0007181601007387 */ /* 0x0001e80000100a00 */
[----:B0-----:R-:W4:Y:S04]  /*36070*/  LDL.LU.64 R22, [R1+0x1b00] ;  /* 0x001b000001167983 */ /* 0x001f280000300a00 */
[----:B------:R-:W-:Y:S04]  /*36080*/  STL [R1+0x1914], R21 ;  /* 0x0019141501007387 */ /* 0x000fe80000100800 */
[----:B------:R-:W-:Y:S01]  /*36090*/  STL [R1+0x1910], R20 ;  /* 0x0019101401007387 */ /* 0x000fe20000100800 */
[----:B--2---:R-:W-:Y:S03]  /*360a0*/  HMMA.16816.F32 R24, R16, R26, R12 ;  /* 0x0000001a1018723c */ /* 0x004fe6000000180c */
[----:B------:R-:W2:Y:S04]  /*360b0*/  LDL.LU.64 R14, [R1+0x1af8] ;  /* 0x001af800010e7983 */ /* 0x000ea80000300a00 */
[----:B------:R-:W2:-:S15]  /*360c0*/  LDL.LU.64 R12, [R1+0x1af0] ;  /* 0x001af000010c7983 */ /* 0x000e9e0000300a00 */
[----:B------:R-:W-:-:S01]  /*360d0*/  NOP ;  /* 0x0000000000007918 */ /* 0x000fc20000000000 */
[----:B------:R-:W-:Y:S04]  /*360e0*/  STL.64 [R1+0x700], R24 ;  /* 0x0007001801007387 */ /* 0x000fe80000100a00 */
[----:B------:R0:W-:Y:S04]  /*360f0*/  STL.64 [R1+0x708], R26 ;  /* 0x0007081a01007387 */ /* 0x0001e80000100a00 */
[----:B0-----:R-:W3:Y:S04]  /*36100*/  LDL.LU.64 R26, [R1+0x1ae8] ;  /* 0x001ae800011a7983 */ /* 0x001ee80000300a00 */
[----:B------:R-:W2:Y:S02]  /*36110*/  LDL.LU.64 R24, [R1+0x1ae0] ;  /* 0x001ae00001187983 */ /* 0x000ea40000300a00 */
[----:B--2---:R-:W-:-:S15]  /*36120*/  HMMA.16816.F32 R12, R16, R24, R12 ;  /* 0x00000018100c723c */ /* 0x004fde000000180c */
[----:B------:R-:W-:-:S08]  /*36130*/  NOP ;  /* 0x0000000000007918 */ /* 0x000fd00000000000 */
[----:B------:R-:W-:Y:S04]  /*36140*/  STL.64 [R1+0x6f0], R12 ;  /* 0x0006f00c01007387 */ /* 0x000fe80000100a00 */
[----:B------:R0:W-:Y:S04]  /*36150*/  STL.64 [R1+0x6f8], R14 ;  /* 0x0006f80e01007387 */ /* 0x0001e80000100a00 */
[----:B0-----:R-:W3:Y:S04]  /*36160*/  LDL.LU.64 R14, [R1+0x1ad8] ;  /* 0x001ad800010e7983 */ /* 0x001ee80000300a00 */
[----:B------:R-:W3:Y:S01]  /*36170*/  LDL.LU.64 R12, [R1+0x1ad0] ;  /* 0x001ad000010c7983 */ /* 0x000ee20000300a00 */
[----:B------:R-:W-:-:S02]  /*36180*/  IMAD.MOV.U32 R21, RZ, RZ, R24 ;  /* 0x000000ffff157224 */ /* 0x000fc400078e0018 */
[----:B------:R-:W-:-:S05]  /*36190*/  IMAD.MOV.U32 R20, RZ, RZ, R25 ;  /* 0x000000ffff147224 */ /* 0x000fca00078e0019 */
[----:B------:R-:W-:Y:S04]  /*361a0*/  STL [R1+0x191c], R20 ;  /* 0x00191c1401007387 */ /* 0x000fe80000100800 */
[----:B------:R-:W-:Y:S01]  /*361b0*/  STL [R1+0x1918], R21 ;  /* 0x0019181501007387 */ /* 0x000fe20000100800 */
[----:B---3--:R-:W-:Y:S03]  /*361c0*/  HMMA.16816.F32 R24, R16, R26, R12 ;  /* 0x0000001a1018723c */ /* 0x008fe6000000180c */
        /* <DEDUP_REMOVED lines=32> */
[----:B------:R-:W-:-:S03]  /*363d0*/  IMAD.MOV.U32 R21, RZ, RZ, R24 ;  /* 0x000000ffff157224 */ /* 0x000fc600078e0018 */
        /* <DEDUP_REMOVED lines=9> */
[----:B------:R-:W3:Y:S01]  /*36470*/  LDL.LU.64 R24, [R1+0x1a50] ;  /* 0x001a500001187983 */ /* 0x000ee20000300a00 */
[----:B------:R-:W-:-:S02]  /*36480*/  IMAD.MOV.U32 R20, RZ, RZ, R4 ;  /* 0x000000ffff147224 */ /* 0x000fc400078e0004 */
[----:B------:R-:W-:Y:S01]  /*36490*/  IMAD.MOV.U32 R21, RZ, RZ, R5 ;  /* 0x000000ffff157224 */ /* 0x000fe200078e0005 */
[C---:B--2---:R-:W-:Y:S06]  /*364a0*/  HMMA.16816.F32 R12, R16.reuse, R4, R12 ;  /* 0x00000004100c723c */ /* 0x044fec000000180c */
[----:B----4-:R-:W-:-:S15]  /*364b0*/  HMMA.16816.F32 R4, R16, R6, R8 ;  /* 0x000000061004723c */ /* 0x010fde0000001808 */
[----:B------:R-:W-:-:S02]  /*364c0*/  NOP ;  /* 0x0000000000007918 */ /* 0x000fc40000000000 */
[----:B------:R-:W-:Y:S04]  /*364d0*/  STL.64 [R1+0x690], R12 ;  /* 0x0006900c01007387 */ /* 0x000fe80000100a00 */
[----:B------:R0:W-:Y:S04]  /*364e0*/  STL.64 [R1+0x698], R14 ;  /* 0x0006980e01007387 */ /* 0x0001e80000100a00 */
[----:B------:R-:W-:Y:S04]  /*364f0*/  STL [R1+0x1934], R21 ;  /* 0x0019341501007387 */ /* 0x000fe80000100800 */
[----:B------:R-:W-:Y:S04]  /*36500*/  STL [R1+0x1930], R20 ;  /* 0x0019301401007387 */ /* 0x000fe80000100800 */
[----:B0-----:R-:W2:Y:S04]  /*36510*/  LDL.LU R14, [R1+0x1598] ;  /* 0x00159800010e7983 */ /* 0x001ea80000300800 */
[----:B------:R-:W2:Y:S04]  /*36520*/  LDL.LU R15, [R1+0x15a0] ;  /* 0x0015a000010f7983 */ /* 0x000ea80000300800 */
[----:B------:R-:W-:Y:S04]  /*36530*/  STL.64 [R1+0x680], R4 ;  /* 0x0006800401007387 */ /* 0x000fe80000100a00 */
[----:B------:R3:W-:Y:S02]  /*36540*/  STL.64 [R1+0x688], R6 ;  /* 0x0006880601007387 */ /* 0x0007e40000100a00 */
[----:B---3--:R-:W-:-:S15]  /*36550*/  HMMA.16816.F32 R4, R16, R28, R24 ;  /* 0x0000001c1004723c */ /* 0x008fde0000001818 */
[----:B------:R-:W-:-:S08]  /*36560*/  NOP ;  /* 0x0000000000007918 */ /* 0x000fd00000000000 */
[----:B------:R-:W-:Y:S04]  /*36570*/  STL.64 [R1+0x670], R4 ;  /* 0x0006700401007387 */ /* 0x000fe80000100a00 */
[----:B------:R-:W-:Y:S04]  /*36580*/  STL.64 [R1+0x678], R6 ;  /* 0x0006780601007387 */ /* 0x000fe80000100a00 */
[----:B------:R-:W3:Y:S04]  /*36590*/  LDL.LU R12, [R1+0x1588] ;  /* 0x00158800010c7983 */ /* 0x000ee80000300800 */
[----:B------:R-:W3:Y:S04]  /*365a0*/  LDL.LU R13, [R1+0x1590] ;  /* 0x00159000010d7983 */ /* 0x000ee80000300800 */
[----:B--2---:R-:W-:Y:S04]  /*365b0*/  STL.64 [R1+0x1968], R14 ;  /* 0x0019680e01007387 */ /* 0x004fe80000100a00 */
[----:B---3--:R0:W-:Y:S04]  /*365c0*/  STL.64 [R1+0x1960], R12 ;  /* 0x0019600c01007387 */ /* 0x0081e80000100a00 */
[----:B0-----:R-:W2:Y:S04]  /*365d0*/  LDL.LU R12, [R1+0x5b0] ;  /* 0x0005b000010c7983 */ /* 0x001ea80000300800 */
        /* <DEDUP_REMOVED lines=8> */
[----:B------:R-:W3:Y:S01]  /*36660*/  LDL.LU R7, [R1+0x5cc] ;  /* 0x0005cc0001077983 */ /* 0x000ee20000300800 */
[----:B------:R-:W-:-:S02]  /*36670*/  IMAD.MOV.U32 R21, RZ, RZ, R28 ;  /* 0x000000ffff157224 */ /* 0x000fc400078e001c */
[----:B------:R-:W-:Y:S01]  /*36680*/  IMAD.MOV.U32 R20, RZ, RZ, R29 ;  /* 0x000000ffff147224 */ /* 0x000fe200078e001d */
[----:B------:R-:W4:Y:S04]  /*36690*/  LDL.LU.64 R10, [R1+0x8] ;  /* 0x00000800010a7983 */ /* 0x000f280000300a00 */
[----:B------:R-:W4:Y:S04]  /*366a0*/  LDL.LU.64 R28, [R1] ;  /* 0x00000000011c7983 */ /* 0x000f280000300a00 */
        /* <DEDUP_REMOVED lines=8> */
[----:B--2---:R-:W-:Y:S04]  /*36730*/  STL.64 [R1+0x19f8], R8 ;  /* 0x0019f80801007387 */ /* 0x004fe80000100a00 */
[----:B------:R-:W2:Y:S04]  /*36740*/  LDL.LU R24, [R1+0x600] ;  /* 0x0006000001187983 */ /* 0x000ea80000300800 */
[----:B------:R-:W2:Y:S04]  /*36750*/  LDL.LU R25, [R1+0x604] ;  /* 0x0006040001197983 */ /* 0x000ea80000300800 */
[----:B------:R-:W4:Y:S04]  /*36760*/  LDL.LU R26, [R1+0x608] ;  /* 0x00060800011a7983 */ /* 0x000f280000300800 */
[----:B------:R-:W4:Y:S04]  /*36770*/  LDL.LU R27, [R1+0x60c] ;  /* 0x00060c00011b7983 */ /* 0x000f280000300800 */
[----:B0-----:R-:W3:Y:S01]  /*36780*/  LDL R10, [R1+0x18] ;  /* 0x00001800010a7983 */ /* 0x001ee20000100800 */
[----:B------:R-:W-:-:S03]  /*36790*/  IMAD.MOV.U32 R11, RZ, RZ, R0 ;  /* 0x000000ffff0b7224 */ /* 0x000fc600078e0000 */
[----:B------:R-:W3:Y:S04]  /*367a0*/  LDL.LU R0, [R1+0x1a48] ;  /* 0x001a480001007983 */ /* 0x000ee80000300800 */
[----:B----4-:R-:W-:Y:S04]  /*367b0*/  STL.64 [R1+0x19d0], R26 ;  /* 0x0019d01a01007387 */ /* 0x010fe80000100a00 */
[----:B--2---:R0:W-:Y:S04]  /*367c0*/  STL.64 [R1+0x19c8], R24 ;  /* 0x0019c81801007387 */ /* 0x0041e80000100a00 */
[----:B0-----:R-:W2:Y:S04]  /*367d0*/  LDL.LU R24, [R1+0x610] ;  /* 0x0006100001187983 */ /* 0x001ea80000300800 */
[----:B------:R-:W2:Y:S04]  /*367e0*/  LDL.LU R25, [R1+0x614] ;  /* 0x0006140001197983 */ /* 0x000ea80000300800 */
[----:B------:R-:W4:Y:S04]  /*367f0*/  LDL.LU R26, [R1+0x618] ;  /* 0x00061800011a7983 */ /* 0x000f280000300800 */
[----:B------:R-:W4:Y:S04]  /*36800*/  LDL.LU R27, [R1+0x61c] ;  /* 0x00061c00011b7983 */ /* 0x000f280000300800 */
[----:B------:R-:W2:Y:S04]  /*36810*/  LDL.LU.64 R8, [R1+0x20] ;  /* 0x0000200001087983 */ /* 0x000ea80000300a00 */
        /* <DEDUP_REMOVED lines=44> */
[----:B------:R-:W-:Y:S04]  /*36ae0*/  STL [R1+0x193c], R20 ;  /* 0x00193c1401007387 */ /* 0x000fe80000100800 */
[----:B------:R-:W-:Y:S01]  /*36af0*/  STL [R1+0x1938], R21 ;  /* 0x0019381501007387 */ /* 0x000fe20000100800 */
[----:B----4-:R-:W-:Y:S03]  /*36b00*/  HMMA.16816.F32 R8, R16, R10, R24 ;  /* 0x0000000a1008723c */ /* 0x010fe60000001818 */
[----:B------:R-:W4:Y:S04]  /*36b10*/  LDL.LU.64 R26, [R1+0x1a40] ;  /* 0x001a4000011a7983 */ /* 0x000f280000300a00 */
[----:B------:R-:W4:-:S15]  /*36b20*/  LDL.LU.64 R24, [R1+0x1a38] ;  /* 0x001a380001187983 */ /* 0x000f1e0000300a00 */
[----:B------:R-:W-:-:S01]  /*36b30*/  NOP ;  /* 0x0000000000007918 */ /* 0x000fc20000000000 */
[----:B------:R-:W-:Y:S04]  /*36b40*/  STL.64 [R1+0x660], R8 ;  /* 0x0006600801007387 */ /* 0x000fe80000100a00 */
[----:B------:R0:W-:Y:S04]  /*36b50*/  STL.64 [R1+0x668], R10 ;  /* 0x0006680a01007387 */ /* 0x0001e80000100a00 */
[----:B0-----:R-:W2:Y:S04]  /*36b60*/  LDL.LU.64 R10, [R1+0x1a30] ;  /* 0x001a3000010a7983 */ /* 0x001ea80000300a00 */
[----:B------:R-:W4:Y:S02]  /*36b70*/  LDL.LU.64 R8, [R1+0x1a28] ;  /* 0x001a280001087983 */ /* 0x000f240000300a00 */
[----:B----4-:R-:W-:-:S15]  /*36b80*/  HMMA.16816.F32 R24, R16, R8, R24 ;  /* 0x000000081018723c */ /* 0x010fde0000001818 */
[----:B------:R-:W-:-:S08]  /*36b90*/  NOP ;  /* 0x0000000000007918 */ /* 0x000fd00000000000 */
[----:B------:R-:W-:Y:S04]  /*36ba0*/  STL.64 [R1+0x650], R24 ;  /* 0x0006501801007387 */ /* 0x000fe80000100a00 */
[----:B------:R0:W-:Y:S04]  /*36bb0*/  STL.64 [R1+0x658], R26 ;  /* 0x0006581a01007387 */ /* 0x0001e80000100a00 */
[----:B0-----:R-:W2:Y:S04]  /*36bc0*/  LDL.LU.64 R26, [R1+0x1a20] ;  /* 0x001a2000011a7983 */ /* 0x001ea80000300a00 */
[----:B------:R-:W2:Y:S01]  /*36bd0*/  LDL.LU.64 R24, [R1+0x1a18] ;  /* 0x001a180001187983 */ /* 0x000ea20000300a00 */
[----:B------:R-:W-:-:S02]  /*36be0*/  IMAD.MOV.U32 R20, RZ, RZ, R8 ;  /* 0x000000ffff147224 */ /* 0x000fc400078e0008 */
[----:B------:R-:W-:Y:S02]  /*36bf0*/  IMAD.MOV.U32 R21, RZ, RZ, R9 ;  /* 0x000000ffff157224 */ /* 0x000fe400078e0009 */
[----:B--2---:R-:W-:Y:S01]  /*36c00*/  HMMA.16816.F32 R8, R16, R10, R24 ;  /* 0x0000000a1008723c */ /* 0x004fe20000001818 */
[----:B------:R-:W2:Y:S04]  /*36c10*/  LDL.LU.64 R26, [R1+0x1a10] ;  /* 0x001a1000011a7983 */ /* 0x000ea80000300a00 */
[----:B------:R-:W2:-:S15]  /*36c20*/  LDL.LU.64 R24, [R1+0x1a08] ;  /* 0x001a080001187983 */ /* 0x000e9e0000300a00 */
[----:B------:R-:W-:-:S03]  /*36c30*/  NOP ;  /* 0x0000000000007918 */ /* 0x000fc60000000000 */
[----:B------:R-:W-:Y:S04]  /*36c40*/  STL.64 [R1+0x640], R8 ;  /* 0x0006400801007387 */ /* 0x000fe80000100a00 */
[----:B------:R0:W-:Y:S04]  /*36c50*/  STL.64 [R1+0x648], R10 ;  /* 0x0006480a01007387 */ /* 0x0001e80000100a00 */
[----:B0-----:R-:W4:Y:S04]  /*36c60*/  LDL.LU.64 R10, [R1+0x1a00] ;  /* 0x001a0000010a7983 */ /* 0x001f280000300a00 */
[----:B------:R-:W2:Y:S02]  /*36c70*/  LDL.LU.64 R8, [R1+0x19f8] ;  /* 0x0019f80001087983 */ /* 0x000ea40000300a00 */
[----:B--2---:R-:W-:-:S15]  /*36c80*/  HMMA.16816.F32 R24, R16, R8, R24 ;  /* 0x000000081018723c */ /* 0x004fde0000001818 */
        /* <DEDUP_REMOVED lines=13> */
[----:B------:R-:W-:Y:S02]  /*36d60*/  IMAD.MOV.U32 R9, RZ, RZ, R11 ;  /* 0x000000ffff097224 */ /* 0x000fe400078e000b */
[----:B------:R-:W-:Y:S02]  /*36d70*/  IMAD.MOV.U32 R10, RZ, RZ, R28 ;  /* 0x000000ffff0a7224 */ /* 0x000fe400078e001c */
[----:B------:R-:W-:Y:S01]  /*36d80*/  IMAD.MOV.U32 R11, RZ, RZ, R29 ;  /* 0x000000ffff0b7224 */ /* 0x000fe200078e001d */
[----:B--2---:R-:W-:-:S15]  /*36d90*/  HMMA.16816.F32 R24, R16, R28, R24 ;  /* 0x0000001c1018723c */ /* 0x004fde0000001818 */
[----:B------:R-:W-:-:S08]  /*36da0*/  NOP ;  /* 0x0000000000007918 */ /* 0x000fd00000000000 */
[----:B------:R-:W-:Y:S04]  /*36db0*/  STL.64 [R1+0x610], R24 ;  /* 0x0006101801007387 */ /* 0x000fe80000100a00 */
[----:B------:R0:W-:Y:S04]  /*36dc0*/  STL.64 [R1+0x618], R26 ;  /* 0x0006181a01007387 */ /* 0x0001e80000100a00 */
[----:B0-----:R-:W2:Y:S04]  /*36dd0*/  LDL.LU.64 R26, [R1+0x19d0] ;  /* 0x0019d000011a7983 */ /* 0x001ea80000300a00 */
[----:B------:R-:W2:Y:S04]  /*36de0*/  LDL.LU.64 R24, [R1+0x19c8] ;  /* 0x0019c80001187983 */ /* 0x000ea80000300a00 */
[----:B------:R-:W2:Y:S04]  /*36df0*/  LDL.LU.64 R28, [R1+0x19c0] ;  /* 0x0019c000011c7983 */ /* 0x000ea80000300a00 */
        /* <DEDUP_REMOVED lines=11> */
[----:B------:R-:W3:Y:S01]  /*36eb0*/  LDL.LU.64 R24, [R1+0x19b0] ;  /* 0x0019b00001187983 */ /* 0x000ee20000300a00 */
        /* <DEDUP_REMOVED lines=11> */
[----:B------:R-:W2:Y:S01]  /*36f70*/  LDL.LU.64 R4, [R1+0x1990] ;  /* 0x0019900001047983 */ /* 0x000ea20000300a00 */
[C---:B------:R-:W-:Y:S03]  /*36f80*/  HMMA.16816.F32 R12, R16.reuse, R22, R12 ;  /* 0x00000016100c723c */ /* 0x040fe6000000180c */
[----:B------:R0:W-:Y:S04]  /*36f90*/  STL.64 [R1+0x1700], R26 ;  /* 0x0017001a01007387 */ /* 0x0001e80000100a00 */
[----:B0-----:R-:W3:Y:S04]  /*36fa0*/  LDL.LU R26, [R1+0x159c] ;  /* 0x00159c00011a7983 */ /* 0x001ee80000300800 */
[----:B------:R-:W3:Y:S04]  /*36fb0*/  LDL.LU R27, [R1+0x15a4] ;  /* 0x0015a400011b7983 */ /* 0x000ee80000300800 */
[----:B------:R0:W-:Y:S04]  /*36fc0*/  STL.64 [R1+0x16f8], R24 ;  /* 0x0016f81801007387 */ /* 0x0001e80000100a00 */
[----:B0-----:R-:W3:Y:S04]  /*36fd0*/  LDL.LU R24, [R1+0x158c] ;  /* 0x00158c0001187983 */ /* 0x001ee80000300800 */
[----:B------:R-:W3:Y:S04]  /*36fe0*/  LDL.LU R25, [R1+0x1594] ;  /* 0x0015940001197983 */ /* 0x000ee80000300800 */
[----:B------:R-:W-:Y:S04]  /*36ff0*/  STL.64 [R1+0x5d0], R12 ;  /* 0x0005d00c01007387 */ /* 0x000fe80000100a00 */
[----:B------:R0:W-:Y:S04]  /*37000*/  STL.64 [R1+0x5d8], R14 ;  /* 0x0005d80e01007387 */ /* 0x0001e80000100a00 */
[----:B0-----:R-:W4:Y:S04]  /*37010*/  LDL.LU.64 R14, [R1+0x1988] ;  /* 0x00198800010e7983 */ /* 0x001f280000300a00 */
[----:B------:R-:W4:Y:S01]  /*37020*/  LDL.LU.64 R12, [R1+0x1980] ;  /* 0x00198000010c7983 */ /* 0x000f220000300a00 */
[----:B--2---:R-:W-:-:S15]  /*37030*/  HMMA.16816.F32 R4, R16, R2, R4 ;  /* 0x000000021004723c */ /* 0x004fde0000001804 */
[----:B------:R-:W-:-:S08]  /*37040*/  NOP ;  /* 0x0000000000007918 */ /* 0x000fd00000000000 */
[----:B------:R-:W-:Y:S04]  /*37050*/  STL.64 [R1+0x5c0], R4 ;  /* 0x0005c00401007387 */ /* 0x000fe80000100a00 */
[----:B------:R0:W-:Y:S04]  /*37060*/  STL.64 [R1+0x5c8], R6 ;  /* 0x0005c80601007387 */ /* 0x0001e80000100a00 */
[----:B0-----:R-:W2:Y:S04]  /*37070*/  LDL.LU.64 R6, [R1+0x1978] ;  /* 0x0019780001067983 */ /* 0x001ea80000300a00 */
[----:B------:R-:W4:Y:S02]  /*37080*/  LDL.LU.64 R4, [R1+0x1970] ;  /* 0x0019700001047983 */ /* 0x000f240000300a00 */
[C---:B----4-:R-:W-:Y:S06]  /*37090*/  HMMA.16816.F32 R12, R16.reuse, R4, R12 ;  /* 0x00000004100c723c */ /* 0x050fec000000180c */
[----:B--2---:R-:W-:-:S15]  /*370a0*/  HMMA.16816.F32 R8, R16, R6, R8 ;  /* 0x000000061008723c */ /* 0x004fde0000001808 */
[----:B------:R-:W-:-:S02]  /*370b0*/  NOP ;  /* 0x0000000000007918 */ /* 0x000fc40000000000 */
[----:B------:R-:W-:Y:S04]  /*370c0*/  STL.64 [R1+0x5b0], R12 ;  /* 0x0005b00c01007387 */ /* 0x000fe80000100a00 */
[----:B------:R0:W-:Y:S04]  /*370d0*/  STL.64 [R1+0x5b8], R14 ;  /* 0x0005b80e01007387 */ /* 0x0001e80000100a00 */
[----:B0-----:R-:W3:Y:S04]  /*370e0*/  LDL.LU.64 R14, [R1+0x1968] ;  /* 0x00196800010e7983 */ /* 0x001ee80000300a00 */
[----:B------:R-:W2:Y:S04]  /*370f0*/  LDL.LU.64 R12, [R1+0x1960] ;  /* 0x00196000010c7983 */ /* 0x000ea80000300a00 */
[----:B------:R-:W-:Y:S04]  /*37100*/  STL.64 [R1+0x5a0], R8 ;  /* 0x0005a00801007387 */ /* 0x000fe80000100a00 */
[----:B------:R0:W-:Y:S04]  /*37110*/  STL.64 [R1+0x5a8], R10 ;  /* 0x0005a80a01007387 */ /* 0x0001e80000100a00 */
[----:B0-----:R-:W4:Y:S04]  /*37120*/  LDL.LU.64 R10, [R1+0x1958] ;  /* 0x00195800010a7983 */ /* 0x001f280000300a00 */
[----:B------:R-:W2:Y:S04]  /*37130*/  LDL.LU.64 R8, [R1+0x1950] ;  /* 0x0019500001087983 */ /* 0x000ea80000300a00 */
[----:B------:R-:W-:Y:S04]  /*37140*/  STL.64 [R1+0x16c0], R6 ;  /* 0x0016c00601007387 */ /* 0x000fe80000100a00 */
[----:B------:R0:W-:Y:S01]  /*37150*/  STL.64 [R1+0x16b8], R4 ;  /* 0x0016b80401007387 */ /* 0x0001e20000100a00 */
[----:B---3--:R-:W-:-:S02]  /*37160*/  IMAD R14, R14, 0x100, R26 ;  /* 0x000001000e0e7824 */ /* 0x008fc400078e021a */
[----:B------:R-:W-:Y:S02]  /*37170*/  IMAD R15, R15, 0x100, R27 ;  /* 0x000001000f0f7824 */ /* 0x000fe400078e021b */
[----:B----4-:R-:W-:Y:S02]  /*37180*/  IMAD.MOV.U32 R26, RZ, RZ, R10 ;  /* 0x000000ffff1a7224 */ /* 0x010fe400078e000a */
[----:B------:R-:W-:Y:S01]  /*37190*/  IMAD.MOV.U32 R27, RZ, RZ, R11 ;  /* 0x000000ffff1b7224 */ /* 0x000fe200078e000b */
[----:B------:R-:W3:Y:S04]  /*371a0*/  LDL.LU R10, [R1+0x194c] ;  /* 0x00194c00010a7983 */ /* 0x000ee80000300800 */
[----:B------:R-:W3:Y:S04]  /*371b0*/  LDL.LU R11, [R1+0x1948] ;  /* 0x00194800010b7983 */ /* 0x000ee80000300800 */
[----:B0-----:R-:W4:Y:S04]  /*371c0*/  LDL.LU R4, [R1+0x2e0] ;  /* 0x0002e00001047983 */ /* 0x001f280000300800 */
[----:B------:R-:W4:Y:S04]  /*371d0*/  LDL.LU R5, [R1+0x2e4] ;  /* 0x0002e40001057983 */ /* 0x000f280000300800 */
[----:B------:R-:W3:Y:S04]  /*371e0*/  LDL.LU R6, [R1+0x2e8] ;  /* 0x0002e80001067983 */ /* 0x000ee80000300800 */
[----:B------:R-:W3:Y:S01]  /*371f0*/  LDL.LU R7, [R1+0x2ec] ;  /* 0x0002ec0001077983 */ /* 0x000ee20000300800 */
[----:B--2---:R-:W-:-:S02]  /*37200*/  IMAD R12, R12, 0x100, R24 ;  /* 0x000001000c0c7824 */ /* 0x004fc400078e0218 */
[----:B------:R-:W-:Y:S02]  /*37210*/  IMAD R13, R13, 0x100, R25 ;  /* 0x000001000d0d7824 */ /* 0x000fe400078e0219 */
[----:B------:R-:W-:Y:S02]  /*37220*/  IMAD.MOV.U32 R24, RZ, RZ, R8 ;  /* 0x000000ffff187224 */ /* 0x000fe400078e0008 */
[----:B------:R-:W-:Y:S01]  /*37230*/  IMAD.MOV.U32 R25, RZ, RZ, R9 ;  /* 0x000000ffff197224 */ /* 0x000fe200078e0009 */
[----:B---3--:R-:W-:Y:S04]  /*37240*/  STL.64 [R1+0x1718], R6 ;  /* 0x0017180601007387 */ /* 0x008fe80000100a00 */
[----:B----4-:R0:W-:Y:S04]  /*37250*/  STL.64 [R1+0x1710], R4 ;  /* 0x0017100401007387 */ /* 0x0101e80000100a00 */
[----:B0-----:R-:W2:Y:S04]  /*37260*/  LDL.LU R4, [R1+0x960] ;  /* 0x0009600001047983 */ /* 0x001ea80000300800 */
[----:B------:R-:W2:Y:S04]  /*37270*/  LDL.LU R5, [R1+0x964] ;  /* 0x0009640001057983 */ /* 0x000ea80000300800 */
[----:B------:R-:W2:Y:S04]  /*37280*/  LDL.LU R6, [R1+0x968] ;  /* 0x0009680001067983 */ /* 0x000ea80000300800 */
[----:B------:R-:W2:Y:S04]  /*37290*/  LDL.LU R7, [R1+0x96c] ;  /* 0x00096c0001077983 */ /* 0x000ea80000300800 */
[----:B------:R-:W3:Y:S04]  /*372a0*/  LDL.LU R8, [R1+0x1944] ;  /* 0x0019440001087983 */ /* 0x000ee80000300800 */
[----:B------:R-:W3:Y:S04]  /*372b0*/  LDL.LU R9, [R1+0x1940] ;  /* 0x0019400001097983 */ /* 0x000ee80000300800 */
[----:B------:R-:W-:Y:S04]  /*372c0*/  STL.64 [R1+0x1728], R26 ;  /* 0x0017281a01007387 */ /* 0x000fe80000100a00 */
[----:B------:R0:W-:Y:S04]  /*372d0*/  STL.64 [R1+0x1720], R24 ;  /* 0x0017201801007387 */ /* 0x0001e80000100a00 */
[----:B0-----:R-:W3:Y:S04]  /*372e0*/  LDL.LU R24, [R1+0x970] ;  /* 0x0009700001187983 */ /* 0x001ee80000300800 */
[----:B------:R-:W3:Y:S04]  /*372f0*/  LDL.LU R25, [R1+0x974] ;  /* 0x0009740001197983 */ /* 0x000ee80000300800 */
[----:B------:R-:W3:Y:S04]  /*37300*/  LDL.LU R26, [R1+0x978] ;  /* 0x00097800011a7983 */ /* 0x000ee80000300800 */
[----:B------:R-:W3:Y:S01]  /*37310*/  LDL.LU R27, [R1+0x97c] ;  /* 0x00097c00011b7983 */ /* 0x000ee20000300800 */
[----:B------:R-:W-:-:S02]  /*37320*/  F2FP.F16.E4M3.UNPACK_B R14, R14 ;  /* 0x0000000eff0e723e */ /* 0x000fc400020006ff */
[----:B------:R-:W-:Y:S02]  /*37330*/  F2FP.F16.E4M3.UNPACK_B R15, R15 ;  /* 0x0000000fff0f723e */ /* 0x000fe400020006ff */
[----:B------:R-:W-:Y:S02]  /*37340*/  F2FP.F16.E4M3.UNPACK_B R12, R12 ;  /* 0x0000000cff0c723e */ /* 0x000fe400020006ff */
[----:B------:R-:W-:Y:S01]  /*37350*/  F2FP.F16.E4M3.UNPACK_B R13, R13 ;  /* 0x0000000dff0d723e */ /* 0x000fe200020006ff */
[----:B------:R-:W-:Y:S01]  /*37360*/  STL.64 [R1+0x18f0], R14 ;  /* 0x0018f00e01007387 */ /* 0x000fe20000100a00 */
[----:B---3--:R-:W-:-:S15]  /*37370*/  HMMA.16816.F32 R24, R16, R8, R24 ;  /* 0x000000081018723c */ /* 0x008fde0000001818 */
[----:B------:R-:W-:-:S08]  /*37380*/  NOP ;  /* 0x0000000000007918 */ /* 0x000fd00000000000 */
[----:B------:R-:W-:Y:S04]  /*37390*/  STL.64 [R1+0x970], R24 ;  /* 0x0009701801007387 */ /* 0x000fe80000100a00 */
[----:B------:R-:W-:Y:S04]  /*373a0*/  STL.64 [R1+0x978], R26 ;  /* 0x0009781a01007387 */ /* 0x000fe80000100a00 */
[----:B------:R2:W-:Y:S02]  /*373b0*/  STL.64 [R1+0x18e8], R12 ;  /* 0x0018e80c01007387 */ /* 0x0005e40000100a00 */
[----:B--2---:R-:W-:Y:S02]  /*373c0*/  HMMA.16816.F32 R12, R16, R10, R4 ;  /* 0x0000000a100c723c */ /* 0x004fe40000001804 */
[----:B------:R-:W2:-:S15]  /*373d0*/  LDL.LU R6, [R1+0x18] ;  /* 0x0000180001067983 */ /* 0x000e9e0000300800 */
[----:B------:R-:W-:-:S06]  /*373e0*/  NOP ;  /* 0x0000000000007918 */ /* 0x000fcc0000000000 */
[----:B------:R-:W-:Y:S04]  /*373f0*/  STL.64 [R1+0x960], R12 ;  /* 0x0009600c01007387 */ /* 0x000fe80000100a00 */
[----:B------:R-:W-:Y:S04]  /*37400*/  STL.64 [R1+0x968], R14 ;  /* 0x0009680e01007387 */ /* 0x000fe80000100a00 */
[----:B------:R-:W2:Y:S04]  /*37410*/  LDL.LU R7, [R1+0x1c] ;  /* 0x00001c0001077983 */ /* 0x000ea80000300800 */
[----:B--2---:R-:W-:Y:S04]  /*37420*/  STL.64 [R1+0x1730], R6 ;  /* 0x0017300601007387 */ /* 0x004fe80000100a00 */
[----:B------:R-:W2:Y:S04]  /*37430*/  LDL.LU R24, [R1+0x340] ;  /* 0x0003400001187983 */ /* 0x000ea80000300800 */
[----:B------:R-:W2:Y:S04]  /*37440*/  LDL.LU R25, [R1+0x344] ;  /* 0x0003440001197983 */ /* 0x000ea80000300800 */
[----:B------:R-:W3:Y:S04]  /*37450*/  LDL.LU R26, [R1+0x348] ;  /* 0x00034800011a7983 */ /* 0x000ee80000300800 */
[----:B------:R-:W3:Y:S01]  /*37460*/  LDL.LU R27, [R1+0x34c] ;  /* 0x00034c00011b7983 */ /* 0x000ee20000300800 */
[----:B------:R-:W-:-:S02]  /*37470*/  IMAD.MOV.U32 R4, RZ, RZ, R20 ;  /* 0x000000ffff047224 */ /* 0x000fc400078e0014 */
[----:B------:R-:W-:Y:S01]  /*37480*/  IMAD.MOV.U32 R5, RZ, RZ, R21 ;  /* 0x000000ffff057224 */ /* 0x000fe200078e0015 */
[----:B---3--:R-:W-:Y:S04]  /*37490*/  STL.64 [R1+0x1740], R26 ;  /* 0x0017401a01007387 */ /* 0x008fe80000100a00 */
[----:B--2---:R0:W-:Y:S04]  /*374a0*/  STL.64 [R1+0x1738], R24 ;  /* 0x0017381801007387 */ /* 0x0041e80000100a00 */
[----:B------:R-:W2:Y:S04]  /*374b0*/  LDL.LU R20, [R1+0x193c] ;  /* 0x00193c0001147983 */ /* 0x000ea80000300800 */
[----:B------:R-:W3:Y:S04]  /*374c0*/  LDL.LU R21, [R1+0x1938] ;  /* 0x0019380001157983 */ /* 0x000ee80000300800 */
[----:B------:R-:W-:Y:S04]  /*374d0*/  STL.64 [R1+0x1748], R4 ;  /* 0x0017480401007387 */ /* 0x000fe80000100a00 */
[----:B0-----:R-:W4:Y:S04]  /*374e0*/  LDL.LU R24, [R1+0x360] ;  /* 0x0003600001187983 */ /* 0x001f280000300800 */
[----:B------:R-:W4:Y:S04]  /*374f0*/  LDL.LU R25, [R1+0x364] ;  /* 0x0003640001197983 */ /* 0x000f280000300800 */
[----:B------:R-:W2:Y:S04]  /*37500*/  LDL.LU R26, [R1+0x368] ;  /* 0x00036800011a7983 */ /* 0x000ea80000300800 */
[----:B------:R-:W2:Y:S04]  /*37510*/  LDL.LU R27, [R1+0x36c] ;  /* 0x00036c00011b7983 */ /* 0x000ea80000300800 */
[----:B--2---:R-:W-:Y:S04]  /*37520*/  STL.64 [R1+0x1758], R26 ;  /* 0x0017581a01007387 */ /* 0x004fe80000100a00 */
[----:B----4-:R0:W-:Y:S04]  /*37530*/  STL.64 [R1+0x1750], R24 ;  /* 0x0017501801007387 */ /* 0x0101e80000100a00 */
[----:B------:R-:W2:Y:S04]  /*37540*/  LDL.LU R6, [R1+0x28] ;  /* 0x0000280001067983 */ /* 0x000ea80000300800 */
[----:B------:R-:W2:Y:S04]  /*37550*/  LDL.LU R7, [R1+0x2c] ;  /* 0x00002c0001077983 */ /* 0x000ea80000300800 */
[----:B--2---:R1:W-:Y:S04]  /*37560*/  STL.64 [R1+0x1760], R6 ;  /* 0x0017600601007387 */ /* 0x0043e80000100a00 */
[----:B0-----:R-:W2:Y:S04]  /*37570*/  LDL.LU R24, [R1+0x380] ;  /* 0x0003800001187983 */ /* 0x001ea80000300800 */
[----:B------:R-:W2:Y:S04]  /*37580*/  LDL.LU R25, [R1+0x384] ;  /* 0x0003840001197983 */ /* 0x000ea80000300800 */
[----:B------:R-:W4:Y:S04]  /*37590*/  LDL.LU R26, [R1+0x388] ;  /* 0x00038800011a7983 */ /* 0x000f280000300800 */
[----:B------:R-:W4:Y:S01]  /*375a0*/  LDL.LU R27, [R1+0x38c] ;  /* 0x00038c00011b7983 */ /* 0x000f220000300800 */
[----:B---3--:R-:W-:-:S02]  /*375b0*/  IMAD.MOV.U32 R4, RZ, RZ, R21 ;  /* 0x000000ffff047224 */ /* 0x008fc400078e0015 */
[----:B------:R-:W-:Y:S01]  /*375c0*/  IMAD.MOV.U32 R5, RZ, RZ, R20 ;  /* 0x000000ffff057224 */ /* 0x000fe200078e0014 */
[----:B----4-:R-:W-:Y:S04]  /*375d0*/  STL.64 [R1+0x1770], R26 ;  /* 0x0017701a01007387 */ /* 0x010fe80000100a00 */
[----:B--2---:R0:W-:Y:S04]  /*375e0*/  STL.64 [R1+0x1768], R24 ;  /* 0x0017681801007387 */ /* 0x0041e80000100a00 */
[----:B------:R-:W2:Y:S04]  /*375f0*/  LDL.LU R21, [R1+0x1934] ;  /* 0x0019340001157983 */ /* 0x000ea80000300800 */
[----:B------:R-:W3:Y:S04]  /*37600*/  LDL.LU R20, [R1+0x1930] ;  /* 0x0019300001147983 */ /* 0x000ee80000300800 */
[----:B-1----:R-:W4:Y:S04]  /*37610*/  LDL.LU R6, [R1+0x38] ;  /* 0x0000380001067983 */ /* 0x002f280000300800 */
[----:B------:R-:W4:Y:S04]  /*37620*/  LDL.LU R7, [R1+0x3c] ;  /* 0x00003c0001077983 */ /* 0x000f280000300800 */
[----:B------:R3:W-:Y:S04]  /*37630*/  STL.64 [R1+0x1778], R4 ;  /* 0x0017780401007387 */ /* 0x0007e80000100a00 */
[----:B----4-:R-:W-:Y:S04]  /*37640*/  STL.64 [R1+0x1790], R6 ;  /* 0x0017900601007387 */ /* 0x010fe80000100a00 */
[----:B0-----:R-:W4:Y:S04]  /*37650*/  LDL.LU R24, [R1+0x3a0] ;  /* 0x0003a00001187983 */ /* 0x001f280000300800 */
[----:B------:R-:W4:Y:S04]  /*37660*/  LDL.LU R25, [R1+0x3a4] ;  /* 0x0003a40001197983 */ /* 0x000f280000300800 */
[----:B------:R-:W4:Y:S04]  /*37670*/  LDL.LU R26, [R1+0x3a8] ;  /* 0x0003a800011a7983 */ /* 0x000f280000300800 */
[----:B------:R-:W4:Y:S01]  /*37680*/  LDL.LU R27, [R1+0x3ac] ;  /* 0x0003ac00011b7983 */ /* 0x000f220000300800 */
[----:B---3--:R-:W-:-:S02]  /*37690*/  IMAD.MOV.U32 R4, RZ, RZ, R20 ;  /* 0x000000ffff047224 */ /* 0x008fc400078e0014 */
[----:B--2---:R-:W-:Y:S01]  /*376a0*/  IMAD.MOV.U32 R5, RZ, RZ, R21 ;  /* 0x000000ffff057224 */ /* 0x004fe200078e0015 */
[----:B------:R-:W2:Y:S04]  /*376b0*/  LDL.LU R20, [R1+0x192c] ;  /* 0x00192c0001147983 */ /* 0x000ea80000300800 */
[----:B------:R-:W3:Y:S04]  /*376c0*/  LDL.LU R21, [R1+0x1928] ;  /* 0x0019280001157983 */ /* 0x000ee80000300800 */
[----:B------:R-:W-:Y:S04]  /*376d0*/  STL.64 [R1+0x17a8], R4 ;  /* 0x0017a80401007387 */ /* 0x000fe80000100a00 */
[----:B----4-:R-:W-:Y:S04]  /*376e0*/  STL.64 [R1+0x1788], R26 ;  /* 0x0017881a01007387 */ /* 0x010fe80000100a00 */
[----:B------:R0:W-:Y:S04]  /*376f0*/  STL.64 [R1+0x1780], R24 ;  /* 0x0017801801007387 */ /* 0x0001e80000100a00 */
[----:B0-----:R-:W4:Y:S04]  /*37700*/  LDL.LU R24, [R1+0x3c0] ;  /* 0x0003c00001187983 */ /* 0x001f280000300800 */
[----:B------:R-:W4:Y:S04]  /*37710*/  LDL.LU R25, [R1+0x3c4] ;  /* 0x0003c40001197983 */ /* 0x000f280000300800 */
[----:B------:R-:W2:Y:S04]  /*37720*/  LDL.LU R26, [R1+0x3c8] ;  /* 0x0003c800011a7983 */ /* 0x000ea80000300800 */
[----:B------:R-:W2:Y:S04]  /*37730*/  LDL.LU R27, [R1+0x3cc] ;  /* 0x0003cc00011b7983 */ /* 0x000ea80000300800 */
[----:B------:R-:W3:Y:S04]  /*37740*/  LDL.LU R6, [R1+0x48] ;  /* 0x0000480001067983 */ /* 0x000ee80000300800 */
[----:B------:R-:W3:Y:S04]  /*37750*/  LDL.LU R7, [R1+0x4c] ;  /* 0x00004c0001077983 */ /* 0x000ee80000300800 */
[----:B---3--:R-:W-:Y:S04]  /*37760*/  STL.64 [R1+0x17c0], R6 ;  /* 0x0017c00601007387 */ /* 0x008fe80000100a00 */
[----:B--2---:R-:W-:Y:S04]  /*37770*/  STL.64 [R1+0x17a0], R26 ;  /* 0x0017a01a01007387 */ /* 0x004fe80000100a00 */
[----:B----4-:R0:W-:Y:S04]  /*37780*/  STL.64 [R1+0x1798], R24 ;  /* 0x0017981801007387 */ /* 0x0101e80000100a00 */
[----:B0-----:R-:W2:Y:S04]  /*37790*/  LDL.LU R24, [R1+0x3e0] ;  /* 0x0003e00001187983 */ /* 0x001ea80000300800 */
[----:B------:R-:W2:Y:S04]  /*377a0*/  LDL.LU R25, [R1+0x3e4] ;  /* 0x0003e40001197983 */ /* 0x000ea80000300800 */
[----:B------:R-:W3:Y:S04]  /*377b0*/  LDL.LU R26, [R1+0x3e8] ;  /* 0x0003e800011a7983 */ /* 0x000ee80000300800 */
[----:B------:R-:W3:Y:S01]  /*377c0*/  LDL.LU R27, [R1+0x3ec] ;  /* 0x0003ec00011b7983 */ /* 0x000ee20000300800 */
[----:B------:R-:W-:-:S02]  /*377d0*/  IMAD.MOV.U32 R4, RZ, RZ, R21 ;  /* 0x000000ffff047224 */ /* 0x000fc400078e0015 */
[----:B------:R-:W-:Y:S01]  /*377e0*/  IMAD.MOV.U32 R5, RZ, RZ, R20 ;  /* 0x000000ffff057224 */ /* 0x000fe200078e0014 */
[----:B------:R-:W4:Y:S04]  /*377f0*/  LDL.LU R21, [R1+0x1924] ;  /* 0x0019240001157983 */ /* 0x000f280000300800 */
[----:B------:R-:W4:Y:S04]  /*37800*/  LDL.LU R20, [R1+0x1920] ;  /* 0x0019200001147983 */ /* 0x000f280000300800 */
[----:B------:R-:W-:Y:S04]  /*37810*/  STL.64 [R1+0x17d8], R4 ;  /* 0x0017d80401007387 */ /* 0x000fe80000100a00 */
[----:B---3--:R-:W-:Y:S04]  /*37820*/  STL.64 [R1+0x17b8], R26 ;  /* 0x0017b81a01007387 */ /* 0x008fe80000100a00 */
[----:B--2---:R0:W-:Y:S04]  /*37830*/  STL.64 [R1+0x17b0], R24 ;  /* 0x0017b01801007387 */ /* 0x0041e80000100a00 */
[----:B0-----:R-:W2:Y:S04]  /*37840*/  LDL.LU R24, [R1+0x400] ;  /* 0x0004000001187983 */ /* 0x001ea80000300800 */
[----:B------:R-:W2:Y:S04]  /*37850*/  LDL.LU R25, [R1+0x404] ;  /* 0x0004040001197983 */ /* 0x000ea80000300800 */
[----:B------:R-:W3:Y:S04]  /*37860*/  LDL.LU R26, [R1+0x408] ;  /* 0x00040800011a7983 */ /* 0x000ee80000300800 */
[----:B------:R-:W3:Y:S04]  /*37870*/  LDL.LU R27, [R1+0x40c] ;  /* 0x00040c00011b7983 */ /* 0x000ee80000300800 */
[----:B------:R-:W2:Y:S04]  /*37880*/  LDL.LU R6, [R1+0x58] ;  /* 0x0000580001067983 */ /* 0x000ea80000300800 */
[----:B------:R-:W2:Y:S01]  /*37890*/  LDL.LU R7, [R1+0x5c] ;  /* 0x00005c0001077983 */ /* 0x000ea20000300800 */
[----:B----4-:R-:W-:-:S02]  /*378a0*/  IMAD.MOV.U32 R4, RZ, RZ, R20 ;  /* 0x000000ffff047224 */ /* 0x010fc400078e0014 */
[----:B------:R-:W-:Y:S01]  /*378b0*/  IMAD.MOV.U32 R5, RZ, RZ, R21 ;  /* 0x000000ffff057224 */ /* 0x000fe200078e0015 */
[----:B--2---:R-:W-:Y:S04]  /*378c0*/  STL.64 [R1+0x17f0], R6 ;  /* 0x0017f00601007387 */ /* 0x004fe80000100a00 */
[----:B---3--:R-:W-:Y:S04]  /*378d0*/  STL.64 [R1+0x17d0], R26 ;  /* 0x0017d01a01007387 */ /* 0x008fe80000100a00 */
[----:B------:R0:W-:Y:S04]  /*378e0*/  STL.64 [R1+0x17c8], R24 ;  /* 0x0017c81801007387 */ /* 0x0001e80000100a00 */
[----:B0-----:R-:W2:Y:S04]  /*378f0*/  LDL.LU R24, [R1+0x420] ;  /* 0x0004200001187983 */ /* 0x001ea80000300800 */
[----:B------:R-:W2:Y:S04]  /*37900*/  LDL.LU R25, [R1+0x424] ;  /* 0x0004240001197983 */ /* 0x000ea80000300800 */
[----:B------:R-:W3:Y:S04]  /*37910*/  LDL.LU R26, [R1+0x428] ;  /* 0x00042800011a7983 */ /* 0x000ee80000300800 */
[----:B------:R-:W3:Y:S04]  /*37920*/  LDL.LU R27, [R1+0x42c] ;  /* 0x00042c00011b7983 */ /* 0x000ee80000300800 */
[----:B------:R-:W4:Y:S04]  /*37930*/  LDL.LU R20, [R1+0x191c] ;  /* 0x00191c0001147983 */ /* 0x000f280000300800 */
[----:B------:R-:W4:Y:S04]  /*37940*/  LDL.LU R21, [R1+0x1918] ;  /* 0x0019180001157983 */ /* 0x000f280000300800 */
[----:B------:R-:W2:Y:S04]  /*37950*/  LDL.LU R6, [R1+0x68] ;  /* 0x0000680001067983 */ /* 0x000ea80000300800 */
[----:B------:R-:W2:Y:S04]  /*37960*/  LDL.LU R7, [R1+0x6c] ;  /* 0x00006c0001077983 */ /* 0x000ea80000300800 */
[----:B------:R-:W-:Y:S04]  /*37970*/  STL.64 [R1+0x1808], R4 ;  /* 0x0018080401007387 */ /* 0x000fe80000100a00 */
[----:B--2---:R-:W-:Y:S04]  /*37980*/  STL.64 [R1+0x1820], R6 ;  /* 0x0018200601007387 */ /* 0x004fe80000100a00 */
[----:B---3--:R-:W-:Y:S04]  /*37990*/  STL.64 [R1+0x17e8], R26 ;  /* 0x0017e81a01007387 */ /* 0x008fe80000100a00 */
[----:B------:R0:W-:Y:S04]  /*379a0*/  STL.64 [R1+0x17e0], R24 ;  /* 0x0017e01801007387 */ /* 0x0001e80000100a00 */
[----:B0-----:R-:W2:Y:S04]  /*379b0*/  LDL.LU R24, [R1+0x440] ;  /* 0x0004400001187983 */ /* 0x001ea80000300800 */
[----:B------:R-:W2:Y:S04]  /*379c0*/  LDL.LU R25, [R1+0x444] ;  /* 0x0004440001197983 */ /* 0x000ea80000300800 */
[----:B------:R-:W3:Y:S04]  /*379d0*/  LDL.LU R26, [R1+0x448] ;  /* 0x00044800011a7983 */ /* 0x000ee80000300800 */
[----:B------:R-:W3:Y:S01]  /*379e0*/  LDL.LU R27, [R1+0x44c] ;  /* 0x00044c00011b7983 */ /* 0x000ee20000300800 */
[----:B----4-:R-:W-:-:S02]  /*379f0*/  IMAD.MOV.U32 R4, RZ, RZ, R21 ;  /* 0x000000ffff047224 */ /* 0x010fc400078e0015 */
        /* <DEDUP_REMOVED lines=12> */
[----:B----4-:R-:W-:Y:S04]  /*37ac0*/  STL.64 [R1+0x1850], R6 ;  /* 0x0018500601007387 */ /* 0x010fe80000100a00 */
[----:B---3--:R-:W-:Y:S04]  /*37ad0*/  STL.64 [R1+0x1818], R26 ;  /* 0x0018181a01007387 */ /* 0x008fe80000100a00 */
[----:B--2---:R0:W-:Y:S04]  /*37ae0*/  STL.64 [R1+0x1810], R24 ;  /* 0x0018101801007387 */ /* 0x0041e80000100a00 */
        /* <DEDUP_REMOVED lines=51> */
[----:B------:R-:W4:Y:S04]  /*37e20*/  LDL.LU R12, [R1+0x590] ;  /* 0x00059000010c7983 */ /* 0x000f280000300800 */
        /* <DEDUP_REMOVED lines=32> */
[----:B------:R-:W3:Y:S04]  /*38030*/  LDL.LU R10, [R1+0x308] ;  /* 0x00030800010a7983 */ /* 0x000ee80000300800 */
[----:B------:R-:W3:Y:S04]  /*38040*/  LDL.LU R11, [R1+0x30c] ;  /* 0x00030c00010b7983 */ /* 0x000ee80000300800 */
[----:B------:R-:W2:Y:S04]  /*38050*/  LDL.LU.64 R14, [R1+0x18f0] ;  /* 0x0018f000010e7983 */ /* 0x000ea80000300a00 */
[----:B------:R-:W2:Y:S04]  /*38060*/  LDL.LU.64 R12, [R1+0x18e8] ;  /* 0x0018e800010c7983 */ /* 0x000ea80000300a00 */
[----:B------:R-:W-:Y:S04]  /*38070*/  STL.64 [R1+0x590], R16 ;  /* 0x0005901001007387 */ /* 0x000fe80000100a00 */
[----:B------:R0:W-:Y:S04]  /*38080*/  STL.64 [R1+0x598], R18 ;  /* 0x0005981201007387 */ /* 0x0001e80000100a00 */
[----:B0-----:R-:W4:Y:S01]  /*38090*/  LDL.LU R18, [R1+0x10] ;  /* 0x0000100001127983 */ /* 0x001f220000300800 */
[----:B------:R-:W-:-:S03]  /*380a0*/  IMAD.MOV.U32 R19, RZ, RZ, R0 ;  /* 0x000000ffff137224 */ /* 0x000fc600078e0000 */
[----:B------:R-:W3:Y:S04]  /*380b0*/  LDL.LU R0, [R1+0x18e0] ;  /* 0x0018e00001007983 */ /* 0x000ee80000300800 */
[----:B------:R-:W-:Y:S04]  /*380c0*/  STL.64 [R1+0x16e0], R22 ;  /* 0x0016e01601007387 */ /* 0x000fe80000100a00 */
[----:B------:R0:W-:Y:S04]  /*380d0*/  STL.64 [R1+0x16d8], R20 ;  /* 0x0016d81401007387 */ /* 0x0001e80000100a00 */
[----:B0-----:R-:W4:Y:S04]  /*380e0*/  LDL.LU R20, [R1+0x320] ;  /* 0x0003200001147983 */ /* 0x001f280000300800 */
[----:B------:R-:W4:Y:S04]  /*380f0*/  LDL.LU R21, [R1+0x324] ;  /* 0x0003240001157983 */ /* 0x000f280000300800 */
[----:B------:R-:W4:Y:S04]  /*38100*/  LDL.LU R22, [R1+0x328] ;  /* 0x0003280001167983 */ /* 0x000f280000300800 */
[----:B------:R-:W4:Y:S01]  /*38110*/  LDL.LU R23, [R1+0x32c] ;  /* 0x00032c0001177983 */ /* 0x000f220000300800 */
[----:B--2---:R-:W-:Y:S03]  /*38120*/  HMMA.16816.F32 R4, R12, R6, R24 ;  /* 0x000000060c04723c */ /* 0x004fe60000001818 */
[----:B------:R-:W2:Y:S04]  /*38130*/  LDL.LU.64 R26, [R1+0x18d8] ;  /* 0x0018d800011a7983 */ /* 0x000ea80000300a00 */
[----:B------:R-:W2:-:S15]  /*38140*/  LDL.LU.64 R24, [R1+0x18d0] ;  /* 0x0018d00001187983 */ /* 0x000e9e0000300a00 */
[----:B------:R-:W-:-:S01]  /*38150*/  NOP ;  /* 0x0000000000007918 */ /* 0x000fc20000000000 */
        /* <DEDUP_REMOVED lines=124> */
[----:B------:R-:W3:-:S15]  /*38920*/  LDL.LU.64 R24, [R1+0x1720] ;  /* 0x0017200001187983 */ /* 0x000ede0000300a00 */
[----:B------:R-:W-:-:S02]  /*38930*/  NOP ;  /* 0x0000000000007918 */ /* 0x000fc40000000000 */
[----:B------:R-:W-:Y:S04]  /*38940*/  STL.64 [R1+0x340], R4 ;  /* 0x0003400401007387 */ /* 0x000fe80000100a00 */
[----:B------:R0:W-:Y:S04]  /*38950*/  STL.64 [R1+0x348], R6 ;  /* 0x0003480601007387 */ /* 0x0001e80000100a00 */
[----:B0-----:R-:W2:Y:S04]  /*38960*/  LDL.LU.64 R6, [R1+0x1718] ;  /* 0x0017180001067983 */ /* 0x001ea80000300a00 */
[----:B------:R-:W2:Y:S01]  /*38970*/  LDL.LU.64 R4, [R1+0x1710] ;  /* 0x0017100001047983 */ /* 0x000ea20000300a00 */
[----:B----4-:R-:W-:-:S15]  /*38980*/  HMMA.16816.F32 R16, R12, R18, R20 ;  /* 0x000000120c10723c */ /* 0x010fde0000001814 */
[----:B------:R-:W-:-:S08]  /*38990*/  NOP ;  /* 0x0000000000007918 */ /* 0x000fd00000000000 */
[----:B------:R0:W-:Y:S04]  /*389a0*/  STL.64 [R1+0x320], R16 ;  /* 0x0003201001007387 */ /* 0x0001e80000100a00 */
[----:B------:R1:W-:Y:S04]  /*389b0*/  STL.64 [R1+0x328], R18 ;  /* 0x0003281201007387 */ /* 0x0003e80000100a00 */
[----:B0-----:R-:W4:Y:S01]  /*389c0*/  LDL.LU R16, [R1+0xcd0] ;  /* 0x000cd00001107983 */ /* 0x001f220000300800 */
[C---:B---3--:R-:W-:Y:S06]  /*389d0*/  HMMA.16816.F32 R8, R12.reuse, R24, R8 ;  /* 0x000000180c08723c */ /* 0x048fec0000001808 */
[----:B--2---:R-:W-:-:S15]  /*389e0*/  HMMA.16816.F32 R4, R12, R26, R4 ;  /* 0x0000001a0c04723c */ /* 0x004fde0000001804 */
[----:B------:R-:W-:-:S02]  /*389f0*/  NOP ;  /* 0x0000000000007918 */ /* 0x000fc40000000000 */
[----:B------:R-:W-:Y:S04]  /*38a00*/  STL.64 [R1+0x300], R8 ;  /* 0x0003000801007387 */ /* 0x000fe80000100a00 */
[----:B------:R-:W-:Y:S04]  /*38a10*/  STL.64 [R1+0x308], R10 ;  /* 0x0003080a01007387 */ /* 0x000fe80000100a00 */
[----:B------:R-:W4:Y:S04]  /*38a20*/  LDL.LU R17, [R1+0xcf4] ;  /* 0x000cf40001117983 */ /* 0x000f280000300800 */
[----:B------:R-:W-:Y:S04]  /*38a30*/  STL.64 [R1+0x2e0], R4 ;  /* 0x0002e00401007387 */ /* 0x000fe80000100a00 */
[----:B------:R-:W-:Y:S04]  /*38a40*/  STL.64 [R1+0x2e8], R6 ;  /* 0x0002e80601007387 */ /* 0x000fe80000100a00 */
[----:B-1----:R-:W2:Y:S04]  /*38a50*/  LDL.LU R18, [R1+0xcc8] ;  /* 0x000cc80001127983 */ /* 0x002ea80000300800 */
[----:B------:R-:W2:Y:S04]  /*38a60*/  LDL.LU R19, [R1+0xcec] ;  /* 0x000cec0001137983 */ /* 0x000ea80000300800 */
[----:B--2---:R-:W-:Y:S04]  /*38a70*/  STL.64 [R1+0x1670], R18 ;  /* 0x0016701201007387 */ /* 0x004fe80000100a00 */
[----:B----4-:R0:W-:Y:S04]  /*38a80*/  STL.64 [R1+0x1668], R16 ;  /* 0x0016681001007387 */ /* 0x0101e80000100a00 */
[----:B0-----:R-:W2:Y:S04]  /*38a90*/  LDL.LU R16, [R1+0x160] ;  /* 0x0001600001107983 */ /* 0x001ea80000300800 */
[----:B------:R-:W2:Y:S04]  /*38aa0*/  LDL.LU R17, [R1+0x164] ;  /* 0x0001640001117983 */ /* 0x000ea80000300800 */
[----:B------:R-:W3:Y:S01]  /*38ab0*/  LDL.LU R18, [R1+0x168] ;  /* 0x0001680001127983 */ /* 0x000ee20000300800 */
[----:B------:R-:W-:-:S03]  /*38ac0*/  IMAD.MOV.U32 R19, RZ, RZ, R0 ;  /* 0x000000ffff137224 */ /* 0x000fc600078e0000 */
[----:B------:R-:W4:Y:S04]  /*38ad0*/  LDL.LU R0, [R1+0x1708] ;  /* 0x0017080001007983 */ /* 0x000f280000300800 */
        /* <DEDUP_REMOVED lines=14> */
[----:B------:R-:W2:Y:S04]  /*38bc0*/  LDL.LU R26, [R1+0x2c8] ;  /* 0x0002c800011a7983 */ /* 0x000ea80000300800 */
[----:B------:R-:W2:Y:S04]  /*38bd0*/  LDL.LU R27, [R1+0x2cc] ;  /* 0x0002cc00011b7983 */ /* 0x000ea80000300800 */
[----:B----4-:R-:W-:Y:S04]  /*38be0*/  STL.64 [R1+0x16f0], R22 ;  /* 0x0016f01601007387 */ /* 0x010fe80000100a00 */
[----:B---3--:R0:W-:Y:S04]  /*38bf0*/  STL.64 [R1+0x16e8], R20 ;  /* 0x0016e81401007387 */ /* 0x0081e80000100a00 */
[----:B0-----:R-:W3:Y:S04]  /*38c00*/  LDL.LU R20, [R1+0x2a0] ;  /* 0x0002a00001147983 */ /* 0x001ee80000300800 */
[----:B------:R-:W3:Y:S04]  /*38c10*/  LDL.LU R21, [R1+0x2a4] ;  /* 0x0002a40001157983 */ /* 0x000ee80000300800 */
[----:B------:R-:W3:Y:S04]  /*38c20*/  LDL.LU R22, [R1+0x2a8] ;  /* 0x0002a80001167983 */ /* 0x000ee80000300800 */
[----:B------:R-:W3:Y:S04]  /*38c30*/  LDL.LU R23, [R1+0x2ac] ;  /* 0x0002ac0001177983 */ /* 0x000ee80000300800 */
[----:B--2---:R-:W-:Y:S04]  /*38c40*/  STL.64 [R1+0x16d0], R6 ;  /* 0x0016d00601007387 */ /* 0x004fe80000100a00 */
[----:B------:R0:W-:Y:S04]  /*38c50*/  STL.64 [R1+0x16c8], R4 ;  /* 0x0016c80401007387 */ /* 0x0001e80000100a00 */
[----:B0-----:R-:W2:Y:S04]  /*38c60*/  LDL.LU R4, [R1+0x260] ;  /* 0x0002600001047983 */ /* 0x001ea80000300800 */
[----:B------:R-:W2:Y:S04]  /*38c70*/  LDL.LU R5, [R1+0x264] ;  /* 0x0002640001057983 */ /* 0x000ea80000300800 */
[----:B------:R-:W2:Y:S04]  /*38c80*/  LDL.LU R6, [R1+0x268] ;  /* 0x0002680001067983 */ /* 0x000ea80000300800 */
[----:B------:R-:W2:Y:S04]  /*38c90*/  LDL.LU R7, [R1+0x26c] ;  /* 0x00026c0001077983 */ /* 0x000ea80000300800 */
[----:B------:R-:W-:Y:S04]  /*38ca0*/  STL.64 [R1+0x16b0], R10 ;  /* 0x0016b00a01007387 */ /* 0x000fe80000100a00 */
[----:B------:R0:W-:Y:S04]  /*38cb0*/  STL.64 [R1+0x16a8], R8 ;  /* 0x0016a80801007387 */ /* 0x0001e80000100a00 */
[----:B0-----:R-:W4:Y:S04]  /*38cc0*/  LDL.LU R8, [R1+0x220] ;  /* 0x0002200001087983 */ /* 0x001f280000300800 */
[----:B------:R-:W4:Y:S04]  /*38cd0*/  LDL.LU R9, [R1+0x224] ;  /* 0x0002240001097983 */ /* 0x000f280000300800 */
[----:B------:R-:W4:Y:S04]  /*38ce0*/  LDL.LU R10, [R1+0x228] ;  /* 0x00022800010a7983 */ /* 0x000f280000300800 */
[----:B------:R-:W4:Y:S04]  /*38cf0*/  LDL.LU R11, [R1+0x22c] ;  /* 0x00022c00010b7983 */ /* 0x000f280000300800 */
[----:B------:R-:W-:Y:S04]  /*38d00*/  STL.64 [R1+0x1680], R18 ;  /* 0x0016801201007387 */ /* 0x000fe80000100a00 */
[----:B------:R0:W-:Y:S04]  /*38d10*/  STL.64 [R1+0x1678], R16 ;  /* 0x0016781001007387 */ /* 0x0001e80000100a00 */
[----:B0-----:R-:W3:Y:S04]  /*38d20*/  LDL.LU R16, [R1+0x170] ;  /* 0x0001700001107983 */ /* 0x001ee80000300800 */
[----:B------:R-:W3:Y:S04]  /*38d30*/  LDL.LU R17, [R1+0x174] ;  /* 0x0001740001117983 */ /* 0x000ee80000300800 */
[----:B------:R-:W2:Y:S04]  /*38d40*/  LDL.LU R18, [R1+0x178] ;  /* 0x0001780001127983 */ /* 0x000ea80000300800 */
[----:B------:R-:W2:Y:S01]  /*38d50*/  LDL.LU R19, [R1+0x17c] ;  /* 0x00017c0001137983 */ /* 0x000ea20000300800 */
[----:B------:R-:W-:Y:S03]  /*38d60*/  HMMA.16816.F32 R24, R12, R28, R24 ;  /* 0x0000001c0c18723c */ /* 0x000fe60000001818 */
[----:B--2---:R-:W-:Y:S04]  /*38d70*/  STL.64 [R1+0x1690], R18 ;  /* 0x0016901201007387 */ /* 0x004fe80000100a00 */
[----:B---3--:R0:W-:Y:S04]  /*38d80*/  STL.64 [R1+0x1688], R16 ;  /* 0x0016881001007387 */ /* 0x0081e80000100a00 */
[----:B0-----:R-:W2:Y:S04]  /*38d90*/  LDL.LU R16, [R1+0x190] ;  /* 0x0001900001107983 */ /* 0x001ea80000300800 */
[----:B------:R-:W2:Y:S04]  /*38da0*/  LDL.LU R17, [R1+0x194] ;  /* 0x0001940001117983 */ /* 0x000ea80000300800 */
[----:B------:R-:W2:Y:S01]  /*38db0*/  LDL.LU R18, [R1+0x198] ;  /* 0x0001980001127983 */ /* 0x000ea20000300800 */
[----:B------:R-:W-:-:S03]  /*38dc0*/  IMAD.MOV.U32 R19, RZ, RZ, R0 ;  /* 0x000000ffff137224 */ /* 0x000fc600078e0000 */
[----:B------:R-:W3:Y:S04]  /*38dd0*/  LDL.LU R0, [R1+0xcc0] ;  /* 0x000cc00001007983 */ /* 0x000ee80000300800 */
        /* <DEDUP_REMOVED lines=11> */
[----:B------:R-:W2:Y:S04]  /*38e90*/  LDL.LU.64 R20, [R1+0x16e8] ;  /* 0x0016e80001147983 */ /* 0x000ea80000300a00 */
[----:B------:R-:W4:Y:S04]  /*38ea0*/  LDL.LU R26, [R1+0xce0] ;  /* 0x000ce000011a7983 */ /* 0x000f280000300800 */
[----:B------:R-:W3:Y:S01]  /*38eb0*/  LDL.LU R27, [R1+0xd04] ;  /* 0x000d0400011b7983 */ /* 0x000ee20000300800 */
[----:B--2---:R-:W-:-:S15]  /*38ec0*/  HMMA.16816.F32 R20, R12, R24, R20 ;  /* 0x000000180c14723c */ /* 0x004fde0000001814 */
[----:B------:R-:W-:-:S08]  /*38ed0*/  NOP ;  /* 0x0000000000007918 */ /* 0x000fd00000000000 */
[----:B------:R-:W-:Y:S04]  /*38ee0*/  STL.64 [R1+0x280], R20 ;  /* 0x0002801401007387 */ /* 0x000fe80000100a00 */
[----:B------:R0:W-:Y:S04]  /*38ef0*/  STL.64 [R1+0x288], R22 ;  /* 0x0002881601007387 */ /* 0x0001e80000100a00 */
[----:B0-----:R-:W2:Y:S04]  /*38f00*/  LDL.LU.64 R22, [R1+0x16e0] ;  /* 0x0016e00001167983 */ /* 0x001ea80000300a00 */
[----:B------:R-:W4:Y:S04]  /*38f10*/  LDL.LU.64 R20, [R1+0x16d8] ;  /* 0x0016d80001147983 */ /* 0x000f280000300a00 */
[----:B------:R-:W3:Y:S04]  /*38f20*/  LDL.LU R24, [R1+0xd00] ;  /* 0x000d000001187983 */ /* 0x000ee80000300800 */
[----:B------:R-:W3:Y:S01]  /*38f30*/  LDL.LU R25, [R1+0xbc0] ;  /* 0x000bc00001197983 */ /* 0x000ee20000300800 */
[----:B--2---:R-:W-:-:S15]  /*38f40*/  HMMA.16816.F32 R4, R12, R22, R4 ;  /* 0x000000160c04723c */ /* 0x004fde0000001804 */
[----:B------:R-:W-:-:S08]  /*38f50*/  NOP ;  /* 0x0000000000007918 */ /* 0x000fd00000000000 */
[----:B------:R-:W-:Y:S04]  /*38f60*/  STL.64 [R1+0x260], R4 ;  /* 0x0002600401007387 */ /* 0x000fe80000100a00 */
[----:B------:R0:W-:Y:S04]  /*38f70*/  STL.64 [R1+0x268], R6 ;  /* 0x0002680601007387 */ /* 0x0001e80000100a00 */
[----:B0-----:R-:W2:Y:S04]  /*38f80*/  LDL.LU.64 R6, [R1+0x16d0] ;  /* 0x0016d00001067983 */ /* 0x001ea80000300a00 */
[----:B------:R-:W2:Y:S04]  /*38f90*/  LDL.LU.64 R4, [R1+0x16c8] ;  /* 0x0016c80001047983 */ /* 0x000ea80000300a00 */
[----:B------:R-:W3:Y:S04]  /*38fa0*/  LDL.LU R22, [R1+0xcf0] ;  /* 0x000cf00001167983 */ /* 0x000ee80000300800 */
        /* <DEDUP_REMOVED lines=23> */
[----:B------:R-:W3:Y:S01]  /*39120*/  LDL R7, [R1+0x15ac] ;  /* 0x0015ac0001077983 */ /* 0x000ee20000100800 */
        /* <DEDUP_REMOVED lines=8> */
[----:B------:R-:W2:-:S15]  /*391b0*/  LDL.LU.64 R16, [R1+0x1678] ;  /* 0x0016780001107983 */ /* 0x000e9e0000300a00 */
[----:B------:R-:W-:-:S02]  /*391c0*/  NOP ;  /* 0x0000000000007918 */ /* 0x000fc40000000000 */
[----:B------:R-:W-:Y:S04]  /*391d0*/  STL.64 [R1+0x170], R8 ;  /* 0x0001700801007387 */ /* 0x000fe80000100a00 */
[----:B------:R0:W-:Y:S02]  /*391e0*/  STL.64 [R1+0x178], R10 ;  /* 0x0001780a01007387 */ /* 0x0001e40000100a00 */
[----:B0-----:R-:W0:Y:S01]  /*391f0*/  LDC R10, c[0x0][0x238] ;  /* 0x00008e00ff0a7b82 */ /* 0x001e220000000800 */
[----:B--2---:R-:W-:Y:S01]  /*39200*/  HMMA.16816.F32 R12, R12, R20, R16 ;  /* 0x000000140c0c723c */ /* 0x004fe20000001810 */
[----:B------:R-:W2:Y:S04]  /*39210*/  LDL.LU.64 R18, [R1+0x1670] ;  /* 0x0016700001127983 */ /* 0x000ea80000300a00 */
[----:B------:R-:W4:Y:S01]  /*39220*/  LDL.LU.64 R16, [R1+0x1668] ;  /* 0x0016680001107983 */ /* 0x000f220000300a00 */
[----:B0-----:R-:W-:-:S02]  /*39230*/  IMAD.SHL.U32 R10, R10, 0x20, RZ ;  /* 0x000000200a0a7824 */ /* 0x001fc400078e00ff */
[----:B------:R-:W-:-:S03]  /*39240*/  VIADD R4, R4, 0x1 ;  /* 0x0000000104047836 */ /* 0x000fc60000000000 */
[C---:B---3--:R-:W-:Y:S02]  /*39250*/  IADD3 R24, P6, R10.reuse, R24, RZ ;  /* 0x000000180a187210 */ /* 0x048fe40007fde0ff */
[----:B------:R-:W-:Y:S01]  /*39260*/  STL [R1+0xbe8], R4 ;  /* 0x000be80401007387 */ /* 0x000fe20000100800 */
[C---:B------:R-:W-:Y:S02]  /*39270*/  IADD3 R5, P4, R10.reuse, R5, RZ ;  /* 0x000000050a057210 */ /* 0x040fe40007f9e0ff */
[C---:B------:R-:W-:Y:S02]  /*39280*/  IADD3 R2, P5, R10.reuse, R2, RZ ;  /* 0x000000020a027210 */ /* 0x040fe40007fbe0ff */
[C---:B------:R-:W-:Y:S02]  /*39290*/  IADD3 R3, P1, R10.reuse, R3, RZ ;  /* 0x000000030a037210 */ /* 0x040fe40007f3e0ff */
[C---:B------:R-:W-:Y:S02]  /*392a0*/  IADD3 R22, P2, R10.reuse, R22, RZ ;  /* 0x000000160a167210 */ /* 0x040fe40007f5e0ff */
[----:B------:R-:W-:Y:S01]  /*392b0*/  IADD3 R23, P3, R10, R23, RZ ;  /* 0x000000170a177210 */ /* 0x000fe20007f7e0ff */
[----:B------:R-:W-:Y:S04]  /*392c0*/  STL.64 [R1+0x160], R12 ;  /* 0x0001600c01007387 */ /* 0x000fe80000100a00 */
[----:B------:R-:W-:Y:S04]  /*392d0*/  STL.64 [R1+0x168], R14 ;  /* 0x0001680e01007387 */ /* 0x000fe80000100a00 */
[----:B------:R0:W-:Y:S04]  /*392e0*/  STL [R1+0xd00], R24 ;  /* 0x000d001801007387 */ /* 0x0001e80000100800 */
[----:B------:R-:W-:Y:S04]  /*392f0*/  STL [R1+0xbc4], R5 ;  /* 0x000bc40501007387 */ /* 0x000fe80000100800 */
[----:B------:R-:W-:Y:S04]  /*39300*/  STL [R1+0xd08], R2 ;  /* 0x000d080201007387 */ /* 0x000fe80000100800 */
[----:B------:R-:W-:Y:S01]  /*39310*/  STL [R1+0xcf8], R3 ;  /* 0x000cf80301007387 */ /* 0x000fe20000100800 */
[----:B0-----:R-:W-:-:S03]  /*39320*/  SHF.R.S32.HI R24, RZ, 0x1f, R10 ;  /* 0x0000001fff187819 */ /* 0x001fc6000001140a */
[----:B------:R-:W-:Y:S02]  /*39330*/  STL [R1+0xcf0], R22 ;  /* 0x000cf01601007387 */ /* 0x000fe40000100800 */
[----:B------:R-:W-:Y:S01]  /*39340*/  IMAD.X R25, R24, 0x1, R25, P4 ;  /* 0x0000000118197824 */ /* 0x000fe200020e0619 */
[----:B------:R-:W-:Y:S01]  /*39350*/  IADD3 R26, P4, R10, R26, RZ ;  /* 0x0000001a0a1a7210 */ /* 0x000fe20007f9e0ff */
[----:B------:R-:W-:Y:S01]  /*39360*/  IMAD.X R27, R24, 0x1, R27, P5 ;  /* 0x00000001181b7824 */ /* 0x000fe200028e061b */
[----:B------:R-:W-:Y:S01]  /*39370*/  IADD3 R28, P5, R10, R28, RZ ;  /* 0x0000001c0a1c7210 */ /* 0x000fe20007fbe0ff */
[----:B------:R-:W-:Y:S01]  /*39380*/  STL [R1+0xce8], R23 ;  /* 0x000ce81701007387 */ /* 0x000fe20000100800 */
[----:B------:R-:W-:-:S03]  /*39390*/  IMAD.X R29, R24, 0x1, R29, P6 ;  /* 0x00000001181d7824 */ /* 0x000fc600030e061d */
[----:B------:R-:W-:Y:S04]  /*393a0*/  STL [R1+0xbc0], R25 ;  /* 0x000bc01901007387 */ /* 0x000fe80000100800 */
[----:B------:R-:W-:Y:S04]  /*393b0*/  STL [R1+0xce0], R26 ;  /* 0x000ce01a01007387 */ /* 0x000fe80000100800 */
[----:B------:R-:W-:Y:S04]  /*393c0*/  STL [R1+0xd04], R27 ;  /* 0x000d041b01007387 */ /* 0x000fe80000100800 */
[----:B------:R-:W-:Y:S04]  /*393d0*/  STL [R1+0xcd8], R28 ;  /* 0x000cd81c01007387 */ /* 0x000fe80000100800 */
[----:B------:R-:W-:Y:S01]  /*393e0*/  STL [R1+0xcfc], R29 ;  /* 0x000cfc1d01007387 */ /* 0x000fe20000100800 */
[----:B----4-:R-:W-:Y:S01]  /*393f0*/  IADD3 R16, P6, R10, R16, RZ ;  /* 0x000000100a107210 */ /* 0x010fe20007fde0ff */
[----:B------:R-:W-:Y:S01]  /*39400*/  IMAD.X R17, R24, 0x1, R17, P1 ;  /* 0x0000000118117824 */ /* 0x000fe200008e0611 */
[----:B--2---:R-:W-:Y:S01]  /*39410*/  IADD3 R18, P1, R10, R18, RZ ;  /* 0x000000120a127210 */ /* 0x004fe20007f3e0ff */
[----:B------:R-:W-:-:S02]  /*39420*/  IMAD.X R19, R24, 0x1, R19, P2 ;  /* 0x0000000118137824 */ /* 0x000fc400010e0613 */
[----:B------:R-:W-:Y:S04]  /*39430*/  STL [R1+0xcd0], R16 ;  /* 0x000cd01001007387 */ /* 0x000fe80000100800 */
[----:B------:R-:W-:Y:S04]  /*39440*/  STL [R1+0xcf4], R17 ;  /* 0x000cf41101007387 */ /* 0x000fe80000100800 */
[----:B------:R0:W-:Y:S01]  /*39450*/  STL [R1+0x1664], R10 ;  /* 0x0016640a01007387 */ /* 0x0001e20000100800 */
[----:B------:R-:W-:-:S03]  /*39460*/  IADD3 R0, P2, R10, R0, RZ ;  /* 0x000000000a007210 */ /* 0x000fc60007f5e0ff */
[----:B------:R-:W-:Y:S04]  /*39470*/  STL [R1+0xcc8], R18 ;  /* 0x000cc81201007387 */ /* 0x000fe80000100800 */
[----:B0-----:R-:W2:Y:S04]  /*39480*/  LDL.LU R10, [R1+0xce4] ;  /* 0x000ce400010a7983 */ /* 0x001ea80000300800 */
[----:B------:R-:W-:Y:S04]  /*39490*/  STL [R1+0xcec], R19 ;  /* 0x000cec1301007387 */ /* 0x000fe80000100800 */
[----:B------:R-:W3:Y:S04]  /*394a0*/  LDL.LU R12, [R1+0xcd4] ;  /* 0x000cd400010c7983 */ /* 0x000ee80000300800 */
[----:B------:R-:W-:Y:S04]  /*394b0*/  STL [R1+0xcc0], R0 ;  /* 0x000cc00001007387 */ /* 0x000fe80000100800 */
[----:B---3--:R0:W-:Y:S04]  /*394c0*/  STL [R1+0x1658], R12 ;  /* 0x0016580c01007387 */ /* 0x0081e80000100800 */
[----:B0-----:R-:W3:Y:S04]  /*394d0*/  LDL.LU R12, [R1+0xcb0] ;  /* 0x000cb000010c7983 */ /* 0x001ee80000300800 */
[----:B---3--:R0:W-:Y:S04]  /*394e0*/  STL [R1+0x165c], R12 ;  /* 0x00165c0c01007387 */ /* 0x0081e80000100800 */
[----:B0-----:R-:W3:Y:S01]  /*394f0*/  LDL.LU R12, [R1+0xcdc] ;  /* 0x000cdc00010c7983 */ /* 0x001ee20000300800 */
[----:B------:R-:W-:Y:S01]  /*39500*/  ISETP.NE.U32.AND P0, PT, R4, R7, PT ;  /* 0x000000070400720c */ /* 0x000fe20003f05070 */
[----:B--2---:R-:W-:-:S02]  /*39510*/  IMAD.X R10, R24, 0x1, R10, P3 ;  /* 0x00000001180a7824 */ /* 0x004fc400018e060a */
[----:B---3--:R0:W-:Y:S04]  /*39520*/  STL [R1+0x1660], R12 ;  /* 0x0016600c01007387 */ /* 0x0081e80000100800 */
[----:B0-----:R-:W2:Y:S04]  /*39530*/  LDL.LU R12, [R1+0xcb8] ;  /* 0x000cb800010c7983 */ /* 0x001ea80000300800 */
[----:B------:R-:W3:Y:S04]  /*39540*/  LDL.LU R13, [R1+0xca8] ;  /* 0x000ca800010d7983 */ /* 0x000ee80000300800 */
[----:B------:R-:W4:Y:S04]  /*39550*/  LDL.LU R14, [R1+0xccc] ;  /* 0x000ccc00010e7983 */ /* 0x000f280000300800 */
        /* <DEDUP_REMOVED lines=24> */
[----:B------:R0:W-:Y:S04]  /*396e0*/  STL [R1+0xce4], R10 ;  /* 0x000ce40a01007387 */ /* 0x0001e80000100800 */
[----:B0-----:R-:W2:Y:S02]  /*396f0*/  LDL.LU R10, [R1+0x1664] ;  /* 0x00166400010a7983 */ /* 0x001ea40000300800 */
[----:B--2---:R-:W-:-:S05]  /*39700*/  IADD3 R12, P3, R10, R12, RZ ;  /* 0x0000000c0a0c7210 */ /* 0x004fca0007f7e0ff */
[----:B------:R0:W-:Y:S04]  /*39710*/  STL [R1+0xcb8], R12 ;  /* 0x000cb80c01007387 */ /* 0x0001e80000100800 */
[----:B0-----:R-:W2:Y:S02]  /*39720*/  LDL.LU R12, [R1+0x1660] ;  /* 0x00166000010c7983 */ /* 0x001ea40000300800 */
[----:B--2---:R-:W-:-:S05]  /*39730*/  IMAD.X R12, R24, 0x1, R12, P4 ;  /* 0x00000001180c7824 */ /* 0x004fca00020e060c */
[----:B------:R0:W-:Y:S04]  /*39740*/  STL [R1+0xcdc], R12 ;  /* 0x000cdc0c01007387 */ /* 0x0001e80000100800 */
[----:B0-----:R-:W2:Y:S02]  /*39750*/  LDL.LU R12, [R1+0x165c] ;  /* 0x00165c00010c7983 */ /* 0x001ea40000300800 */
[----:B--2---:R-:W-:-:S05]  /*39760*/  IADD3 R12, P4, R10, R12, RZ ;  /* 0x0000000c0a0c7210 */ /* 0x004fca0007f9e0ff */
[----:B------:R0:W-:Y:S04]  /*39770*/  STL [R1+0xcb0], R12 ;  /* 0x000cb00c01007387 */ /* 0x0001e80000100800 */
[----:B0-----:R-:W2:Y:S01]  /*39780*/  LDL.LU R12, [R1+0x1658] ;  /* 0x00165800010c7983 */ /* 0x001ea20000300800 */
[----:B----4-:R-:W-:Y:S01]  /*39790*/  IMAD.X R14, R24, 0x1, R14, P6 ;  /* 0x00000001180e7824 */ /* 0x010fe200030e060e */
[----:B---3--:R-:W-:Y:S01]  /*397a0*/  IADD3 R15, P6, R10, R15, RZ ;  /* 0x0000000f0a0f7210 */ /* 0x008fe20007fde0ff */
[----:B------:R-:W-:Y:S01]  /*397b0*/  IMAD.X R20, R24, 0x1, R20, P1 ;  /* 0x0000000118147824 */ /* 0x000fe200008e0614 */
[----:B------:R-:W-:Y:S01]  /*397c0*/  IADD3 R21, P1, R10, R21, RZ ;  /* 0x000000150a157210 */ /* 0x000fe20007f3e0ff */
        /* <DEDUP_REMOVED lines=16> */
[----:B------:R-:W-:-:S02]  /*398d0*/  IMAD.X R0, R24, 0x1, R0, P6 ;  /* 0x0000000118007824 */ /* 0x000fc400030e0600 */
[----:B--2---:R-:W-:Y:S01]  /*398e0*/  IMAD.X R12, R24, 0x1, R12, P5 ;  /* 0x00000001180c7824 */ /* 0x004fe200028e060c */
[----:B------:R-:W-:-:S04]  /*398f0*/  IADD3 R13, P5, R10, R13, RZ ;  /* 0x0000000d0a0d7210 */ /* 0x000fc80007fbe0ff */
        /* <DEDUP_REMOVED lines=8> */
[----:B------:R-:W-:-:S03]  /*39980*/  IMAD.X R5, R24, 0x1, R5, P5 ;  /* 0x0000000118057824 */ /* 0x000fc600028e0605 */
[----:B------:R-:W-:Y:S01]  /*39990*/  STL [R1+0xcb4], R9 ;  /* 0x000cb40901007387 */ /* 0x000fe20000100800 */
[----:B------:R-:W-:-:S03]  /*399a0*/  IADD3 R2, P5, R10, R2, RZ ;  /* 0x000000020a027210 */ /* 0x000fc60007fbe0ff */
        /* <DEDUP_REMOVED lines=17> */
[----:B------:R0:W-:Y:S04]  /*39ac0*/  STL [R1+0x1654], R24 ;  /* 0x0016541801007387 */ /* 0x0001e80000100800 */
        /* <DEDUP_REMOVED lines=9> */
[----:B--2---:R-:W-:-:S03]  /*39b60*/  IADD3 R24, P6, R10, R24, RZ ;  /* 0x000000180a187210 */ /* 0x004fc60007fde0ff */
[----:B---3--:R0:W-:Y:S04]  /*39b70*/  STL [R1+0x1650], R12 ;  /* 0x0016500c01007387 */ /* 0x0081e80000100800 */
        /* <DEDUP_REMOVED lines=27> */
[----:B------:R0:W-:Y:S04]  /*39d30*/  STL [R1+0xc40], R24 ;  /* 0x000c401801007387 */ /* 0x0001e80000100800 */
[----:B0-----:R-:W2:Y:S02]  /*39d40*/  LDL.LU R24, [R1+0x1654] ;  /* 0x0016540001187983 */ /* 0x001ea40000300800 */
[----:B--2---:R-:W-:-:S05]  /*39d50*/  IMAD.X R12, R24, 0x1, R12, P1 ;  /* 0x00000001180c7824 */ /* 0x004fca00008e060c */
[----:B------:R0:W-:Y:S04]  /*39d60*/  STL [R1+0xc64], R12 ;  /* 0x000c640c01007387 */ /* 0x0001e80000100800 */
[----:B0-----:R-:W2:Y:S02]  /*39d70*/  LDL.LU R12, [R1+0x1650] ;  /* 0x00165000010c7983 */ /* 0x001ea40000300800 */
[----:B--2---:R-:W-:-:S05]  /*39d80*/  IADD3 R12, P1, R10, R12, RZ ;  /* 0x0000000c0a0c7210 */ /* 0x004fca0007f3e0ff */
[----:B------:R0:W-:Y:S04]  /*39d90*/  STL [R1+0xc38], R12 ;  /* 0x000c380c01007387 */ /* 0x0001e80000100800 */
[----:B0-----:R-:W2:Y:S02]  /*39da0*/  LDL.LU R12, [R1+0x164c] ;  /* 0x00164c00010c7983 */ /* 0x001ea40000300800 */
[----:B--2---:R-:W-:-:S05]  /*39db0*/  IMAD.X R12, R24, 0x1, R12, P2 ;  /* 0x00000001180c7824 */ /* 0x004fca00010e060c */
[----:B------:R0:W-:Y:S04]  /*39dc0*/  STL [R1+0xc5c], R12 ;  /* 0x000c5c0c01007387 */ /* 0x0001e80000100800 */
[----:B0-----:R-:W2:Y:S01]  /*39dd0*/  LDL.LU R12, [R1+0x1648] ;  /* 0x00164800010c7983 */ /* 0x001ea20000300800 */
[----:B---3--:R-:W-:Y:S01]  /*39de0*/  IMAD.X R13, R24, 0x1, R13, P3 ;  /* 0x00000001180d7824 */ /* 0x008fe200018e060d */
[----:B----4-:R-:W-:Y:S01]  /*39df0*/  IADD3 R14, P3, R10, R14, RZ ;  /* 0x0000000e0a0e7210 */ /* 0x010fe20007f7e0ff */
[----:B------:R-:W-:Y:S01]  /*39e00*/  IMAD.X R15, R24, 0x1, R15, P4 ;  /* 0x00000001180f7824 */ /* 0x000fe200020e060f */
[----:B------:R-:W-:Y:S01]  /*39e10*/  IADD3 R20, P4, R10, R20, RZ ;  /* 0x000000140a147210 */ /* 0x000fe20007f9e0ff */
[----:B------:R-:W-:Y:S01]  /*39e20*/  IMAD.X R21, R24, 0x1, R21, P5 ;  /* 0x0000000118157824 */ /* 0x000fe200028e0615 */
[----:B------:R-:W-:Y:S01]  /*39e30*/  IADD3 R11, P5, R10, R11, RZ ;  /* 0x0000000b0a0b7210 */ /* 0x000fe20007fbe0ff */
[C---:B------:R-:W-:Y:S01]  /*39e40*/  IMAD.X R8, R24.reuse, 0x1, R8, P6 ;  /* 0x0000000118087824 */ /* 0x040fe200030e0608 */
[----:B------:R-:W-:Y:S01]  /*39e50*/  IADD3 R9, P6, R9, UR6, RZ ;  /* 0x0000000609097c10 */ /* 0x000fe2000ffde0ff */
[C---:B------:R-:W-:Y:S01]  /*39e60*/  IMAD.X R6, R24.reuse, 0x1, R6, P1 ;  /* 0x0000000118067824 */ /* 0x040fe200008e0606 */
[----:B------:R-:W-:Y:S01]  /*39e70*/  IADD3 R7, P1, R7, UR6, RZ ;  /* 0x0000000607077c10 */ /* 0x000fe2000ff3e0ff */
[C---:B------:R-:W-:Y:S01]  /*39e80*/  IMAD.X R2, R24.reuse, 0x1, R2, P3 ;  /* 0x0000000118027824 */ /* 0x040fe200018e0602 */
[----:B------:R-:W-:Y:S01]  /*39e90*/  IADD3 R3, P3, R3, UR6, RZ ;  /* 0x0000000603037c10 */ /* 0x000fe2000ff7e0ff */
[C---:B------:R-:W-:Y:S01]  /*39ea0*/  IMAD.X R22, R24.reuse, 0x1, R22, P4 ;  /* 0x0000000118167824 */ /* 0x040fe200020e0616 */
[----:B------:R-:W-:Y:S01]  /*39eb0*/  IADD3 R23, P4, R23, UR6, RZ ;  /* 0x0000000617177c10 */ /* 0x000fe2000ff9e0ff */
[----:B------:R-:W-:Y:S01]  /*39ec0*/  IMAD.X R25, R24, 0x1, R25, P5 ;  /* 0x0000000118197824 */ /* 0x000fe200028e0619 */
[----:B------:R-:W-:-:S02]  /*39ed0*/  IADD3 R26, P5, R26, UR6, RZ ;  /* 0x000000061a1a7c10 */ /* 0x000fc4000ffbe0ff */
[----:B------:R-:W-:Y:S02]  /*39ee0*/  IADD3.X R27, R27, UR8, RZ, P6, !PT ;  /* 0x000000081b1b7c10 */ /* 0x000fe4000b7fe4ff */
[----:B------:R-:W-:Y:S02]  /*39ef0*/  IADD3 R28, P6, R28, UR6, RZ ;  /* 0x000000061c1c7c10 */ /* 0x000fe4000ffde0ff */
[----:B------:R-:W-:Y:S02]  /*39f00*/  IADD3.X R29, R29, UR8, RZ, P1, !PT ;  /* 0x000000081d1d7c10 */ /* 0x000fe40008ffe4ff */
[----:B------:R-:W-:Y:S02]  /*39f10*/  IADD3 R16, P1, R16, UR6, RZ ;  /* 0x0000000610107c10 */ /* 0x000fe4000ff3e0ff */
[----:B--2---:R-:W-:-:S05]  /*39f20*/  IADD3 R12, P2, R10, R12, RZ ;  /* 0x0000000c0a0c7210 */ /* 0x004fca0007f5e0ff */
[----:B------:R0:W-:Y:S04]  /*39f30*/  STL [R1+0xc30], R12 ;  /* 0x000c300c01007387 */ /* 0x0001e80000100800 */
        /* <DEDUP_REMOVED lines=8> */
[----:B------:R-:W-:-:S03]  /*39fc0*/  IADD3 R5, P2, R5, UR6, RZ ;  /* 0x0000000605057c10 */ /* 0x000fc6000ff5e0ff */
        /* <DEDUP_REMOVED lines=11> */
[----:B------:R-:W-:-:S03]  /*3a080*/  IADD3.X R17, R17, UR8, RZ, P2, !PT ;  /* 0x0000000811117c10 */ /* 0x000fc600097fe4ff */
[----:B------:R-:W-:Y:S04]  /*3a090*/  STL [R1+0x1454], R27 ;  /* 0x0014541b01007387 */ /* 0x000fe80000100800 */
[----:B------:R-:W-:Y:S04]  /*3a0a0*/  STL [R1+0x1440], R28 ;  /* 0x0014401c01007387 */ /* 0x000fe80000100800 */
[----:B------:R-:W-:Y:S04]  /*3a0b0*/  STL [R1+0xc10], R29 ;  /* 0x000c101d01007387 */ /* 0x000fe80000100800 */
[----:B------:R-:W-:Y:S04]  /*3a0c0*/  STL [R1+0x143c], R16 ;  /* 0x00143c1001007387 */ /* 0x000fe80000100800 */
[----:B------:R-:W-:Y:S04]  /*3a0d0*/  STL [R1+0xd20], R17 ;  /* 0x000d201101007387 */ /* 0x000fe80000100800 */
[----:B0-----:R-:W2:Y:S01]  /*3a0e0*/  LDL.LU R12, [R1+0xd14] ;  /* 0x000d1400010c7983 */ /* 0x001ea20000300800 */
[----:B------:R-:W-:-:S02]  /*3a0f0*/  IADD3 R18, P2, R18, UR6, RZ ;  /* 0x0000000612127c10 */ /* 0x000fc4000ff5e0ff */
[----:B------:R-:W-:-:S03]  /*3a100*/  IADD3.X R19, R19, UR8, RZ, P3, !PT ;  /* 0x0000000813137c10 */ /* 0x000fc60009ffe4ff */
[----:B------:R-:W-:Y:S04]  /*3a110*/  STL [R1+0x1438], R18 ;  /* 0x0014381201007387 */ /* 0x000fe80000100800 */
[----:B--2---:R0:W-:Y:S04]  /*3a120*/  STL [R1+0x1640], R12 ;  /* 0x0016400c01007387 */ /* 0x0041e80000100800 */
[----:B------:R-:W-:Y:S04]  /*3a130*/  STL [R1+0xd1c], R19 ;  /* 0x000d1c1301007387 */ /* 0x000fe80000100800 */
[----:B0-----:R-:W2:Y:S01]  /*3a140*/  LDL.LU R12, [R1+0x1428] ;  /* 0x00142800010c7983 */ /* 0x001ea20000300800 */
[----:B------:R-:W-:-:S05]  /*3a150*/  IADD3 R0, P3, R0, UR6, RZ ;  /* 0x0000000600007c10 */ /* 0x000fca000ff7e0ff */
[----:B------:R-:W-:Y:S04]  /*3a160*/  STL [R1+0x1430], R0 ;  /* 0x0014300001007387 */ /* 0x000fe80000100800 */
[----:B--2---:R0:W-:Y:S04]  /*3a170*/  STL [R1+0x1644], R12 ;  /* 0x0016440c01007387 */ /* 0x0041e80000100800 */
        /* <DEDUP_REMOVED lines=28> */
[----:B------:R-:W3:Y:S01]  /*3a340*/  LDL.LU R0, [R1+0x13dc] ;  /* 0x0013dc0001007983 */ /* 0x000ee20000300800 */
[----:B--2---:R-:W-:-:S05]  /*3a350*/  IADD3.X R12, R12, UR8, RZ, P4, !PT ;  /* 0x000000080c0c7c10 */ /* 0x004fca000a7fe4ff */
[----:B------:R0:W-:Y:S04]  /*3a360*/  STL [R1+0xd18], R12 ;  /* 0x000d180c01007387 */ /* 0x0001e80000100800 */
[----:B0-----:R-:W2:Y:S02]  /*3a370*/  LDL.LU R12, [R1+0x1644] ;  /* 0x00164400010c7983 */ /* 0x001ea40000300800 */
[----:B--2---:R-:W-:-:S05]  /*3a380*/  IADD3 R12, P4, R12, UR6, RZ ;  /* 0x000000060c0c7c10 */ /* 0x004fca000ff9e0ff */
[----:B------:R0:W-:Y:S04]  /*3a390*/  STL [R1+0x1428], R12 ;  /* 0x0014280c01007387 */ /* 0x0001e80000100800 */
[----:B0-----:R-:W2:Y:S01]  /*3a3a0*/  LDL.LU R12, [R1+0x1640] ;  /* 0x00164000010c7983 */ /* 0x001ea20000300800 */
[----:B----4-:R-:W-:Y:S02]  /*3a3b0*/  IADD3.X R14, R14, UR8, RZ, P6, !PT ;  /* 0x000000080e0e7c10 */ /* 0x010fe4000b7fe4ff */
[----:B---3--:R-:W-:Y:S02]  /*3a3c0*/  IADD3 R15, P6, R15, UR6, RZ ;  /* 0x000000060f0f7c10 */ /* 0x008fe4000ffde0ff */
[----:B------:R-:W-:Y:S02]  /*3a3d0*/  IADD3.X R20, R20, UR8, RZ, P1, !PT ;  /* 0x0000000814147c10 */ /* 0x000fe40008ffe4ff */
[----:B------:R-:W-:-:S02]  /*3a3e0*/  IADD3 R21, P1, R21, UR6, RZ ;  /* 0x0000000615157c10 */ /* 0x000fc4000ff3e0ff */
[----:B------:R-:W-:Y:S02]  /*3a3f0*/  IADD3.X R10, R10, UR8, RZ, P2, !PT ;  /* 0x000000080a0a7c10 */ /* 0x000fe400097fe4ff */
[----:B------:R-:W-:Y:S02]  /*3a400*/  IADD3 R11, P2, R11, UR6, RZ ;  /* 0x000000060b0b7c10 */ /* 0x000fe4000ff5e0ff */
[----:B------:R-:W-:Y:S02]  /*3a410*/  IADD3.X R8, R8, UR8, RZ, P3, !PT ;  /* 0x0000000808087c10 */ /* 0x000fe40009ffe4ff */
[----:B------:R-:W-:Y:S02]  /*3a420*/  IADD3 R9, P3, R9, UR6, RZ ;  /* 0x0000000609097c10 */ /* 0x000fe4000ff7e0ff */
        /* <DEDUP_REMOVED lines=12> */
[----:B--2---:R-:W-:Y:S02]  /*3a4f0*/  IADD3.X R12, R12, UR8, RZ, P5, !PT ;  /* 0x000000080c0c7c10 */ /* 0x004fe4000affe4ff */
[----:B------:R-:W-:-:S03]  /*3a500*/  IADD3 R13, P5, R13, UR6, RZ ;  /* 0x000000060d0d7c10 */ /* 0x000fc6000ffbe0ff */
[----:B------:R0:W-:Y:S04]  /*3a510*/  STL [R1+0xd14], R12 ;  /* 0x000d140c01007387 */ /* 0x0001e80000100800 */
        /* <DEDUP_REMOVED lines=29> */
[----:B0-----:R-:W2:Y:S01]  /*3a6f0*/  LDL.LU R12, [R1+0x13a8] ;  /* 0x0013a800010c7983 */ /* 0x001ea20000300800 */
[----:B------:R-:W-:-:S02]  /*3a700*/  IADD3.X R18, R18, UR8, RZ, P6, !PT ;  /* 0x0000000812127c10 */ /* 0x000fc4000b7fe4ff */
[----:B------:R-:W-:-:S03]  /*3a710*/  IADD3 R19, P6, R19, UR6, RZ ;  /* 0x0000000613137c10 */ /* 0x000fc6000ffde0ff */
[----:B------:R-:W-:Y:S04]  /*3a720*/  STL [R1+0x13e4], R18 ;  /* 0x0013e41201007387 */ /* 0x000fe80000100800 */
[----:B--2---:R0:W-:Y:S04]  /*3a730*/  STL [R1+0x1638], R12 ;  /* 0x0016380c01007387 */ /* 0x0041e80000100800 */
[----:B------:R-:W-:Y:S04]  /*3a740*/  STL [R1+0x13b8], R19 ;  /* 0x0013b81301007387 */ /* 0x000fe80000100800 */
[----:B0-----:R-:W2:Y:S01]  /*3a750*/  LDL.LU R12, [R1+0x13d4] ;  /* 0x0013d400010c7983 */ /* 0x001ea20000300800 */
[----:B------:R-:W-:-:S05]  /*3a760*/  IADD3.X R0, R0, UR8, RZ, P1, !PT ;  /* 0x0000000800007c10 */ /* 0x000fca0008ffe4ff */
[----:B------:R-:W-:Y:S04]  /*3a770*/  STL [R1+0x13dc], R0 ;  /* 0x0013dc0001007387 */ /* 0x000fe80000100800 */
        /* <DEDUP_REMOVED lines=30> */
[----:B--2---:R-:W-:-:S05]  /*3a960*/  IADD3 R12, P1, R12, UR6, RZ ;  /* 0x000000060c0c7c10 */ /* 0x004fca000ff3e0ff */
[----:B------:R0:W-:Y:S04]  /*3a970*/  STL [R1+0x13b0], R12 ;  /* 0x0013b00c01007387 */ /* 0x0001e80000100800 */
[----:B0-----:R-:W2:Y:S02]  /*3a980*/  LDL.LU R12, [R1+0x163c] ;  /* 0x00163c00010c7983 */ /* 0x001ea40000300800 */
[----:B--2---:R-:W-:-:S05]  /*3a990*/  IADD3.X R12, R12, UR8, RZ, P2, !PT ;  /* 0x000000080c0c7c10 */ /* 0x004fca00097fe4ff */
[----:B------:R0:W-:Y:S04]  /*3a9a0*/  STL [R1+0x13d4], R12 ;  /* 0x0013d40c01007387 */ /* 0x0001e80000100800 */
[----:B0-----:R-:W2:Y:S01]  /*3a9b0*/  LDL.LU R12, [R1+0x1638] ;  /* 0x00163800010c7983 */ /* 0x001ea20000300800 */
[----:B---3--:R-:W-:Y:S02]  /*3a9c0*/  IADD3.X R13, R13, UR8, RZ, P3, !PT ;  /* 0x000000080d0d7c10 */ /* 0x008fe40009ffe4ff */
[----:B----4-:R-:W-:Y:S02]  /*3a9d0*/  IADD3 R14, P3, R14, UR6, RZ ;  /* 0x000000060e0e7c10 */ /* 0x010fe4000ff7e0ff */
        /* <DEDUP_REMOVED lines=19> */
[----:B--2---:R-:W-:-:S05]  /*3ab10*/  IADD3 R12, P2, R12, UR6, RZ ;  /* 0x000000060c0c7c10 */ /* 0x004fca000ff5e0ff */
[----:B------:R0:W-:Y:S04]  /*3ab20*/  STL [R1+0x13a8], R12 ;  /* 0x0013a80c01007387 */ /* 0x0001e80000100800 */
        /* <DEDUP_REMOVED lines=678> */
[----:B--2---:R-:W-:Y:S02]  /*3d590*/  IADD3.X R12, R12, UR8, RZ, P3, !PT ;  /* 0x000000080c0c7c10 */ /* 0x004fe40009ffe4ff */
        /* <DEDUP_REMOVED lines=31> */
[----:B------:R0:W-:Y:S04]  /*3d790*/  STL [R1+0xfd8], R19 ;  /* 0x000fd81301007387 */ /* 0x0001e80000100800 */
[----:B------:R-:W-:Y:S04]  /*3d7a0*/  STL [R1+0x1004], R18 ;  /* 0x0010041201007387 */ /* 0x000fe80000100800 */
[----:B0-----:R-:W2:Y:S04]  /*3d7b0*/  LDL.LU R19, [R1+0xfd0] ;  /* 0x000fd00001137983 */ /* 0x001ea80000300800 */
[----:B------:R-:W3:Y:S01]  /*3d7c0*/  LDL.LU R12, [R1+0xfc8] ;  /* 0x000fc800010c7983 */ /* 0x000ee20000300800 */
[----:B------:R-:W-:-:S03]  /*3d7d0*/  IADD3.X R0, R0, UR8, RZ, P5, !PT ;  /* 0x0000000800007c10 */ /* 0x000fc6000affe4ff */
[----:B---3--:R0:W-:Y:S04]  /*3d7e0*/  STL [R1+0x15fc], R12 ;  /* 0x0015fc0c01007387 */ /* 0x0081e80000100800 */
[----:B------:R1:W-:Y:S04]  /*3d7f0*/  STL [R1+0xffc], R0 ;  /* 0x000ffc0001007387 */ /* 0x0003e80000100800 */
        /* <DEDUP_REMOVED lines=24> */
[----:B--2---:R-:W-:-:S03]  /*3d980*/  IADD3 R19, P5, R19, UR6, RZ ;  /* 0x0000000613137c10 */ /* 0x004fc6000ffbe0ff */
[----:B------:R-:W2:Y:S04]  /*3d990*/  LDL.LU R16, [R1+0xf68] ;  /* 0x000f680001107983 */ /* 0x000ea80000300800 */
[----:B------:R-:W2:Y:S04]  /*3d9a0*/  LDL.LU R17, [R1+0xf8c] ;  /* 0x000f8c0001117983 */ /* 0x000ea80000300800 */
[----:B------:R-:W2:Y:S04]  /*3d9b0*/  LDL.LU R18, [R1+0xf60] ;  /* 0x000f600001127983 */ /* 0x000ea80000300800 */
[----:B-1----:R-:W2:Y:S04]  /*3d9c0*/  LDL.LU R0, [R1+0xf84] ;  /* 0x000f840001007983 */ /* 0x002ea80000300800 */
[----:B------:R0:W-:Y:S04]  /*3d9d0*/  STL [R1+0xfd0], R19 ;  /* 0x000fd01301007387 */ /* 0x0001e80000100800 */
[----:B0-----:R-:W2:Y:S01]  /*3d9e0*/  LDL.LU R19, [R1+0xf58] ;  /* 0x000f580001137983 */ /* 0x001ea20000300800 */
[----:B---3--:R-:W-:-:S05]  /*3d9f0*/  IADD3.X R12, R12, UR8, RZ, P6, !PT ;  /* 0x000000080c0c7c10 */ /* 0x008fca000b7fe4ff */
[----:B------:R0:W-:Y:S04]  /*3da00*/  STL [R1+0xff4], R12 ;  /* 0x000ff40c01007387 */ /* 0x0001e80000100800 */
[----:B0-----:R-:W3:Y:S01]  /*3da10*/  LDL.LU R12, [R1+0x15fc] ;  /* 0x0015fc00010c7983 */ /* 0x001ee20000300800 */
[----:B----4-:R-:W-:Y:S02]  /*3da20*/  IADD3.X R13, R13, UR8, RZ, P1, !PT ;  /* 0x000000080d0d7c10 */ /* 0x010fe40008ffe4ff */
        /* <DEDUP_REMOVED lines=20> */
[----:B------:R-:W-:-:S02]  /*3db70*/  IADD3.X R17, R17, UR8, RZ, P1, !PT ;  /* 0x0000000811117c10 */ /* 0x000fc40008ffe4ff */
[----:B------:R-:W-:Y:S02]  /*3db80*/  IADD3 R18, P1, R18, UR6, RZ ;  /* 0x0000000612127c10 */ /* 0x000fe4000ff3e0ff */
[----:B---3--:R-:W-:-:S05]  /*3db90*/  IADD3 R12, P6, R12, UR6, RZ ;  /* 0x000000060c0c7c10 */ /* 0x008fca000ffde0ff */
        /* <DEDUP_REMOVED lines=32> */
[----:B------:R-:W-:Y:S04]  /*3dda0*/  STL [R1+0xf60], R18 ;  /* 0x000f601201007387 */ /* 0x000fe80000100800 */
[----:B------:R-:W3:Y:S01]  /*3ddb0*/  LDL.LU R12, [R1+0xf74] ;  /* 0x000f7400010c7983 */ /* 0x000ee20000300800 */
[----:B------:R-:W-:-:S03]  /*3ddc0*/  IADD3 R19, P2, R19, UR6, RZ ;  /* 0x0000000613137c10 */ /* 0x000fc6000ff5e0ff */
[----:B---3--:R0:W-:Y:S04]  /*3ddd0*/  STL [R1+0x15f8], R12 ;  /* 0x0015f80c01007387 */ /* 0x0081e80000100800 */
[----:B0-----:R-:W3:Y:S04]  /*3dde0*/  LDL.LU R12, [R1+0xf50] ;  /* 0x000f5000010c7983 */ /* 0x001ee80000300800 */
        /* <DEDUP_REMOVED lines=24> */
[----:B--2---:R-:W-:-:S03]  /*3df70*/  IADD3.X R0, R0, UR8, RZ, P3, !PT ;  /* 0x0000000800007c10 */ /* 0x004fc60009ffe4ff */
[----:B------:R-:W2:Y:S04]  /*3df80*/  LDL.LU R16, [R1+0xf14] ;  /* 0x000f140001107983 */ /* 0x000ea80000300800 */
[----:B------:R-:W2:Y:S04]  /*3df90*/  LDL.LU R17, [R1+0xee8] ;  /* 0x000ee80001117983 */ /* 0x000ea80000300800 */
[----:B0-----:R-:W2:Y:S04]  /*3dfa0*/  LDL.LU R19, [R1+0xf0c] ;  /* 0x000f0c0001137983 */ /* 0x001ea80000300800 */
[----:B------:R-:W2:Y:S04]  /*3dfb0*/  LDL.LU R18, [R1+0xee0] ;  /* 0x000ee00001127983 */ /* 0x000ea80000300800 */
[----:B------:R0:W-:Y:S04]  /*3dfc0*/  STL [R1+0xf7c], R0 ;  /* 0x000f7c0001007387 */ /* 0x0001e80000100800 */
[----:B0-----:R-:W2:Y:S01]  /*3dfd0*/  LDL.LU R0, [R1+0xf04] ;  /* 0x000f040001007983 */ /* 0x001ea20000300800 */
[----:B---3--:R-:W-:-:S05]  /*3dfe0*/  IADD3 R12, P3, R12, UR6, RZ ;  /* 0x000000060c0c7c10 */ /* 0x008fca000ff7e0ff */
        /* <DEDUP_REMOVED lines=23> */
[----:B---3--:R-:W-:-:S02]  /*3e160*/  IADD3.X R12, R12, UR8, RZ, P4, !PT ;  /* 0x000000080c0c7c10 */ /* 0x008fc4000a7fe4ff */
        /* <DEDUP_REMOVED lines=29> */
[----:B------:R0:W-:Y:S04]  /*3e340*/  STL [R1+0xf0c], R19 ;  /* 0x000f0c1301007387 */ /* 0x0001e80000100800 */
[----:B------:R-:W-:Y:S04]  /*3e350*/  STL [R1+0xf14], R16 ;  /* 0x000f141001007387 */ /* 0x000fe80000100800 */
[----:B0-----:R-:W2:Y:S04]  /*3e360*/  LDL.LU R19, [R1+0xed8] ;  /* 0x000ed80001137983 */ /* 0x001ea80000300800 */
[----:B------:R-:W-:Y:S04]  /*3e370*/  STL [R1+0xee8], R17 ;  /* 0x000ee81101007387 */ /* 0x000fe80000100800 */
[----:B------:R-:W3:Y:S01]  /*3e380*/  LDL.LU R12, [R1+0xed0] ;  /* 0x000ed000010c7983 */ /* 0x000ee20000300800 */
[----:B------:R-:W-:-:S02]  /*3e390*/  IADD3 R18, P5, R18, UR6, RZ ;  /* 0x0000000612127c10 */ /* 0x000fc4000ffbe0ff */
[----:B------:R-:W-:Y:S01]  /*3e3a0*/  IADD3.X R0, R0, UR8, RZ, P6, !PT ;  /* 0x0000000800007c10 */ /* 0x000fe2000b7fe4ff */
[----:B---3--:R0:W-:Y:S04]  /*3e3b0*/  STL [R1+0x15f4], R12 ;  /* 0x0015f40c01007387 */ /* 0x0081e80000100800 */
[----:B------:R-:W-:Y:S04]  /*3e3c0*/  STL [R1+0xee0], R18 ;  /* 0x000ee01201007387 */ /* 0x000fe80000100800 */
        /* <DEDUP_REMOVED lines=27> */
[----:B0-----:R-:W2:Y:S04]  /*3e580*/  LDL.LU R0, [R1+0xe94] ;  /* 0x000e940001007983 */ /* 0x001ea80000300800 */
[----:B------:R-:W2:Y:S04]  /*3e590*/  LDL.LU R17, [R1+0xe68] ;  /* 0x000e680001117983 */ /* 0x000ea80000300800 */
[----:B------:R-:W2:Y:S04]  /*3e5a0*/  LDL.LU R18, [R1+0xe8c] ;  /* 0x000e8c0001127983 */ /* 0x000ea80000300800 */
        /* <DEDUP_REMOVED lines=60> */
[----:B------:R-:W-:-:S03]  /*3e970*/  IADD3.X R18, R18, UR8, RZ, P3, !PT ;  /* 0x0000000812127c10 */ /* 0x000fc60009ffe4ff */
[----:B------:R-:W-:Y:S01]  /*3e980*/  STL [R1+0xe68], R17 ;  /* 0x000e681101007387 */ /* 0x000fe20000100800 */
[----:B------:R-:W-:-:S03]  /*3e990*/  IADD3 R19, P3, R19, UR6, RZ ;  /* 0x0000000613137c10 */ /* 0x000fc6000ff7e0ff */
        /* <DEDUP_REMOVED lines=28> */
[----:B0-----:R-:W2:Y:S04]  /*3eb60*/  LDL.LU R19, [R1+0xe1c] ;  /* 0x000e1c0001137983 */ /* 0x001ea80000300800 */
[----:B------:R-:W2:Y:S04]  /*3eb70*/  LDL.LU R16, [R1+0xdf0] ;  /* 0x000df00001107983 */ /* 0x000ea80000300800 */
[----:B------:R-:W2:Y:S04]  /*3eb80*/  LDL.LU R17, [R1+0xe14] ;  /* 0x000e140001117983 */ /* 0x000ea80000300800 */
        /* <DEDUP_REMOVED lines=26> */
[----:B---3--:R-:W-:Y:S02]  /*3ed30*/  IADD3.X R12, R12, UR8, RZ, P5, !PT ;  /* 0x000000080c0c7c10 */ /* 0x008fe4000affe4ff */
        /* <DEDUP_REMOVED lines=21> */
[----:B--2---:R-:W-:-:S03]  /*3ee90*/  IADD3.X R19, R19, UR8, RZ, P5, !PT ;  /* 0x0000000813137c10 */ /* 0x004fc6000affe4ff */
[----:B------:R-:W-:Y:S04]  /*3eea0*/  STL [R1+0xe34], R24 ;  /* 0x000e341801007387 */ /* 0x000fe80000100800 */
[----:B------:R-:W-:Y:S04]  /*3eeb0*/  STL [R1+0xe08], R25 ;  /* 0x000e081901007387 */ /* 0x000fe80000100800 */
[----:B------:R-:W-:Y:S04]  /*3eec0*/  STL [R1+0xe2c], R26 ;  /* 0x000e2c1a01007387 */ /* 0x000fe80000100800 */
[----:B------:R-:W-:Y:S01]  /*3eed0*/  STL [R1+0xe00], R27 ;  /* 0x000e001b01007387 */ /* 0x000fe20000100800 */
[----:B------:R-:W-:-:S03]  /*3eee0*/  IADD3 R16, P5, R16, UR6, RZ ;  /* 0x0000000610107c10 */ /* 0x000fc6000ffbe0ff */
[----:B------:R0:W-:Y:S04]  /*3eef0*/  STL [R1+0xe1c], R19 ;  /* 0x000e1c1301007387 */ /* 0x0001e80000100800 */
[----:B------:R-:W-:Y:S04]  /*3ef00*/  STL [R1+0xe24], R28 ;  /* 0x000e241c01007387 */ /* 0x000fe80000100800 */
[----:B0-----:R-:W2:Y:S04]  /*3ef10*/  LDL.LU R19, [R1+0xde0] ;  /* 0x000de00001137983 */ /* 0x001ea80000300800 */
[----:B------:R-:W-:Y:S04]  /*3ef20*/  STL [R1+0xdf8], R29 ;  /* 0x000df81d01007387 */ /* 0x000fe80000100800 */
[----:B------:R-:W-:Y:S04]  /*3ef30*/  STL [R1+0xdf0], R16 ;  /* 0x000df01001007387 */ /* 0x000fe80000100800 */
[----:B------:R-:W3:Y:S01]  /*3ef40*/  LDL.LU R12, [R1+0xdd8] ;  /* 0x000dd800010c7983 */ /* 0x000ee20000300800 */
[----:B------:R-:W-:-:S02]  /*3ef50*/  IADD3.X R17, R17, UR8, RZ, P6, !PT ;  /* 0x0000000811117c10 */ /* 0x000fc4000b7fe4ff */
[----:B------:R-:W-:-:S03]  /*3ef60*/  IADD3 R18, P6, R18, UR6, RZ ;  /* 0x0000000612127c10 */ /* 0x000fc6000ffde0ff */
[----:B------:R-:W-:Y:S01]  /*3ef70*/  STL [R1+0xe14], R17 ;  /* 0x000e141101007387 */ /* 0x000fe20000100800 */
[----:B------:R-:W-:-:S03]  /*3ef80*/  IADD3.X R0, R0, UR8, RZ, P1, !PT ;  /* 0x0000000800007c10 */ /* 0x000fc60008ffe4ff */
        /* <DEDUP_REMOVED lines=27> */
[----:B0-----:R-:W2:Y:S04]  /*3f140*/  LDL.LU R0, [R1+0xda4] ;  /* 0x000da40001007983 */ /* 0x001ea80000300800 */
[----:B------:R-:W2:Y:S04]  /*3f150*/  LDL.LU R29, [R1+0xd78] ;  /* 0x000d7800011d7983 */ /* 0x000ea80000300800 */
[----:B------:R-:W2:Y:S04]  /*3f160*/  LDL.LU R16, [R1+0xd9c] ;  /* 0x000d9c0001107983 */ /* 0x000ea80000300800 */
[----:B------:R-:W2:Y:S04]  /*3f170*/  LDL.LU R17, [R1+0xd70] ;  /* 0x000d700001117983 */ /* 0x000ea80000300800 */
[----:B------:R0:W-:Y:S04]  /*3f180*/  STL [R1+0xde0], R19 ;  /* 0x000de01301007387 */ /* 0x0001e80000100800 */
[----:B------:R-:W2:Y:S04]  /*3f190*/  LDL.LU R18, [R1+0xd94] ;  /* 0x000d940001127983 */ /* 0x000ea80000300800 */
        /* <DEDUP_REMOVED lines=93> */
[----:B------:R-:W2:Y:S04]  /*3f770*/  LDL.LU R17, [R1+0xd30] ;  /* 0x000d300001117983 */ /* 0x000ea80000300800 */
[----:B------:R-:W2:Y:S04]  /*3f780*/  LDL.LU R18, [R1+0x14b0] ;  /* 0x0014b00001127983 */ /* 0x000ea80000300800 */
        /* <DEDUP_REMOVED lines=21> */
[----:B------:R-:W-:Y:S02]  /*3f8e0*/  IADD3.X R26, R26, UR8, RZ, P4, !PT ;  /* 0x000000081a1a7c10 */ /* 0x000fe4000a7fe4ff */
[----:B------:R-:W-:Y:S02]  /*3f8f0*/  IADD3 R27, P4, R27, UR6, RZ ;  /* 0x000000061b1b7c10 */ /* 0x000fe4000ff9e0ff */
[----:B------:R-:W-:Y:S02]  /*3f900*/  IADD3 R28, P5, R28, UR6, RZ ;  /* 0x000000061c1c7c10 */ /* 0x000fe4000ffbe0ff */
[----:B------:R-:W-:Y:S02]  /*3f910*/  IADD3.X R17, R17, UR8, RZ, P1, !PT ;  /* 0x0000000811117c10 */ /* 0x000fe40008ffe4ff */
[----:B------:R-:W-:-:S02]  /*3f920*/  IADD3.X R0, R0, UR8, RZ, P2, !PT ;  /* 0x0000000800007c10 */ /* 0x000fc400097fe4ff */
        /* <DEDUP_REMOVED lines=24> */
[----:B------:R0:W-:Y:S01]  /*3fab0*/  STL [R1+0xd38], R19 ;  /* 0x000d381301007387 */ /* 0x0001e20000100800 */
[----:B------:R-:W-:-:S03]  /*3fac0*/  IADD3.X R29, R29, UR8, RZ, P6, !PT ;  /* 0x000000081d1d7c10 */ /* 0x000fc6000b7fe4ff */
[----:B------:R-:W-:Y:S01]  /*3fad0*/  STL [R1+0xd3c], R26 ;  /* 0x000d3c1a01007387 */ /* 0x000fe20000100800 */
[----:B------:R-:W-:-:S03]  /*3fae0*/  IADD3 R16, P6, R16, UR6, RZ ;  /* 0x0000000610107c10 */ /* 0x000fc6000ffde0ff */
[----:B0-----:R-:W2:Y:S04]  /*3faf0*/  LDL.LU R19, [R1+0x14b8] ;  /* 0x0014b80001137983 */ /* 0x001ea80000300800 */
[----:B------:R-:W-:Y:S04]  /*3fb00*/  STL [R1+0x1498], R27 ;  /* 0x0014981b01007387 */ /* 0x000fe80000100800 */
[----:B------:R-:W-:Y:S04]  /*3fb10*/  STL [R1+0x14a0], R28 ;  /* 0x0014a01c01007387 */ /* 0x000fe80000100800 */
[----:B------:R-:W-:Y:S04]  /*3fb20*/  STL [R1+0xd34], R29 ;  /* 0x000d341d01007387 */ /* 0x000fe80000100800 */
[----:B------:R-:W-:Y:S04]  /*3fb30*/  STL [R1+0x14a8], R16 ;  /* 0x0014a81001007387 */ /* 0x000fe80000100800 */
[----:B------:R0:W-:Y:S04]  /*3fb40*/  STL [R1+0xd2c], R0 ;  /* 0x000d2c0001007387 */ /* 0x0001e80000100800 */
[----:B------:R-:W-:Y:S04]  /*3fb50*/  STL [R1+0xd30], R17 ;  /* 0x000d301101007387 */ /* 0x000fe80000100800 */
[----:B0-----:R-:W3:Y:S01]  /*3fb60*/  LDL.LU R0, [R1+0x14c0] ;  /* 0x0014c00001007983 */ /* 0x001ee20000300800 */
[----:B------:R-:W-:-:S05]  /*3fb70*/  IADD3 R18, P1, R18, UR6, RZ ;  /* 0x0000000612127c10 */ /* 0x000fca000ff3e0ff */
[----:B------:R-:W-:Y:S04]  /*3fb80*/  STL [R1+0x14b0], R18 ;  /* 0x0014b01201007387 */ /* 0x000fe80000100800 */
        /* <DEDUP_REMOVED lines=26> */
[----:B------:R-:W2:Y:S04]  /*3fd30*/  LDL.LU R29, [R1+0x14bc] ;  /* 0x0014bc00011d7983 */ /* 0x000ea80000300800 */
[----:B------:R0:W-:Y:S04]  /*3fd40*/  STL [R1+0x14b8], R19 ;  /* 0x0014b81301007387 */ /* 0x0001e80000100800 */
[----:B------:R-:W2:Y:S04]  /*3fd50*/  LDL.LU R16, [R1+0x14c4] ;  /* 0x0014c40001107983 */ /* 0x000ea80000300800 */
[----:B------:R-:W2:Y:S04]  /*3fd60*/  LDL.LU R17, [R1+0x14cc] ;  /* 0x0014cc0001117983 */ /* 0x000ea80000300800 */
        /* <DEDUP_REMOVED lines=12> */
[----:B---3--:R-:W-:-:S05]  /*3fe30*/  IADD3 R0, P3, R0, UR6, RZ ;  /* 0x0000000600007c10 */ /* 0x008fca000ff7e0ff */
[----:B------:R0:W-:Y:S04]  /*3fe40*/  STL [R1+0x14c0], R0 ;  /* 0x0014c00001007387 */ /* 0x0001e80000100800 */
[----:B0-----:R-:W3:Y:S04]  /*3fe50*/  LDL.LU R0, [R1+0x15e0] ;  /* 0x0015e00001007983 */ /* 0x001ee80000300800 */
[----:B------:R-:W-:Y:S04]  /*3fe60*/  STL [R1+0x145c], R12 ;  /* 0x00145c0c01007387 */ /* 0x000fe80000100800 */
[----:B------:R-:W-:Y:S04]  /*3fe70*/  STL [R1+0x14c8], R13 ;  /* 0x0014c80d01007387 */ /* 0x000fe80000100800 */
[----:B------:R-:W-:Y:S01]  /*3fe80*/  STL [R1+0x1464], R14 ;  /* 0x0014640e01007387 */ /* 0x000fe20000100800 */
[----:B------:R-:W-:-:S03]  /*3fe90*/  IADD3 R11, P1, R11, UR6, RZ ;  /* 0x000000060b0b7c10 */ /* 0x000fc6000ff3e0ff */
[----:B------:R-:W-:Y:S01]  /*3fea0*/  STL [R1+0x14d0], R15 ;  /* 0x0014d00f01007387 */ /* 0x000fe20000100800 */
[----:B------:R-:W-:-:S03]  /*3feb0*/  IADD3.X R8, R8, UR8, RZ, P2, !PT ;  /* 0x0000000808087c10 */ /* 0x000fc600097fe4ff */
        /* <DEDUP_REMOVED lines=19> */
[----:B------:R-:W-:Y:S02]  /*3fff0*/  IADD3.X R24, R24, UR8, RZ, P1, !PT ;  /* 0x0000000818187c10 */ /* 0x000fe40008ffe4ff */
[----:B--2---:R-:W-:Y:S01]  /*40000*/  IADD3.X R26, R26, UR8, RZ, P2, !PT ;  /* 0x000000081a1a7c10 */ /* 0x004fe200097fe4ff */
[----:B------:R-:W-:Y:S04]  /*40010*/  STL [R1+0x1494], R2 ;  /* 0x0014940201007387 */ /* 0x000fe80000100800 */
[----:B------:R-:W-:Y:S01]  /*40020*/  STL [R1+0x14fc], R3 ;  /* 0x0014fc0301007387 */ /* 0x000fe20000100800 */
[----:B------:R-:W-:-:S03]  /*40030*/  IADD3 R25, P1, R25, UR6, RZ ;  /* 0x0000000619197c10 */ /* 0x000fc6000ff3e0ff */
[----:B------:R-:W-:Y:S04]  /*40040*/  STL [R1+0x149c], R22 ;  /* 0x00149c1601007387 */ /* 0x000fe80000100800 */
[----:B------:R-:W-:Y:S04]  /*40050*/  STL [R1+0x14f8], R23 ;  /* 0x0014f81701007387 */ /* 0x000fe80000100800 */
[----:B------:R-:W-:Y:S01]  /*40060*/  STL [R1+0x14a4], R24 ;  /* 0x0014a41801007387 */ /* 0x000fe20000100800 */
[----:B---3--:R-:W-:-:S05]  /*40070*/  IADD3 R0, P2, R0, UR6, RZ ;  /* 0x0000000600007c10 */ /* 0x008fca000ff5e0ff */
[----:B------:R0:W-:Y:S04]  /*40080*/  STL [R1+0x14f0], R0 ;  /* 0x0014f00001007387 */ /* 0x0001e80000100800 */
[----:B------:R-:W-:Y:S04]  /*40090*/  STL [R1+0x14f4], R25 ;  /* 0x0014f41901007387 */ /* 0x000fe80000100800 */
[----:B0-----:R-:W2:Y:S01]  /*400a0*/  LDL.LU R0, [R1+0x15dc] ;  /* 0x0015dc0001007983 */ /* 0x001ea20000300800 */
[----:B------:R-:W-:Y:S02]  /*400b0*/  IADD3.X R27, R27, UR8, RZ, P3, !PT ;  /* 0x000000081b1b7c10 */ /* 0x000fe40009ffe4ff */
[----:B------:R-:W-:-:S02]  /*400c0*/  IADD3 R28, P3, R28, UR6, RZ ;  /* 0x000000061c1c7c10 */ /* 0x000fc4000ff7e0ff */
[----:B------:R-:W-:Y:S02]  /*400d0*/  IADD3.X R29, R29, UR8, RZ, P4, !PT ;  /* 0x000000081d1d7c10 */ /* 0x000fe4000a7fe4ff */
[----:B------:R-:W-:Y:S01]  /*400e0*/  IADD3.X R16, R16, UR8, RZ, P5, !PT ;  /* 0x0000000810107c10 */ /* 0x000fe2000affe4ff */
[----:B------:R-:W-:Y:S01]  /*400f0*/  STL [R1+0x14ac], R26 ;  /* 0x0014ac1a01007387 */ /* 0x000fe20000100800 */
[----:B------:R-:W-:-:S03]  /*40100*/  IADD3.X R17, R17, UR8, RZ, P6, !PT ;  /* 0x0000000811117c10 */ /* 0x000fc6000b7fe4ff */
[----:B------:R-:W-:Y:S04]  /*40110*/  STL [R1+0x14b4], R27 ;  /* 0x0014b41b01007387 */ /* 0x000fe80000100800 */
[----:B------:R-:W-:Y:S01]  /*40120*/  STL [R1+0x14ec], R28 ;  /* 0x0014ec1c01007387 */ /* 0x000fe20000100800 */
[----:B------:R-:W-:-:S03]  /*40130*/  IADD3.X R18, R18, UR8, RZ, P1, !PT ;  /* 0x0000000812127c10 */ /* 0x000fc60008ffe4ff */
[----:B------:R-:W-:Y:S01]  /*40140*/  STL [R1+0x14bc], R29 ;  /* 0x0014bc1d01007387 */ /* 0x000fe20000100800 */
[----:B------:R-:W-:-:S03]  /*40150*/  IADD3.X R19, R19, UR8, RZ, P2, !PT ;  /* 0x0000000813137c10 */ /* 0x000fc600097fe4ff */
[----:B------:R-:W-:Y:S04]  /*40160*/  STL [R1+0x14c4], R16 ;  /* 0x0014c41001007387 */ /* 0x000fe80000100800 */
[----:B------:R-:W-:Y:S01]  /*40170*/  STL [R1+0x14cc], R17 ;  /* 0x0014cc1101007387 */ /* 0x000fe20000100800 */
[----:B--2---:R-:W-:-:S05]  /*40180*/  IADD3.X R0, R0, UR8, RZ, P3, !PT ;  /* 0x0000000800007c10 */ /* 0x004fca0009ffe4ff */
[----:B------:R0:W-:Y:S04]  /*40190*/  STL [R1+0x14e4], R0 ;  /* 0x0014e40001007387 */ /* 0x0001e80000100800 */
[----:B------:R1:W-:Y:S04]  /*401a0*/  STL [R1+0x14d4], R18 ;  /* 0x0014d41201007387 */ /* 0x0003e80000100800 */
[----:B0-----:R1:W5:Y:S04]  /*401b0*/  LDL.LU R0, [R1+0x15d8] ;  /* 0x0015d80001007983 */ /* 0x0013680000300800 */
[----:B------:R1:W-:Y:S01]  /*401c0*/  STL [R1+0x14dc], R19 ;  /* 0x0014dc1301007387 */ /* 0x0003e20000100800 */
[----:B------:R-:W-:Y:S05]  /*401d0*/  @P0 BRA `(.L_x_1) ;  /* 0xfffffdd400540947 */ /* 0x000fea000383ffff */
.L_x_0:
[----:B------:R0:W-:Y:S01]  /*401e0*/  STL [R1+0x16e0], R2 ;  /* 0x0016e00201007387 */ /* 0x0001e20000100800 */
[----:B------:R-:W-:Y:S01]  /*401f0*/  ULDC UR6, c[0x0][0x248] ;  /* 0x0000920000067ab9 */ /* 0x000fe20000000800 */
[----:B------:R-:W-:Y:S01]  /*40200*/  MOV R3, UR33 ;  /* 0x0000002100037c02 */ /* 0x000fe20008000f00 */
[----:B-----5:R-:W-:Y:S01]  /*40210*/  IMAD R14, R0, UR6, RZ ;  /* 0x00000006000e7c24 */ /* 0x020fe2000f8e02ff */
[----:B------:R-:W-:Y:S01]  /*40220*/  STL [R1+0x16d8], R7 ;  /* 0x0016d80701007387 */ /* 0x000fe20000100800 */
[----:B------:R-:W-:Y:S01]  /*40230*/  ULDC UR6, c[0x0][0x248] ;  /* 0x0000920000067ab9 */ /* 0x000fe20000000800 */
[----:B------:R-:W-:Y:S01]  /*40240*/  ULEA UR5, UR5, UR4, 0x5 ;  /* 0x0000000405057291 */ /* 0x000fe2000f8e283f */
[----:B------:R-:W-:Y:S01]  /*40250*/  VIADD R13, R14, UR6 ;  /* 0x000000060e0d7c36 */ /* 0x000fe20008000000 */
[----:B------:R-:W-:Y:S01]  /*40260*/  STL [R1+0x16d0], R16 ;  /* 0x0016d01001007387 */ /* 0x000fe20000100800 */
[----:B------:R-:W-:Y:S01]  /*40270*/  ULDC UR6, c[0x0][0x248] ;  /* 0x0000920000067ab9 */ /* 0x000fe20000000800 */
[----:B0-----:R-:W-:Y:S01]  /*40280*/  MOV R2, UR32 ;  /* 0x0000002000027c02 */ /* 0x001fe20008000f00 */
[----:B------:R-:W-:Y:S01]  /*40290*/  VIADD R12, R13, UR6 ;  /* 0x000000060d0c7c36 */ /* 0x000fe20008000000 */
[----:B------:R-:W-:Y:S01]  /*402a0*/  STL [R1+0x16c8], R17 ;  /* 0x0016c81101007387 */ /* 0x000fe20000100800 */
[----:B------:R-:W-:Y:S01]  /*402b0*/  ULDC UR6, c[0x0][0x248] ;  /* 0x0000920000067ab9 */ /* 0x000fe20000000800 */
[----:B------:R-:W-:Y:S01]  /*402c0*/  ULDC.64 UR8, c[0x0][0x228] ;  /* 0x00008a0000087ab9 */ /* 0x000fe20000000a00 */
[----:B------:R-:W-:Y:S01]  /*402d0*/  ULDC UR7, c[0x0][0x22c] ;  /* 0x00008b0000077ab9 */ /* 0x000fe20000000800 */
[----:B------:R-:W-:Y:S01]  /*402e0*/  STL [R1+0x16c4], R18 ;  /* 0x0016c41201007387 */ /* 0x000fe20000100800 */
[----:B------:R-:W-:Y:S01]  /*402f0*/  ULDC UR61, c[0x0][0x22c] ;  /* 0x00008b00003d7ab9 */ /* 0x000fe20000000800 */
[----:B------:R-:W-:Y:S01]  /*40300*/  ULDC UR32, c[0x0][0x22c] ;  /* 0x00008b0000207ab9 */ /* 0x000fe20000000800 */
        /* <DEDUP_REMOVED lines=45> */
[----:B------:R0:W-:Y:S01]  /*405e0*/  STL [R1+0xe90], R2 ;  /* 0x000e900201007387 */ /* 0x0001e20000100800 */
[----:B------:R-:W-:Y:S01]  /*405f0*/  ULDC UR25, c[0x0][0x22c] ;  /* 0x00008b0000197ab9 */ /* 0x000fe20000000800 */
[----:B------:R-:W-:Y:S01]  /*40600*/  ULDC UR24, c[0x0][0x22c] ;  /* 0x00008b0000187ab9 */ /* 0x000fe20000000800 */
[----:B------:R-:W-:Y:S01]  /*40610*/  ULDC UR23, c[0x0][0x22c] ;  /* 0x00008b0000177ab9 */ /* 0x000fe20000000800 */
[----:B------:R3:W-:Y:S01]  /*40620*/  STL [R1+0x16e4], R0 ;  /* 0x0016e40001007387 */ /* 0x0007e20000100800 */
[----:B------:R-:W-:Y:S01]  /*40630*/  ULDC UR22, c[0x0][0x22c] ;  /* 0x00008b0000167ab9 */ /* 0x000fe20000000800 */
[----:B------:R-:W-:Y:S01]  /*40640*/  ULDC UR21, c[0x0][0x22c] ;  /* 0x00008b0000157ab9 */ /* 0x000fe20000000800 */
[----:B------:R-:W-:Y:S01]  /*40650*/  ULDC UR20, c[0x0][0x22c] ;  /* 0x00008b0000147ab9 */ /* 0x000fe20000000800 */
[----:B------:R-:W-:Y:S01]  /*40660*/  STL [R1+0x16e8], R14 ;  /* 0x0016e80e01007387 */ /* 0x000fe20000100800 */
[----:B------:R-:W-:Y:S01]  /*40670*/  ULDC UR19, c[0x0][0x22c] ;  /* 0x00008b0000137ab9 */ /* 0x000fe20000000800 */
[----:B0-----:R-:W-:Y:S01]  /*40680*/  VIADD R2, R12, UR6 ;  /* 0x000000060c027c36 */ /* 0x001fe20008000000 */
[----:B------:R-:W-:Y:S01]  /*40690*/  ULDC UR6, c[0x0][0x248] ;  /* 0x0000920000067ab9 */ /* 0x000fe20000000800 */
[----:B------:R-:W-:Y:S01]  /*406a0*/  STL [R1+0x16ec], R13 ;  /* 0x0016ec0d01007387 */ /* 0x000fe20000100800 */
[----:B------:R-:W-:Y:S01]  /*406b0*/  ULDC UR18, c[0x0][0x22c] ;  /* 0x00008b0000127ab9 */ /* 0x000fe20000000800 */
[----:B---3--:R-:W-:Y:S01]  /*406c0*/  VIADD R0, R2, UR6 ;  /* 0x0000000602007c36 */ /* 0x008fe20008000000 */
        /* <DEDUP_REMOVED lines=12> */
[----:B0-----:R-:W-:Y:S01]  /*40790*/  VIADD R0, R0, UR6 ;  /* 0x0000000600007c36 */ /* 0x001fe20008000000 */
[----:B------:R-:W-:-:S04]  /*407a0*/  ULDC UR6, c[0x0][0x248] ;  /* 0x0000920000067ab9 */ /* 0x000fc80000000800 */
[----:B------:R0:W-:Y:S02]  /*407b0*/  STL [R1+0x9cc], R0 ;  /* 0x0009cc0001007387 */ /* 0x0001e40000100800 */
        /* <DEDUP_REMOVED lines=698> */
[----:B------:R0:W-:Y:S04]  /*43360*/  STL [R1+0x10d0], R0 ;  /* 0x0010d00001007387 */ /* 0x0001e80000100800 */
[----:B------:R-:W1:Y:S04]  /*43370*/  LDL.LU R9, [R1+0x1a0] ;  /* 0x0001a00001097983 */ /* 0x000e680000300800 */
[----:B------:R-:W1:Y:S01]  /*43380*/  LDL.LU R8, [R1+0x1a4] ;  /* 0x0001a40001087983 */ /* 0x000e620000300800 */
[----:B0-----:R-:W-:Y:S01]  /*43390*/  VIADD R0, R0, UR6 ;  /* 0x0000000600007c36 */ /* 0x001fe20008000000 */
[----:B------:R-:W-:-:S04]  /*433a0*/  ULDC UR6, c[0x0][0x248] ;  /* 0x0000920000067ab9 */ /* 0x000fc80000000800 */
[----:B------:R0:W-:Y:S04]  /*433b0*/  STL [R1+0x10f0], R0 ;  /* 0x0010f00001007387 */ /* 0x0001e80000100800 */
[----:B------:R-:W3:Y:S04]  /*433c0*/  LDL.LU R5, [R1+0x1a8] ;  /* 0x0001a80001057983 */ /* 0x000ee80000300800 */
[----:B------:R-:W3:Y:S01]  /*433d0*/  LDL.LU R3, [R1+0x1ac] ;  /* 0x0001ac0001037983 */ /* 0x000ee20000300800 */
        /* <DEDUP_REMOVED lines=40> */
[----:B------:R-:W-:Y:S01]  /*43660*/  ULDC UR6, c[0x0][0x248] ;  /* 0x0000920000067ab9 */ /* 0x000fe20000000800 */
[----:B-1----:R-:W-:-:S05]  /*43670*/  F2FP.SATFINITE.E4M3.F32.PACK_AB_MERGE_C R19, R8, R9, RZ ;  /* 0x000000090813723e */ /* 0x002fca00048070ff */
[----:B------:R-:W-:Y:S04]  /*43680*/  STL [R1+0x16f4], R19 ;  /* 0x0016f41301007387 */ /* 0x000fe80000100800 */
[----:B------:R-:W-:Y:S01]  /*43690*/  STL [R1+0x11b0], R0 ;  /* 0x0011b00001007387 */ /* 0x000fe20000100800 */
[----:B---3--:R-:W-:-:S05]  /*436a0*/  F2FP.SATFINITE.E4M3.F32.PACK_AB_MERGE_C R15, R3, R5, RZ ;  /* 0x00000005030f723e */ /* 0x008fca00048070ff */
[----:B------:R-:W-:Y:S04]  /*436b0*/  STL [R1+0x16f8], R15 ;  /* 0x0016f80f01007387 */ /* 0x000fe80000100800 */
[----:B------:R-:W3:Y:S04]  /*436c0*/  LDL.LU R8, [R1+0x214] ;  /* 0x0002140001087983 */ /* 0x000ee80000300800 */
[----:B------:R-:W4:Y:S01]  /*436d0*/  LDL.LU R9, [R1+0x21c] ;  /* 0x00021c0001097983 */ /* 0x000f220000300800 */
[----:B------:R-:W-:Y:S06]  /*436e0*/  BAR.SYNC.DEFER_BLOCKING 0x0 ;  /* 0x0000000000007b1d */ /* 0x000fec0000010000 */
[----:B----4-:R0:W-:Y:S04]  /*436f0*/  STL [R1+0x17e0], R9 ;  /* 0x0017e00901007387 */ /* 0x0101e80000100800 */
[----:B0-----:R-:W3:Y:S04]  /*43700*/  LDL.LU R9, [R1+0x210] ;  /* 0x0002100001097983 */ /* 0x001ee80000300800 */
[----:B------:R-:W4:Y:S01]  /*43710*/  LDL.LU R15, [R1+0x238] ;  /* 0x00023800010f7983 */ /* 0x000f220000300800 */
[----:B------:R-:W-:Y:S01]  /*43720*/  VIADD R0, R0, UR6 ;  /* 0x0000000600007c36 */ /* 0x000fe20008000000 */
[----:B------:R-:W-:-:S02]  /*43730*/  ULDC UR6, c[0x0][0x248] ;  /* 0x0000920000067ab9 */ /* 0x000fc40000000800 */
[----:B----4-:R0:W-:Y:S04]  /*43740*/  STL [R1+0x17dc], R15 ;  /* 0x0017dc0f01007387 */ /* 0x0101e80000100800 */
[----:B0-----:R-:W4:Y:S04]  /*43750*/  LDL.LU R15, [R1+0x218] ;  /* 0x00021800010f7983 */ /* 0x001f280000300800 */
[----:B------:R-:W4:Y:S04]  /*43760*/  LDL.LU R19, [R1+0x23c] ;  /* 0x00023c0001137983 */ /* 0x000f280000300800 */
[----:B------:R-:W4:Y:S04]  /*43770*/  LDL.LU R12, [R1+0x250] ;  /* 0x00025000010c7983 */ /* 0x000f280000300800 */
[----:B------:R-:W-:Y:S04]  /*43780*/  STL [R1+0x1184], R0 ;  /* 0x0011840001007387 */ /* 0x000fe80000100800 */
        /* <DEDUP_REMOVED lines=18> */
[----:B--2---:R-:W2:Y:S01]  /*438b0*/  LDL.LU R28, [R1+0x2dc] ;  /* 0x0002dc00011c7983 */ /* 0x004ea20000300800 */
[----:B---3--:R-:W-:-:S03]  /*438c0*/  F2FP.SATFINITE.E4M3.F32.PACK_AB_MERGE_C R8, R8, R9, RZ ;  /* 0x000000090808723e */ /* 0x008fc600048070ff */
[----:B------:R-:W3:Y:S04]  /*438d0*/  LDL.LU R11, [R1+0x2f0] ;  /* 0x0002f000010b7983 */ /* 0x000ee80000300800 */
[----:B------:R-:W3:Y:S04]  /*438e0*/  LDL.LU R10, [R1+0x2f4] ;  /* 0x0002f400010a7983 */ /* 0x000ee80000300800 */
[----:B------:R-:W3:Y:S04]  /*438f0*/  LDL.LU R5, [R1+0x2f8] ;  /* 0x0002f80001057983 */ /* 0x000ee80000300800 */
[----:B------:R-:W3:Y:S04]  /*43900*/  LDL.LU R3, [R1+0x2fc] ;  /* 0x0002fc0001037983 */ /* 0x000ee80000300800 */
[----:B------:R-:W4:Y:S04]  /*43910*/  LDL.LU R9, [R1+0x17e0] ;  /* 0x0017e00001097983 */ /* 0x000f280000300800 */
[----:B------:R0:W-:Y:S04]  /*43920*/  STL [R1+0x16fc], R8 ;  /* 0x0016fc0801007387 */ /* 0x0001e80000100800 */
[----:B0-----:R-:W2:Y:S01]  /*43930*/  LDL.LU R8, [R1+0x234] ;  /* 0x0002340001087983 */ /* 0x001ea20000300800 */
[----:B----4-:R-:W-:-:S03]  /*43940*/  F2FP.SATFINITE.E4M3.F32.PACK_AB_MERGE_C R9, R9, R15, RZ ;  /* 0x0000000f0909723e */ /* 0x010fc600048070ff */
[----:B------:R-:W4:Y:S04]  /*43950*/  LDL.LU R15, [R1+0x17dc] ;  /* 0x0017dc00010f7983 */ /* 0x000f280000300800 */
[----:B------:R0:W-:Y:S04]  /*43960*/  STL [R1+0x1700], R9 ;  /* 0x0017000901007387 */ /* 0x0001e80000100800 */
[----:B0-----:R-:W2:Y:S01]  /*43970*/  LDL.LU R9, [R1+0x230] ;  /* 0x0002300001097983 */ /* 0x001ea20000300800 */
[----:B------:R-:W-:Y:S01]  /*43980*/  VIADD R0, R0, UR6 ;  /* 0x0000000600007c36 */ /* 0x000fe20008000000 */
[----:B------:R-:W-:Y:S01]  /*43990*/  ULDC UR6, c[0x0][0x248] ;  /* 0x0000920000067ab9 */ /* 0x000fe20000000800 */
[----:B------:R-:W-:-:S02]  /*439a0*/  F2FP.SATFINITE.E4M3.F32.PACK_AB_MERGE_C R4, R4, R27, RZ ;  /* 0x0000001b0404723e */ /* 0x000fc400048070ff */
[----:B------:R-:W-:Y:S02]  /*439b0*/  F2FP.SATFINITE.E4M3.F32.PACK_AB_MERGE_C R6, R18, R6, RZ ;  /* 0x000000061206723e */ /* 0x000fe400048070ff */
[----:B--2---:R-:W-:Y:S02]  /*439c0*/  F2FP.SATFINITE.E4M3.F32.PACK_AB_MERGE_C R9, R8, R9, RZ ;  /* 0x000000090809723e */ /* 0x004fe400048070ff */
[----:B----4-:R-:W-:-:S03]  /*439d0*/  F2FP.SATFINITE.E4M3.F32.PACK_AB_MERGE_C R8, R19, R15, RZ ;  /* 0x0000000f1308723e */ /* 0x010fc600048070ff */
[----:B------:R0:W-:Y:S04]  /*439e0*/  STL [R1+0xf1c], R9 ;  /* 0x000f1c0901007387 */ /* 0x0001e80000100800 */
[----:B------:R1:W-:Y:S04]  /*439f0*/  STL [R1+0x117c], R0 ;  /* 0x00117c0001007387 */ /* 0x0003e80000100800 */
[----:B------:R2:W-:Y:S01]  /*43a00*/  STL [R1+0xf0c], R8 ;  /* 0x000f0c0801007387 */ /* 0x0005e20000100800 */
[----:B0-----:R-:W-:Y:S01]  /*43a10*/  F2FP.SATFINITE.E4M3.F32.PACK_AB_MERGE_C R9, R13, R12, RZ ;  /* 0x0000000c0d09723e */ /* 0x001fe200048070ff */
[----:B-1----:R-:W-:Y:S01]  /*43a20*/  VIADD R0, R0, UR6 ;  /* 0x0000000600007c36 */ /* 0x002fe20008000000 */
[----:B------:R-:W-:Y:S01]  /*43a30*/  ULDC UR6, c[0x0][0x248] ;  /* 0x0000920000067ab9 */ /* 0x000fe20000000800 */
[----:B--2---:R-:W-:-:S02]  /*43a40*/  F2FP.SATFINITE.E4M3.F32.PACK_AB_MERGE_C R8, R20, R14, RZ ;  /* 0x0000000e1408723e */ /* 0x004fc400048070ff */
[----:B------:R0:W-:Y:S04]  /*43a50*/  STL [R1+0xf08], R9 ;  /* 0x000f080901007387 */ /* 0x0001e80000100800 */
[----:B------:R1:W-:Y:S04]  /*43a60*/  STL [R1+0x1174], R0 ;  /* 0x0011740001007387 */ /* 0x0003e80000100800 */
[----:B------:R2:W-:Y:S01]  /*43a70*/  STL [R1+0xe94], R8 ;  /* 0x000e940801007387 */ /* 0x0005e20000100800 */
[----:B0-----:R-:W-:Y:S01]  /*43a80*/  F2FP.SATFINITE.E4M3.F32.PACK_AB_MERGE_C R9, R22, R21, RZ ;  /* 0x000000151609723e */ /* 0x001fe200048070ff */
[----:B-1----:R-:W-:-:S04]  /*43a90*/  VIADD R0, R0, UR6 ;  /* 0x0000000600007c36 */ /* 0x002fc80008000000 */
[----:B------:R-:W-:Y:S01]  /*43aa0*/  STL [R1+0xf6c], R9 ;  /* 0x000f6c0901007387 */ /* 0x000fe20000100800 */
[----:B------:R-:W-:Y:S01]  /*43ab0*/  ULDC UR6, c[0x0][0x248] ;  /* 0x0000920000067ab9 */ /* 0x000fe20000000800 */
[----:B--2---:R-:W-:Y:S02]  /*43ac0*/  F2FP.SATFINITE.E4M3.F32.PACK_AB_MERGE_C R8, R24, R23, RZ ;  /* 0x000000171808723e */ /* 0x004fe400048070ff */
[----:B------:R0:W-:Y:S04]  /*43ad0*/  STL [R1+0x116c], R0 ;  /* 0x00116c0001007387 */ /* 0x0001e80000100800 */
[----:B------:R1:W-:Y:S01]  /*43ae0*/  STL [R1+0xf68], R8 ;  /* 0x000f680801007387 */ /* 0x0003e20000100800 */
[----:B0-----:R-:W-:Y:S01]  /*43af0*/  VIADD R0, R0, UR6 ;  /* 0x0000000600007c36 */ /* 0x001fe20008000000 */
[----:B------:R-:W-:Y:S01]  /*43b00*/  ULDC UR6, c[0x0][0x248] ;  /* 0x0000920000067ab9 */ /* 0x000fe20000000800 */
[----:B-1----:R-:W-:-:S05]  /*43b10*/  F2FP.SATFINITE.E4M3.F32.PACK_AB_MERGE_C R8, R26, R25, RZ ;  /* 0x000000191a08723e */ /* 0x002fca00048070ff */
[----:B------:R-:W-:Y:S04]  /*43b20*/  STL [R1+0xf20], R8 ;  /* 0x000f200801007387 */ /* 0x000fe80000100800 */
[----:B------:R0:W-:Y:S04]  /*43b30*/  STL [R1+0x1158], R0 ;  /* 0x0011580001007387 */ /* 0x0001e80000100800 */
[----:B------:R1:W-:Y:S01]  /*43b40*/  STL [R1+0xf5c], R4 ;  /* 0x000f5c0401007387 */ /* 0x0003e20000100800 */
[----:B0-----:R-:W-:-:S03]  /*43b50*/  VIADD R0, R0, UR6 ;  /* 0x0000000600007c36 */ /* 0x001fc60008000000 */
[----:B------:R-:W-:Y:S01]  /*43b60*/  STL [R1+0xffc], R6 ;  /* 0x000ffc0601007387 */ /* 0x000fe20000100800 */
[----:B------:R-:W-:Y:S01]  /*43b70*/  ULDC UR6, c[0x0][0x248] ;  /* 0x0000920000067ab9 */ /* 0x000fe20000000800 */
[----:B-1----:R-:W-:Y:S02]  /*43b80*/  F2FP.SATFINITE.E4M3.F32.PACK_AB_MERGE_C R4, R16, R17, RZ ;  /* 0x000000111004723e */ /* 0x002fe400048070ff */
[----:B------:R0:W-:Y:S04]  /*43b90*/  STL [R1+0x1150], R0 ;  /* 0x0011500001007387 */ /* 0x0001e80000100800 */
[----:B------:R1:W-:Y:S01]  /*43ba0*/  STL [R1+0xfd4], R4 ;  /* 0x000fd40401007387 */ /* 0x0003e20000100800 */
[----:B0-----:R-:W-:Y:S01]  /*43bb0*/  VIADD R0, R0, UR6 ;  /* 0x0000000600007c36 */ /* 0x001fe20008000000 */
[----:B------:R-:W-:Y:S01]  /*43bc0*/  ULDC UR6, c[0x0][0x248] ;  /* 0x0000920000067ab9 */ /* 0x000fe20000000800 */
[----:B-1----:R-:W-:-:S02]  /*43bd0*/  F2FP.SATFINITE.E4M3.F32.PACK_AB_MERGE_C R4, R2, R7, RZ ;  /* 0x000000070204723e */ /* 0x002fc400048070ff */
[----:B------:R-:W-:-:S03]  /*43be0*/  F2FP.SATFINITE.E4M3.F32.PACK_AB_MERGE_C R2, R28, R29, RZ ;  /* 0x0000001d1c02723e */ /* 0x000fc600048070ff */
[----:B------:R3:W-:Y:S04]  /*43bf0*/  STL [R1+0xfcc], R4 ;  /* 0x000fcc0401007387 */ /* 0x0007e80000100800 */
[----:B------:R0:W-:Y:S04]  /*43c00*/  STL [R1+0x1140], R0 ;  /* 0x0011400001007387 */ /* 0x0001e80000100800 */
[----:B------:R1:W-:Y:S01]  /*43c10*/  STL [R1+0xfc8], R2 ;  /* 0x000fc80201007387 */ /* 0x0003e20000100800 */
[----:B---3--:R-:W-:Y:S01]  /*43c20*/  F2FP.SATFINITE.E4M3.F32.PACK_AB_MERGE_C R4, R10, R11, RZ ;  /* 0x0000000b0a04723e */ /* 0x008fe200048070ff */
[----:B0-----:R-:W-:-:S04]  /*43c30*/  VIADD R0, R0, UR6 ;  /* 0x0000000600007c36 */ /* 0x001fc80008000000 */
[----:B------:R-:W-:Y:S01]  /*43c40*/  STL [R1+0x103c], R4 ;  /* 0x00103c0401007387 */ /* 0x000fe20000100800 */
[----:B------:R-:W-:Y:S01]  /*43c50*/  ULDC UR6, c[0x0][0x248] ;  /* 0x0000920000067ab9 */ /* 0x000fe20000000800 */
[----:B-1----:R-:W-:Y:S02]  /*43c60*/  F2FP.SATFINITE.E4M3.F32.PACK_AB_MERGE_C R2, R3, R5, RZ ;  /* 0x000000050302723e */ /* 0x002fe400048070ff */
[----:B------:R-:W-:Y:S04]  /*43c70*/  STL [R1+0x1130], R0 ;  /* 0x0011300001007387 */ /* 0x000fe80000100800 */
[----:B------:R-:W-:Y:S04]  /*43c80*/  STL [R1+0x1034], R2 ;  /* 0x0010340201007387 */ /* 0x000fe80000100800 */
[----:B------:R-:W2:Y:S04]  /*43c90*/  LDL.LU R9, [R1+0x330] ;  /* 0x0003300001097983 */ /* 0x000ea80000300800 */
[----:B--2---:R0:W-:Y:S04]  /*43ca0*/  STL [R1+0x17cc], R9 ;  /* 0x0017cc0901007387 */ /* 0x0041e80000100800 */
[----:B0-----:R-:W2:Y:S04]  /*43cb0*/  LDL.LU R9, [R1+0x31c] ;  /* 0x00031c0001097983 */ /* 0x001ea80000300800 */
[----:B--2---:R0:W-:Y:S04]  /*43cc0*/  STL [R1+0x17d4], R9 ;  /* 0x0017d40901007387 */ /* 0x0041e80000100800 */
[----:B0-----:R-:W2:Y:S04]  /*43cd0*/  LDL.LU R9, [R1+0x314] ;  /* 0x0003140001097983 */ /* 0x001ea80000300800 */
[----:B------:R-:W3:Y:S04]  /*43ce0*/  LDL.LU R8, [R1+0x334] ;  /* 0x0003340001087983 */ /* 0x000ee80000300800 */
[----:B---3--:R0:W-:Y:S04]  /*43cf0*/  STL [R1+0x17d0], R8 ;  /* 0x0017d00801007387 */ /* 0x0081e80000100800 */
[----:B0-----:R-:W3:Y:S01]  /*43d00*/  LDL.LU R8, [R1+0x318] ;  /* 0x0003180001087983 */ /* 0x001ee20000300800 */
[----:B------:R-:W-:Y:S01]  /*43d10*/  VIADD R0, R0, UR6 ;  /* 0x0000000600007c36 */ /* 0x000fe20008000000 */
[----:B------:R-:W-:-:S02]  /*43d20*/  ULDC UR6, c[0x0][0x248] ;  /* 0x0000920000067ab9 */ /* 0x000fc40000000800 */
[----:B---3--:R0:W-:Y:S04]  /*43d30*/  STL [R1+0x17d8], R8 ;  /* 0x0017d80801007387 */ /* 0x0081e80000100800 */
[----:B0-----:R-:W2:Y:S04]  /*43d40*/  LDL.LU R8, [R1+0x310] ;  /* 0x0003100001087983 */ /* 0x001ea80000300800 */
[----:B------:R-:W3:Y:S04]  /*43d50*/  LDL.LU R15, [R1+0x338] ;  /* 0x00033800010f7983 */ /* 0x000ee80000300800 */
[----:B------:R-:W-:Y:S04]  /*43d60*/  STL [R1+0x1128], R0 ;  /* 0x0011280001007387 */ /* 0x000fe80000100800 */
        /* <DEDUP_REMOVED lines=25> */
[----:B--2---:R-:W-:-:S03]  /*43f00*/  F2FP.SATFINITE.E4M3.F32.PACK_AB_MERGE_C R9, R9, R8, RZ ;  /* 0x000000080909723e */ /* 0x004fc600048070ff */
[----:B------:R-:W2:Y:S04]  /*43f10*/  LDL.LU R8, [R1+0x17d8] ;  /* 0x0017d80001087983 */ /* 0x000ea80000300800 */
[----:B------:R0:W-:Y:S04]  /*43f20*/  STL [R1+0x100c], R9 ;  /* 0x00100c0901007387 */ /* 0x0001e80000100800 */
[----:B0-----:R-:W2:Y:S02]  /*43f30*/  LDL.LU R9, [R1+0x17d4] ;  /* 0x0017d40001097983 */ /* 0x001ea40000300800 */
[----:B--2---:R-:W-:-:S02]  /*43f40*/  F2FP.SATFINITE.E4M3.F32.PACK_AB_MERGE_C R9, R9, R8, RZ ;  /* 0x000000080909723e */ /* 0x004fc400048070ff */
[----:B------:R-:W2:Y:S04]  /*43f50*/  LDL.LU R8, [R1+0x17d0] ;  /* 0x0017d00001087983 */ /* 0x000ea80000300800 */
[----:B------:R0:W-:Y:S04]  /*43f60*/  STL [R1+0x1000], R9 ;  /* 0x0010000901007387 */ /* 0x0001e80000100800 */
[----:B0-----:R-:W2:Y:S01]  /*43f70*/  LDL.LU R9, [R1+0x17cc] ;  /* 0x0017cc0001097983 */ /* 0x001ea20000300800 */
[----:B------:R-:W-:Y:S01]  /*43f80*/  VIADD R0, R0, UR6 ;  /* 0x0000000600007c36 */ /* 0x000fe20008000000 */
[----:B------:R-:W-:Y:S01]  /*43f90*/  ULDC UR6, c[0x0][0x248] ;  /* 0x0000920000067ab9 */ /* 0x000fe20000000800 */
[----:B---3--:R-:W-:-:S02]  /*43fa0*/  F2FP.SATFINITE.E4M3.F32.PACK_AB_MERGE_C R4, R4, R27, RZ ;  /* 0x0000001b0404723e */ /* 0x008fc400048070ff */
[----:B----4-:R-:W-:Y:S02]  /*43fb0*/  F2FP.SATFINITE.E4M3.F32.PACK_AB_MERGE_C R6, R18, R6, RZ ;  /* 0x000000061206723e */ /* 0x010fe400048070ff */
[----:B--2---:R-:W-:Y:S02]  /*43fc0*/  F2FP.SATFINITE.E4M3.F32.PACK_AB_MERGE_C R9, R8, R9, RZ ;  /* 0x000000090809723e */ /* 0x004fe400048070ff */
[----:B------:R-:W-:-:S03]  /*43fd0*/  F2FP.SATFINITE.E4M3.F32.PACK_AB_MERGE_C R8, R19, R15, RZ ;  /* 0x0000000f1308723e */ /* 0x000fc600048070ff */
        /* <DEDUP_REMOVED lines=34> */
[----:B------:R1:W-:Y:S01]  /*44200*/  STL [R1+0x10cc], R0 ;  /* 0x0010cc0001007387 */ /* 0x0003e20000100800 */
[----:B0-----:R-:W-:-:S03]  /*44210*/  F2FP.SATFINITE.E4M3.F32.PACK_AB_MERGE_C R4, R10, R11, RZ ;  /* 0x0000000b0a04723e */ /* 0x001fc600048070ff */
[----:B------:R0:W-:Y:S01]  /*44220*/  STL [R1+0x10dc], R2 ;  /* 0x0010dc0201007387 */ /* 0x0001e20000100800 */
[----:B-1----:R-:W-:-:S03]  /*44230*/  VIADD R0, R0, UR6 ;  /* 0x0000000600007c36 */ /* 0x002fc60008000000 */
[----:B------:R-:W-:Y:S01]  /*44240*/  STL [R1+0x1220], R4 ;  /* 0x0012200401007387 */ /* 0x000fe20000100800 */
[----:B------:R-:W-:-:S03]  /*44250*/  ULDC UR6, c[0x0][0x248] ;  /* 0x0000920000067ab9 */ /* 0x000fc60000000800 */
[----:B------:R-:W-:Y:S04]  /*44260*/  STL [R1+0x10c4], R0 ;  /* 0x0010c40001007387 */ /* 0x000fe80000100800 */
[----:B------:R-:W2:Y:S01]  /*44270*/  LDL.LU R10, [R1+0x418] ;  /* 0x00041800010a7983 */ /* 0x000ea20000300800 */
[----:B0-----:R-:W-:-:S05]  /*44280*/  F2FP.SATFINITE.E4M3.F32.PACK_AB_MERGE_C R2, R3, R5, RZ ;  /* 0x000000050302723e */ /* 0x001fca00048070ff */
[----:B------:R-:W-:Y:S04]  /*44290*/  STL [R1+0x121c], R2 ;  /* 0x00121c0201007387 */ /* 0x000fe80000100800 */
[----:B--2---:R0:W-:Y:S04]  /*442a0*/  STL [R1+0x17c4], R10 ;  /* 0x0017c40a01007387 */ /* 0x0041e80000100800 */
[----:B0-----:R-:W2:Y:S04]  /*442b0*/  LDL.LU R10, [R1+0x414] ;  /* 0x00041400010a7983 */ /* 0x001ea80000300800 */
[----:B------:R-:W3:Y:S01]  /*442c0*/  LDL.LU R3, [R1+0x41c] ;  /* 0x00041c0001037983 */ /* 0x000ee20000300800 */
[----:B------:R-:W-:Y:S01]  /*442d0*/  VIADD R0, R0, UR6 ;  /* 0x0000000600007c36 */ /* 0x000fe20008000000 */
[----:B------:R-:W-:-:S02]  /*442e0*/  ULDC UR6, c[0x0][0x248] ;  /* 0x0000920000067ab9 */ /* 0x000fc40000000800 */
[----:B---3--:R0:W-:Y:S04]  /*442f0*/  STL [R1+0x17c8], R3 ;  /* 0x0017c80301007387 */ /* 0x0081e80000100800 */
[----:B0-----:R-:W2:Y:S04]  /*44300*/  LDL.LU R3, [R1+0x410] ;  /* 0x0004100001037983 */ /* 0x001ea80000300800 */
[----:B------:R-:W3:Y:S04]  /*44310*/  LDL.LU R9, [R1+0x430] ;  /* 0x0004300001097983 */ /* 0x000ee80000300800 */
[----:B------:R-:W3:Y:S04]  /*44320*/  LDL.LU R8, [R1+0x434] ;  /* 0x0004340001087983 */ /* 0x000ee80000300800 */
        /* <DEDUP_REMOVED lines=28> */
[----:B0-----:R-:W2:Y:S01]  /*444f0*/  LDL.LU R10, [R1+0x17c4] ;  /* 0x0017c400010a7983 */ /* 0x001ea20000300800 */
[----:B---3--:R-:W-:Y:S01]  /*44500*/  F2FP.SATFINITE.E4M3.F32.PACK_AB_MERGE_C R9, R8, R9, RZ ;  /* 0x000000090809723e */ /* 0x008fe200048070ff */
[----:B------:R-:W-:Y:S01]  /*44510*/  VIADD R0, R0, UR6 ;  /* 0x0000000600007c36 */ /* 0x000fe20008000000 */
[----:B------:R-:W-:Y:S01]  /*44520*/  ULDC UR6, c[0x0][0x248] ;  /* 0x0000920000067ab9 */ /* 0x000fe20000000800 */
[----:B----4-:R-:W-:-:S02]  /*44530*/  F2FP.SATFINITE.E4M3.F32.PACK_AB_MERGE_C R8, R19, R15, RZ ;  /* 0x0000000f1308723e */ /* 0x010fc400048070ff */
[----:B--2---:R-:W-:Y:S02]  /*44540*/  F2FP.SATFINITE.E4M3.F32.PACK_AB_MERGE_C R3, R3, R10, RZ ;  /* 0x0000000a0303723e */ /* 0x004fe400048070ff */
[----:B------:R-:W2:Y:S04]  /*44550*/  LDL.LU R10, [R1+0x4f8] ;  /* 0x0004f800010a7983 */ /* 0x000ea80000300800 */
[----:B------:R0:W-:Y:S04]  /*44560*/  STL [R1+0x1124], R3 ;  /* 0x0011240301007387 */ /* 0x0001e80000100800 */
[----:B0-----:R-:W2:Y:S04]  /*44570*/  LDL.LU R3, [R1+0x4fc] ;  /* 0x0004fc0001037983 */ /* 0x001ea80000300800 */
[----:B------:R0:W-:Y:S04]  /*44580*/  STL [R1+0x1230], R9 ;  /* 0x0012300901007387 */ /* 0x0001e80000100800 */
[----:B------:R1:W-:Y:S04]  /*44590*/  STL [R1+0x1080], R0 ;  /* 0x0010800001007387 */ /* 0x0003e80000100800 */
[----:B------:R3:W-:Y:S01]  /*445a0*/  STL [R1+0x122c], R8 ;  /* 0x00122c0801007387 */ /* 0x0007e20000100800 */
[----:B0-----:R-:W-:Y:S01]  /*445b0*/  F2FP.SATFINITE.E4M3.F32.PACK_AB_MERGE_C R9, R13, R12, RZ ;  /* 0x0000000c0d09723e */ /* 0x001fe200048070ff */
[----:B-1----:R-:W-:Y:S01]  /*445c0*/  VIADD R0, R0, UR6 ;  /* 0x0000000600007c36 */ /* 0x002fe20008000000 */
[----:B------:R-:W-:Y:S01]  /*445d0*/  ULDC UR6, c[0x0][0x248] ;  /* 0x0000920000067ab9 */ /* 0x000fe20000000800 */
[----:B---3--:R-:W-:-:S02]  /*445e0*/  F2FP.SATFINITE.E4M3.F32.PACK_AB_MERGE_C R8, R20, R14, RZ ;  /* 0x0000000e1408723e */ /* 0x008fc400048070ff */
[----:B------:R0:W-:Y:S04]  /*445f0*/  STL [R1+0x1228], R9 ;  /* 0x0012280901007387 */ /* 0x0001e80000100800 */
[----:B------:R1:W-:Y:S04]  /*44600*/  STL [R1+0x1074], R0 ;  /* 0x0010740001007387 */ /* 0x0003e80000100800 */
[----:B------:R3:W-:Y:S01]  /*44610*/  STL [R1+0x1224], R8 ;  /* 0x0012240801007387 */ /* 0x0007e20000100800 */
[----:B0-----:R-:W-:Y:S01]  /*44620*/  F2FP.SATFINITE.E4M3.F32.PACK_AB_MERGE_C R9, R22, R21, RZ ;  /* 0x000000151609723e */ /* 0x001fe200048070ff */
[----:B-1----:R-:W-:-:S04]  /*44630*/  VIADD R0, R0, UR6 ;  /* 0x0000000600007c36 */ /* 0x002fc80008000000 */
[----:B------:R-:W-:Y:S01]  /*44640*/  STL [R1+0x1240], R9 ;  /* 0x0012400901007387 */ /* 0x000fe20000100800 */
[----:B------:R-:W-:Y:S01]  /*44650*/  ULDC UR6, c[0x0][0x248] ;  /* 0x0000920000067ab9 */ /* 0x000fe20000000800 */
[----:B---3--:R-:W-:Y:S02]  /*44660*/  F2FP.SATFINITE.E4M3.F32.PACK_AB_MERGE_C R8, R24, R23, RZ ;  /* 0x000000171808723e */ /* 0x008fe400048070ff */
[----:B------:R0:W-:Y:S01]  /*44670*/  STL [R1+0x1060], R0 ;  /* 0x0010600001007387 */ /* 0x0001e20000100800 */
[----:B------:R-:W-:-:S03]  /*44680*/  F2FP.SATFINITE.E4M3.F32.PACK_AB_MERGE_C R4, R4, R27, RZ ;  /* 0x0000001b0404723e */ /* 0x000fc600048070ff */
[----:B------:R1:W-:Y:S01]  /*44690*/  STL [R1+0x123c], R8 ;  /* 0x00123c0801007387 */ /* 0x0003e20000100800 */
[----:B------:R-:W-:Y:S01]  /*446a0*/  F2FP.SATFINITE.E4M3.F32.PACK_AB_MERGE_C R6, R18, R6, RZ ;  /* 0x000000061206723e */ /* 0x000fe200048070ff */
        /* <DEDUP_REMOVED lines=16> */
[----:B------:R-:W-:Y:S04]  /*447b0*/  STL [R1+0x1248], R4 ;  /* 0x0012480401007387 */ /* 0x000fe80000100800 */
[----:B------:R0:W-:Y:S04]  /*447c0*/  STL [R1+0x1040], R0 ;  /* 0x0010400001007387 */ /* 0x0001e80000100800 */
[----:B------:R1:W-:Y:S04]  /*447d0*/  STL [R1+0x1244], R2 ;  /* 0x0012440201007387 */ /* 0x0003e80000100800 */
[----:B------:R-:W3:Y:S01]  /*447e0*/  LDL.LU R28, [R1+0x510] ;  /* 0x00051000011c7983 */ /* 0x000ee20000300800 */
[----:B0-----:R-:W-:Y:S01]  /*447f0*/  VIADD R0, R0, UR6 ;  /* 0x0000000600007c36 */ /* 0x001fe20008000000 */
[----:B------:R-:W-:Y:S01]  /*44800*/  ULDC UR6, c[0x0][0x248] ;  /* 0x0000920000067ab9 */ /* 0x000fe20000000800 */
[----:B-1----:R-:W-:-:S02]  /*44810*/  F2FP.SATFINITE.E4M3.F32.PACK_AB_MERGE_C R2, R5, R11, RZ ;  /* 0x0000000b0502723e */ /* 0x002fc400048070ff */
[----:B------:R-:W3:Y:S04]  /*44820*/  LDL.LU R5, [R1+0x514] ;  /* 0x0005140001057983 */ /* 0x000ee80000300800 */
[----:B------:R2:W-:Y:S04]  /*44830*/  STL [R1+0x1260], R2 ;  /* 0x0012600201007387 */ /* 0x0005e80000100800 */
[----:B------:R0:W-:Y:S04]  /*44840*/  STL [R1+0x102c], R0 ;  /* 0x00102c0001007387 */ /* 0x0001e80000100800 */
[----:B------:R-:W4:Y:S01]  /*44850*/  LDL.LU R11, [R1+0x518] ;  /* 0x00051800010b7983 */ /* 0x000f220000300800 */
[----:B--2---:R-:W-:-:S03]  /*44860*/  F2FP.SATFINITE.E4M3.F32.PACK_AB_MERGE_C R2, R3, R10, RZ ;  /* 0x0000000a0302723e */ /* 0x004fc600048070ff */
[----:B------:R-:W4:Y:S01]  /*44870*/  LDL.LU R3, [R1+0x51c] ;  /* 0x00051c0001037983 */ /* 0x000f220000300800 */
[----:B0-----:R-:W-:Y:S01]  /*44880*/  VIADD R0, R0, UR6 ;  /* 0x0000000600007c36 */ /* 0x001fe20008000000 */
[----:B------:R-:W-:Y:S02]  /*44890*/  ULDC UR6, c[0x0][0x248] ;  /* 0x0000920000067ab9 */ /* 0x000fe40000000800 */
[----:B------:R0:W-:Y:S04]  /*448a0*/  STL [R1+0x125c], R2 ;  /* 0x00125c0201007387 */ /* 0x0001e80000100800 */
[----:B------:R-:W2:Y:S04]  /*448b0*/  LDL.LU R9, [R1+0x530] ;  /* 0x0005300001097983 */ /* 0x000ea80000300800 */
[----:B------:R-:W2:Y:S04]  /*448c0*/  LDL.LU R8, [R1+0x534] ;  /* 0x0005340001087983 */ /* 0x000ea80000300800 */
[----:B------:R-:W2:Y:S04]  /*448d0*/  LDL.LU R15, [R1+0x538] ;  /* 0x00053800010f7983 */ /* 0x000ea80000300800 */
[----:B------:R-:W-:Y:S04]  /*448e0*/  STL [R1+0x1024], R0 ;  /* 0x0010240001007387 */ /* 0x000fe80000100800 */
[----:B------:R-:W2:Y:S04]  /*448f0*/  LDL.LU R19, [R1+0x53c] ;  /* 0x00053c0001137983 */ /* 0x000ea80000300800 */
        /* <DEDUP_REMOVED lines=17> */
[----:B0-----:R-:W2:Y:S04]  /*44a10*/  LDL.LU R2, [R1+0x954] ;  /* 0x0009540001027983 */ /* 0x001ea80000300800 */
[----:B------:R-:W2:Y:S04]  /*44a20*/  LDL.LU R29, [R1+0x958] ;  /* 0x00095800011d7983 */ /* 0x000ea80000300800 */
[----:B------:R-:W2:Y:S01]  /*44a30*/  LDL.LU R10, [R1+0x95c] ;  /* 0x00095c00010a7983 */ /* 0x000ea20000300800 */
[----:B---3--:R-:W-:-:S03]  /*44a40*/  F2FP.SATFINITE.E4M3.F32.PACK_AB_MERGE_C R5, R5, R28, RZ ;  /* 0x0000001c0505723e */ /* 0x008fc600048070ff */
[----:B------:R-:W3:Y:S04]  /*44a50*/  LDL.LU R28, [R1+0x940] ;  /* 0x00094000011c7983 */ /* 0x000ee80000300800 */
[----:B------:R0:W-:Y:S04]  /*44a60*/  STL [R1+0x1258], R5 ;  /* 0x0012580501007387 */ /* 0x0001e80000100800 */
[----:B0-----:R-:W3:Y:S01]  /*44a70*/  LDL.LU R5, [R1+0x944] ;  /* 0x0009440001057983 */ /* 0x001ee20000300800 */
[----:B----4-:R-:W-:-:S03]  /*44a80*/  F2FP.SATFINITE.E4M3.F32.PACK_AB_MERGE_C R3, R3, R11, RZ ;  /* 0x0000000b0303723e */ /* 0x010fc600048070ff */
[----:B------:R-:W4:Y:S04]  /*44a90*/  LDL.LU R11, [R1+0x948] ;  /* 0x00094800010b7983 */ /* 0x000f280000300800 */
[----:B------:R0:W-:Y:S04]  /*44aa0*/  STL [R1+0x1254], R3 ;  /* 0x0012540301007387 */ /* 0x0001e80000100800 */
[----:B0-----:R-:W4:Y:S01]  /*44ab0*/  LDL.LU R3, [R1+0x94c] ;  /* 0x00094c0001037983 */ /* 0x001f220000300800 */
[----:B--2---:R-:W-:Y:S01]  /*44ac0*/  F2FP.SATFINITE.E4M3.F32.PACK_AB_MERGE_C R9, R8, R9, RZ ;  /* 0x000000090809723e */ /* 0x004fe200048070ff */
[----:B------:R-:W-:Y:S01]  /*44ad0*/  VIADD R0, R0, UR6 ;  /* 0x0000000600007c36 */ /* 0x000fe20008000000 */
[----:B------:R-:W-:Y:S01]  /*44ae0*/  ULDC UR6, c[0x0][0x248] ;  /* 0x0000920000067ab9 */ /* 0x000fe20000000800 */
[----:B------:R-:W-:-:S02]  /*44af0*/  F2FP.SATFINITE.E4M3.F32.PACK_AB_MERGE_C R8, R19, R15, RZ ;  /* 0x0000000f1308723e */ /* 0x000fc400048070ff */
        /* <DEDUP_REMOVED lines=17> */
[----:B------:R-:W-:Y:S01]  /*44c10*/  F2FP.SATFINITE.E4M3.F32.PACK_AB_MERGE_C R4, R4, R27, RZ ;  /* 0x0000001b0404723e */ /* 0x000fe200048070ff */
[----:B0-----:R-:W-:Y:S01]  /*44c20*/  VIADD R0, R0, UR6 ;  /* 0x0000000600007c36 */ /* 0x001fe20008000000 */
[----:B------:R-:W-:Y:S01]  /*44c30*/  ULDC UR6, c[0x0][0x248] ;  /* 0x0000920000067ab9 */ /* 0x000fe20000000800 */
[----:B-1----:R-:W-:-:S02]  /*44c40*/  F2FP.SATFINITE.E4M3.F32.PACK_AB_MERGE_C R8, R26, R25, RZ ;  /* 0x000000191a08723e */ /* 0x002fc400048070ff */
[----:B------:R-:W-:-:S03]  /*44c50*/  F2FP.SATFINITE.E4M3.F32.PACK_AB_MERGE_C R6, R18, R6, RZ ;  /* 0x000000061206723e */ /* 0x000fc600048070ff */
        /* <DEDUP_REMOVED lines=15> */
[----:B------:R-:W-:Y:S04]  /*44d50*/  STL [R1+0x1284], R2 ;  /* 0x0012840201007387 */ /* 0x000fe80000100800 */
[----:B------:R-:W2:Y:S01]  /*44d60*/  LDL.LU R10, [R1+0x934] ;  /* 0x00093400010a7983 */ /* 0x000ea20000300800 */
[----:B---3--:R-:W-:Y:S01]  /*44d70*/  F2FP.SATFINITE.E4M3.F32.PACK_AB_MERGE_C R5, R5, R28, RZ ;  /* 0x0000001c0505723e */ /* 0x008fe200048070ff */
[----:B0-----:R-:W-:Y:S01]  /*44d80*/  VIADD R0, R0, UR6 ;  /* 0x0000000600007c36 */ /* 0x001fe20008000000 */
[----:B------:R-:W-:-:S03]  /*44d90*/  ULDC UR6, c[0x0][0x248] ;  /* 0x0000920000067ab9 */ /* 0x000fc60000000800 */
[----:B------:R0:W-:Y:S04]  /*44da0*/  STL [R1+0x1704], R5 ;  /* 0x0017040501007387 */ /* 0x0001e80000100800 */
[----:B------:R-:W-:Y:S04]  /*44db0*/  STL [R1+0xfb8], R0 ;  /* 0x000fb80001007387 */ /* 0x000fe80000100800 */
[----:B0-----:R-:W3:Y:S01]  /*44dc0*/  LDL.LU R5, [R1+0x938] ;  /* 0x0009380001057983 */ /* 0x001ee20000300800 */
[----:B----4-:R-:W-:-:S03]  /*44dd0*/  F2FP.SATFINITE.E4M3.F32.PACK_AB_MERGE_C R3, R3, R11, RZ ;  /* 0x0000000b0303723e */ /* 0x010fc600048070ff */
[----:B------:R-:W3:Y:S04]  /*44de0*/  LDL.LU R11, [R1+0x93c] ;  /* 0x00093c00010b7983 */ /* 0x000ee80000300800 */
[----:B------:R-:W4:Y:S04]  /*44df0*/  LDL.LU R9, [R1+0x920] ;  /* 0x0009200001097983 */ /* 0x000f280000300800 */
[----:B------:R-:W4:Y:S04]  /*44e00*/  LDL.LU R8, [R1+0x924] ;  /* 0x0009240001087983 */ /* 0x000f280000300800 */
        /* <DEDUP_REMOVED lines=30> */
[----:B------:R-:W-:Y:S04]  /*44ff0*/  STL [R1+0x170c], R10 ;  /* 0x00170c0a01007387 */ /* 0x000fe80000100800 */
[----:B------:R0:W-:Y:S04]  /*45000*/  STL [R1+0xfac], R0 ;  /* 0x000fac0001007387 */ /* 0x0001e80000100800 */
[----:B------:R-:W-:Y:S01]  /*45010*/  STL [R1+0x1710], R11 ;  /* 0x0017100b01007387 */ /* 0x000fe20000100800 */
[----:B0-----:R-:W-:Y:S01]  /*45020*/  VIADD R0, R0, UR6 ;  /* 0x0000000600007c36 */ /* 0x001fe20008000000 */
[----:B------:R-:W-:-:S02]  /*45030*/  ULDC UR6, c[0x0][0x248] ;  /* 0x0000920000067ab9 */ /* 0x000fc40000000800 */
        /* <DEDUP_REMOVED lines=21> */
[----:B------:R-:W-:Y:S01]  /*45190*/  STL [R1+0x9bc], R5 ;  /* 0x0009bc0501007387 */ /* 0x000fe20000100800 */
[----:B------:R-:W-:-:S03]  /*451a0*/  F2FP.SATFINITE.E4M3.F32.PACK_AB_MERGE_C R4, R18, R6, RZ ;  /* 0x000000061204723e */ /* 0x000fc600048070ff */
        /* <DEDUP_REMOVED lines=63> */
[----:B---3--:R-:W-:Y:S01]  /*455a0*/  F2FP.SATFINITE.E4M3.F32.PACK_AB_MERGE_C R3, R5, R3, RZ ;  /* 0x000000030503723e */ /* 0x008fe200048070ff */
[----:B------:R-:W-:Y:S01]  /*455b0*/  ULDC UR6, c[0x0][0x248] ;  /* 0x0000920000067ab9 */ /* 0x000fe20000000800 */
[----:B----4-:R-:W-:-:S02]  /*455c0*/  F2FP.SATFINITE.E4M3.F32.PACK_AB_MERGE_C R5, R8, R9, RZ ;  /* 0x000000090805723e */ /* 0x010fc400048070ff */
[----:B--2---:R-:W-:-:S05]  /*455d0*/  F2FP.SATFINITE.E4M3.F32.PACK_AB_MERGE_C R10, R10, R11, RZ ;  /* 0x0000000b0a0a723e */ /* 0x004fca00048070ff */
[----:B------:R-:W-:Y:S04]  /*455e0*/  STL [R1+0xfdc], R10 ;  /* 0x000fdc0a01007387 */ /* 0x000fe80000100800 */
[----:B------:R0:W-:Y:S04]  /*455f0*/  STL [R1+0xf48], R0 ;  /* 0x000f480001007387 */ /* 0x0001e80000100800 */
[----:B------:R1:W-:Y:S01]  /*45600*/  STL [R1+0xfe4], R3 ;  /* 0x000fe40301007387 */ /* 0x0003e20000100800 */
[----:B0-----:R-:W-:Y:S01]  /*45610*/  VIADD R0, R0, UR6 ;  /* 0x0000000600007c36 */ /* 0x001fe20008000000 */
[----:B------:R-:W-:Y:S01]  /*45620*/  ULDC UR6, c[0x0][0x248] ;  /* 0x0000920000067ab9 */ /* 0x000fe20000000800 */
[----:B-1----:R-:W-:Y:S01]  /*45630*/  F2FP.SATFINITE.E4M3.F32.PACK_AB_MERGE_C R3, R19, R15, RZ ;  /* 0x0000000f1303723e */ /* 0x002fe200048070ff */
        /* <DEDUP_REMOVED lines=949> */
[----:B---3--:R-:W-:Y:S01]  /*49190*/  F2FP.SATFINITE.E4M3.F32.PACK_AB_MERGE_C R5, R5, R3, RZ ;  /* 0x000000030505723e */ /* 0x008fe200048070ff */
[----:B------:R-:W-:Y:S01]  /*491a0*/  VIADD R4, R4, UR6 ;  /* 0x0000000604047c36 */ /* 0x000fe20008000000 */
[----:B----4-:R-:W-:Y:S01]  /*491b0*/  F2FP.SATFINITE.E4M3.F32.PACK_AB_MERGE_C R8, R8, R9, RZ ;  /* 0x000000090808723e */ /* 0x010fe200048070ff */
[----:B------:R-:W-:Y:S01]  /*491c0*/  ULDC UR6, c[0x0][0x248] ;  /* 0x0000920000067ab9 */ /* 0x000fe20000000800 */
[----:B------:R-:W-:-:S02]  /*491d0*/  F2FP.SATFINITE.E4M3.F32.PACK_AB_MERGE_C R19, R19, R15, RZ ;  /* 0x0000000f1313723e */ /* 0x000fc400048070ff */
[----:B------:R-:W-:Y:S02]  /*491e0*/  F2FP.SATFINITE.E4M3.F32.PACK_AB_MERGE_C R13, R13, R12, RZ ;  /* 0x0000000c0d0d723e */ /* 0x000fe400048070ff */
[----:B------:R-:W-:Y:S02]  /*491f0*/  F2FP.SATFINITE.E4M3.F32.PACK_AB_MERGE_C R0, R0, R14, RZ ;  /* 0x0000000e0000723e */ /* 0x000fe400048070ff */
[----:B------:R-:W-:Y:S02]  /*49200*/  F2FP.SATFINITE.E4M3.F32.PACK_AB_MERGE_C R20, R20, R2, RZ ;  /* 0x000000021414723e */ /* 0x000fe400048070ff */
[----:B--2---:R-:W-:Y:S02]  /*49210*/  F2FP.SATFINITE.E4M3.F32.PACK_AB_MERGE_C R10, R10, R11, RZ ;  /* 0x0000000b0a0a723e */ /* 0x004fe400048070ff */
[----:B------:R-:W2:Y:S04]  /*49220*/  LDL.LU R11, [R1+0x1710] ;  /* 0x00171000010b7983 */ /* 0x000ea80000300800 */
[----:B------:R0:W-:Y:S04]  /*49230*/  STL [R1+0x8ec], R10 ;  /* 0x0008ec0a01007387 */ /* 0x0001e80000100800 */
[----:B0-----:R-:W3:Y:S04]  /*49240*/  LDL.LU R10, [R1+0x170c] ;  /* 0x00170c00010a7983 */ /* 0x001ee80000300800 */
[----:B------:R-:W2:Y:S04]  /*49250*/  LDL.LU R3, [R1+0x1708] ;  /* 0x0017080001037983 */ /* 0x000ea80000300800 */
[----:B------:R0:W-:Y:S04]  /*49260*/  STL [R1+0x8e8], R5 ;  /* 0x0008e80501007387 */ /* 0x0001e80000100800 */
[----:B0-----:R-:W3:Y:S04]  /*49270*/  LDL.LU R5, [R1+0x1704] ;  /* 0x0017040001057983 */ /* 0x001ee80000300800 */
[----:B------:R0:W-:Y:S04]  /*49280*/  STL [R1+0xd3c], R4 ;  /* 0x000d3c0401007387 */ /* 0x0001e80000100800 */
[----:B------:R-:W4:Y:S04]  /*49290*/  LDL.LU R9, [R1+0x1700] ;  /* 0x0017000001097983 */ /* 0x000f280000300800 */
[----:B------:R1:W-:Y:S01]  /*492a0*/  STL [R1+0x914], R8 ;  /* 0x0009140801007387 */ /* 0x0003e20000100800 */
[----:B0-----:R-:W-:Y:S01]  /*492b0*/  VIADD R4, R4, UR6 ;  /* 0x0000000604047c36 */ /* 0x001fe20008000000 */
[----:B------:R-:W-:-:S02]  /*492c0*/  ULDC UR6, c[0x0][0x248] ;  /* 0x0000920000067ab9 */ /* 0x000fc40000000800 */
[----:B-1----:R-:W4:Y:S04]  /*492d0*/  LDL.LU R8, [R1+0x16fc] ;  /* 0x0016fc0001087983 */ /* 0x002f280000300800 */
[----:B------:R-:W4:Y:S04]  /*492e0*/  LDL.LU R15, [R1+0x16f8] ;  /* 0x0016f800010f7983 */ /* 0x000f280000300800 */
[----:B------:R0:W-:Y:S04]  /*492f0*/  STL [R1+0x90c], R19 ;  /* 0x00090c1301007387 */ /* 0x0001e80000100800 */
[----:B0-----:R-:W4:Y:S04]  /*49300*/  LDL.LU R19, [R1+0x16f4] ;  /* 0x0016f40001137983 */ /* 0x001f280000300800 */
        /* <DEDUP_REMOVED lines=13> */
[----:B------:R-:W-:Y:S01]  /*493e0*/  ULDC UR6, c[0x0][0x248] ;  /* 0x0000920000067ab9 */ /* 0x000fe20000000800 */
[----:B-1----:R-:W-:-:S03]  /*493f0*/  F2FP.SATFINITE.E4M3.F32.PACK_AB_MERGE_C R20, R22, R21, RZ ;  /* 0x000000151614723e */ /* 0x002fc600048070ff */
[----:B------:R0:W-:Y:S01]  /*49400*/  STL [R1+0xd54], R4 ;  /* 0x000d540401007387 */ /* 0x0001e20000100800 */
[----:B------:R-:W-:-:S03]  /*49410*/  F2FP.SATFINITE.E4M3.F32.PACK_AB_MERGE_C R21, R24, R23, RZ ;  /* 0x000000171815723e */ /* 0x000fc600048070ff */
        /* <DEDUP_REMOVED lines=13> */
[----:B------:R1:W-:Y:S01]  /*494f0*/  STL [R1+0x940], R6 ;  /* 0x0009400601007387 */ /* 0x0003e20000100800 */
[----:B0-----:R-:W-:Y:S01]  /*49500*/  VIADD R4, R4, UR6 ;  /* 0x0000000604047c36 */ /* 0x001fe20008000000 */
[----:B------:R-:W-:Y:S01]  /*49510*/  ULDC UR6, c[0x0][0x248] ;  /* 0x0000920000067ab9 */ /* 0x000fe20000000800 */
[----:B-1----:R-:W-:-:S05]  /*49520*/  F2FP.SATFINITE.E4M3.F32.PACK_AB_MERGE_C R6, R7, R16, RZ ;  /* 0x000000100706723e */ /* 0x002fca00048070ff */
[----:B------:R0:W-:Y:S04]  /*49530*/  STL [R1+0x934], R6 ;  /* 0x0009340601007387 */ /* 0x0001e80000100800 */
[----:B------:R1:W-:Y:S04]  /*49540*/  STL [R1+0xd6c], R4 ;  /* 0x000d6c0401007387 */ /* 0x0003e80000100800 */
[----:B0-----:R-:W4:Y:S01]  /*49550*/  LDL.LU R6, [R1+0x15d4] ;  /* 0x0015d40001067983 */ /* 0x001f220000300800 */
[----:B------:R-:W-:Y:S02]  /*49560*/  F2FP.SATFINITE.E4M3.F32.PACK_AB_MERGE_C R7, R28, R29, RZ ;  /* 0x0000001d1c07723e */ /* 0x000fe400048070ff */
[----:B------:R-:W0:Y:S01]  /*49570*/  S2R R28, SR_TID.X ;  /* 0x00000000001c7919 */ /* 0x000e220000002100 */
[----:B-1----:R-:W-:Y:S01]  /*49580*/  VIADD R4, R4, UR6 ;  /* 0x0000000604047c36 */ /* 0x002fe20008000000 */
[----:B------:R-:W-:Y:S01]  /*49590*/  ULDC UR6, c[0x0][0x248] ;  /* 0x0000920000067ab9 */ /* 0x000fe20000000800 */
[----:B------:R1:W-:Y:S04]  /*495a0*/  STL [R1+0x930], R7 ;  /* 0x0009300701007387 */ /* 0x0003e80000100800 */
[----:B------:R1:W-:Y:S02]  /*495b0*/  STL [R1+0xd74], R4 ;  /* 0x000d740401007387 */ /* 0x0003e40000100800 */
[----:B-1----:R-:W-:Y:S01]  /*495c0*/  MOV R7, UR4 ;  /* 0x0000000400077c02 */ /* 0x002fe20008000f00 */
[----:B------:R-:W-:Y:S01]  /*495d0*/  ULDC UR4, c[0x0][0x22c] ;  /* 0x00008b0000047ab9 */ /* 0x000fe20000000800 */
[----:B------:R-:W-:-:S03]  /*495e0*/  VIADD R4, R4, UR6 ;  /* 0x0000000604047c36 */ /* 0x000fc60008000000 */
[----:B------:R-:W-:Y:S01]  /*495f0*/  STL [R1+0x7e4], R7 ;  /* 0x0007e40701007387 */ /* 0x000fe20000100800 */
[----:B------:R-:W-:-:S03]  /*49600*/  ULDC UR6, c[0x0][0x248] ;  /* 0x0000920000067ab9 */ /* 0x000fc60000000800 */
[----:B------:R1:W-:Y:S02]  /*49610*/  STL [R1+0xd7c], R4 ;  /* 0x000d7c0401007387 */ /* 0x0003e40000100800 */
[----:B-1----:R-:W-:Y:S01]  /*49620*/  VIADD R4, R4, UR6 ;  /* 0x0000000604047c36 */ /* 0x002fe20008000000 */
[----:B0-----:R-:W-:Y:S01]  /*49630*/  LOP3.LUT R28, R28, 0x1f, RZ, 0xc0, !PT ;  /* 0x0000001f1c1c7812 */ /* 0x001fe200078ec0ff */
[----:B------:R-:W-:-:S03]  /*49640*/  ULDC UR6, c[0x0][0x248] ;  /* 0x0000920000067ab9 */ /* 0x000fc60000000800 */
[----:B------:R0:W-:Y:S02]  /*49650*/  STL [R1+0xd84], R4 ;  /* 0x000d840401007387 */ /* 0x0001e40000100800 */
[----:B0-----:R-:W-:Y:S01]  /*49660*/  VIADD R4, R4, UR6 ;  /* 0x0000000604047c36 */ /* 0x001fe20008000000 */
[----:B------:R-:W-:-:S04]  /*49670*/  ULDC UR6, c[0x0][0x248] ;  /* 0x0000920000067ab9 */ /* 0x000fc80000000800 */
[----:B------:R0:W-:Y:S01]  /*49680*/  STL [R1+0xd8c], R4 ;  /* 0x000d8c0401007387 */ /* 0x0001e20000100800 */
[----:B--2---:R-:W-:Y:S02]  /*49690*/  PRMT R11, R3, 0x5410, R11 ;  /* 0x00005410030b7816 */ /* 0x004fe4000000000b */
[----:B---3--:R-:W-:Y:S02]  /*496a0*/  PRMT R10, R5, 0x5410, R10 ;  /* 0x00005410050a7816 */ /* 0x008fe4000000000a */
[----:B------:R-:W-:Y:S01]  /*496b0*/  LEA R5, R28, UR5, 0x4 ;  /* 0x000000051c057c11 */ /* 0x000fe2000f8e20ff */
[----:B------:R-:W-:Y:S02]  /*496c0*/  ULDC UR5, c[0x0][0x248] ;  /* 0x0000920000057ab9 */ /* 0x000fe40000000800 */
[----:B------:R-:W-:Y:S01]  /*496d0*/  VIADD R3, R4, UR5 ;  /* 0x0000000504037c36 */ /* 0x000fe20008000000 */
[----:B------:R-:W-:-:S03]  /*496e0*/  ULDC UR5, c[0x0][0x248] ;  /* 0x0000920000057ab9 */ /* 0x000fc60000000800 */
[----:B0-----:R-:W-:Y:S01]  /*496f0*/  VIADD R4, R3, UR5 ;  /* 0x0000000503047c36 */ /* 0x001fe20008000000 */
[----:B------:R-:W-:Y:S01]  /*49700*/  STL [R1+0x168c], R5 ;  /* 0x00168c0501007387 */ /* 0x000fe20000100800 */
[----:B------:R-:W-:-:S03]  /*49710*/  ULDC UR5, c[0x0][0x248] ;  /* 0x0000920000057ab9 */ /* 0x000fc60000000800 */
[----:B------:R-:W-:Y:S01]  /*49720*/  STL [R1+0xd94], R3 ;  /* 0x000d940301007387 */ /* 0x000fe20000100800 */
[----:B----4-:R-:W-:-:S03]  /*49730*/  PRMT R9, R15, 0x5410, R9 ;  /* 0x000054100f097816 */ /* 0x010fc60000000009 */
[----:B------:R0:W-:Y:S01]  /*49740*/  STL [R1+0xd9c], R4 ;  /* 0x000d9c0401007387 */ /* 0x0001e20000100800 */
[----:B------:R-:W-:-:S05]  /*49750*/  PRMT R8, R19, 0x5410, R8 ;  /* 0x0000541013087816 */ /* 0x000fca0000000008 */
[----:B------:R-:W-:Y:S01]  /*49760*/  STSM.16.M88.4 [R5], R8 ;  /* 0x0000000805007844 */ /* 0x000fe20000000200 */
[----:B0-----:R-:W-:Y:S01]  /*49770*/  VIADD R4, R4, UR6 ;  /* 0x0000000604047c36 */ /* 0x001fe20008000000 */
[----:B------:R-:W-:-:S04]  /*49780*/  ULDC UR6, c[0x0][0x22c] ;  /* 0x00008b0000067ab9 */ /* 0x000fc80000000800 */
[----:B------:R0:W-:Y:S02]  /*49790*/  STL [R1+0xda4], R4 ;  /* 0x000da40401007387 */ /* 0x0001e40000100800 */
[----:B0-----:R-:W-:Y:S01]  /*497a0*/  VIADD R4, R4, UR5 ;  /* 0x0000000504047c36 */ /* 0x001fe20008000000 */
[----:B------:R-:W-:Y:S01]  /*497b0*/  ULDC UR5, c[0x0][0x248] ;  /* 0x0000920000057ab9 */ /* 0x000fe20000000800 */
[C---:B------:R-:W-:Y:S02]  /*497c0*/  VIADD R8, R0.reuse, 0xb1 ;  /* 0x000000b100087836 */ /* 0x040fe40000000000 */
[----:B------:R-:W-:Y:S01]  /*497d0*/  VIADD R3, R0, 0x1ff ;  /* 0x000001ff00037836 */ /* 0x000fe20000000000 */
[----:B------:R0:W-:Y:S01]  /*497e0*/  STL [R1+0xdac], R4 ;  /* 0x000dac0401007387 */ /* 0x0001e20000100800 */
[----:B------:R-:W-:Y:S01]  /*497f0*/  LOP3.LUT R2, R2, 0xfeffffff, RZ, 0xc0, !PT ;  /* 0xfeffffff02027812 */ /* 0x000fe200078ec0ff */
        /* <DEDUP_REMOVED lines=8> */
[----:B------:R0:W-:Y:S01]  /*49880*/  STL [R1+0xdc4], R4 ;  /* 0x000dc40401007387 */ /* 0x0001e20000100800 */
[----:B------:R-:W-:Y:S01]  /*49890*/  ISETP.GE.AND P6, PT, R6, UR8, PT ;  /* 0x0000000806007c0c */ /* 0x000fe2000bfc6270 */
[----:B------:R-:W-:Y:S01]  /*498a0*/  VIADD R16, R0, 0x7b ;  /* 0x0000007b00107836 */ /* 0x000fe20000000000 */
[----:B------:R-:W-:Y:S02]  /*498b0*/  ULDC UR8, c[0x0][0x22c] ;  /* 0x00008b0000087ab9 */ /* 0x000fe40000000800 */
[----:B------:R-:W-:Y:S02]  /*498c0*/  ISETP.LT.AND P0, PT, R8, UR9, !P6 ;  /* 0x0000000908007c0c */ /* 0x000fe4000f701270 */
[----:B------:R-:W-:Y:S01]  /*498d0*/  ISETP.LT.AND P5, PT, R3, UR7, !P6 ;  /* 0x0000000703007c0c */ /* 0x000fe2000f7a1270 */
[----:B------:R-:W-:Y:S01]  /*498e0*/  VIADD R3, R0, 0xb0 ;  /* 0x000000b000037836 */ /* 0x000fe20000000000 */
[----:B------:R-:W-:-:S09]  /*498f0*/  ULDC UR9, c[0x0][0x22c] ;  /* 0x00008b0000097ab9 */ /* 0x000fd20000000800 */
[----:B------:R-:W-:Y:S02]  /*49900*/  @P0 LOP3.LUT R2, R2, 0x1000000, RZ, 0xfc, !PT ;  /* 0x0100000002020812 */ /* 0x000fe400078efcff */
[----:B------:R-:W-:Y:S01]  /*49910*/  ISETP.LT.AND P0, PT, R3, UR6, !P6 ;  /* 0x0000000603007c0c */ /* 0x000fe2000f701270 */
[----:B------:R-:W-:Y:S01]  /*49920*/  VIADD R3, R0, 0xaf ;  /* 0x000000af00037836 */ /* 0x000fe20000000000 */
[----:B------:R-:W-:Y:S01]  /*49930*/  LOP3.LUT R2, R2, 0xff7fffff, RZ, 0xc0, !PT ;  /* 0xff7fffff02027812 */ /* 0x000fe200078ec0ff */
[----:B------:R-:W-:-:S10]  /*49940*/  ULDC UR6, c[0x0][0x22c] ;  /* 0x00008b0000067ab9 */ /* 0x000fd40000000800 */
[----:B------:R-:W-:Y:S02]  /*49950*/  @P0 LOP3.LUT R2, R2, 0x800000, RZ, 0xfc, !PT ;  /* 0x0080000002020812 */ /* 0x000fe400078efcff */
[----:B------:R-:W-:Y:S01]  /*49960*/  ISETP.LT.AND P0, PT, R3, UR6, !P6 ;  /* 0x0000000603007c0c */ /* 0x000fe2000f701270 */
[----:B------:R-:W-:Y:S02]  /*49970*/  ULDC UR6, c[0x0][0x248] ;  /* 0x0000920000067ab9 */ /* 0x000fe40000000800 */
[----:B0-----:R-:W-:Y:S01]  /*49980*/  VIADD R4, R4, UR6 ;  /* 0x0000000604047c36 */ /* 0x001fe20008000000 */
[----:B------:R-:W-:-:S04]  /*49990*/  ULDC UR6, c[0x0][0x248] ;  /* 0x0000920000067ab9 */ /* 0x000fc80000000800 */
[----:B------:R0:W-:Y:S01]  /*499a0*/  STL [R1+0xdcc], R4 ;  /* 0x000dcc0401007387 */ /* 0x0001e20000100800 */
[----:B------:R-:W-:Y:S01]  /*499b0*/  IMAD R3, R6, UR5, RZ ;  /* 0x0000000506037c24 */ /* 0x000fe2000f8e02ff */
[----:B------:R-:W-:Y:S01]  /*499c0*/  ULDC UR5, c[0x0][0x248] ;  /* 0x0000920000057ab9 */ /* 0x000fe20000000800 */
[----:B------:R-:W-:Y:S01]  /*499d0*/  LOP3.LUT R2, R2, 0xffbfffff, RZ, 0xc0, !PT ;  /* 0xffbfffff02027812 */ /* 0x000fe200078ec0ff */
[----:B0-----:R-:W-:Y:S01]  /*499e0*/  VIADD R4, R4, UR6 ;  /* 0x0000000604047c36 */ /* 0x001fe20008000000 */
[----:B------:R-:W-:-:S04]  /*499f0*/  ULDC.64 UR6, c[0x0][0x220] ;  /* 0x0000880000067ab9 */ /* 0x000fc80000000a00 */
[----:B------:R0:W-:Y:S01]  /*49a00*/  STL [R1+0xdd4], R4 ;  /* 0x000dd40401007387 */ /* 0x0001e20000100800 */
[----:B------:R-:W-:Y:S02]  /*49a10*/  @P0 LOP3.LUT R2, R2, 0x400000, RZ, 0xfc, !PT ;  /* 0x0040000002020812 */ /* 0x000fe400078efcff */
[C---:B------:R-:W-:Y:S01]  /*49a20*/  IADD3 R19, P0, R3.reuse, UR6, RZ ;  /* 0x0000000603137c10 */ /* 0x040fe2000ff1e0ff */
[----:B------:R-:W-:Y:S01]  /*49a30*/  ULDC UR6, c[0x0][0x248] ;  /* 0x0000920000067ab9 */ /* 0x000fe20000000800 */
[----:B0-----:R-:W-:Y:S01]  /*49a40*/  VIADD R4, R4, UR5 ;  /* 0x0000000504047c36 */ /* 0x001fe20008000000 */
[----:B------:R-:W-:Y:S01]  /*49a50*/  ULDC UR5, c[0x0][0x248] ;  /* 0x0000920000057ab9 */ /* 0x000fe20000000800 */
[----:B------:R-:W-:Y:S01]  /*49a60*/  LEA.HI.X.SX32 R3, R3, UR7, 0x1, P0 ;  /* 0x0000000703037c11 */ /* 0x000fe200080f0eff */
[----:B------:R-:W-:Y:S02]  /*49a70*/  VIADD R17, R0, 0x67 ;  /* 0x0000006700117836 */ /* 0x000fe40000000000 */
[----:B------:R0:W-:Y:S01]  /*49a80*/  STL [R1+0xddc], R4 ;  /* 0x000ddc0401007387 */ /* 0x0001e20000100800 */
[----:B------:R-:W-:Y:S01]  /*49a90*/  IADD3 R6, P0, R14, R19, RZ ;  /* 0x000000130e067210 */ /* 0x000fe20007f1e0ff */
[----:B------:R-:W-:Y:S01]  /*49aa0*/  VIADD R5, R0, 0xb2 ;  /* 0x000000b200057836 */ /* 0x000fe20000000000 */
[----:B------:R-:W-:Y:S01]  /*49ab0*/  ULDC UR7, c[0x0][0x22c] ;  /* 0x00008b0000077ab9 */ /* 0x000fe20000000800 */
[----:B0-----:R-:W-:Y:S01]  /*49ac0*/  VIADD R4, R4, UR5 ;  /* 0x0000000504047c36 */ /* 0x001fe20008000000 */
[----:B------:R-:W-:Y:S01]  /*49ad0*/  ULDC UR5, c[0x0][0x248] ;  /* 0x0000920000057ab9 */ /* 0x000fe20000000800 */
[----:B------:R-:W-:-:S03]  /*49ae0*/  LEA.HI.X.SX32 R7, R14, R3, 0x1, P0 ;  /* 0x000000030e077211 */ /* 0x000fc600000f0eff */
[----:B------:R0:W-:Y:S02]  /*49af0*/  STL [R1+0xde4], R4 ;  /* 0x000de40401007387 */ /* 0x0001e40000100800 */
[----:B0-----:R-:W-:Y:S01]  /*49b00*/  VIADD R4, R4, UR5 ;  /* 0x0000000504047c36 */ /* 0x001fe20008000000 */
[----:B------:R-:W-:-:S04]  /*49b10*/  ULDC UR5, c[0x0][0x248] ;  /* 0x0000920000057ab9 */ /* 0x000fc80000000800 */
[----:B------:R0:W-:Y:S04]  /*49b20*/  STL [R1+0xdec], R4 ;  /* 0x000dec0401007387 */ /* 0x0001e80000100800 */
[----:B------:R1:W-:Y:S01]  /*49b30*/  STL.64 [R1+0x350], R6 ;  /* 0x0003500601007387 */ /* 0x0003e20000100a00 */
[----:B0-----:R-:W-:Y:S01]  /*49b40*/  VIADD R4, R4, UR5 ;  /* 0x0000000504047c36 */ /* 0x001fe20008000000 */
[----:B------:R-:W-:Y:S01]  /*49b50*/  ULDC UR5, c[0x0][0x248] ;  /* 0x0000920000057ab9 */ /* 0x000fe20000000800 */
[----:B-1----:R-:W-:-:S03]  /*49b60*/  IADD3 R6, P0, R13, R19, RZ ;  /* 0x000000130d067210 */ /* 0x002fc60007f1e0ff */
[----:B------:R0:W-:Y:S01]  /*49b70*/  STL [R1+0xdf4], R4 ;  /* 0x000df40401007387 */ /* 0x0001e20000100800 */
[----:B------:R-:W-:Y:S01]  /*49b80*/  LEA.HI.X.SX32 R7, R13, R3, 0x1, P0 ;  /* 0x000000030d077211 */ /* 0x000fe200000f0eff */
[----:B0-----:R-:W-:-:S04]  /*49b90*/  VIADD R4, R4, UR5 ;  /* 0x0000000504047c36 */ /* 0x001fc80008000000 */
[----:B------:R0:W-:Y:S01]  /*49ba0*/  STL.64 [R1+0x358], R6 ;  /* 0x0003580601007387 */ /* 0x0001e20000100a00 */
[----:B------:R-:W-:-:S03]  /*49bb0*/  ULDC UR5, c[0x0][0x248] ;  /* 0x0000920000057ab9 */ /* 0x000fc60000000800 */
[----:B------:R-:W-:Y:S04]  /*49bc0*/  STL [R1+0x15d8], R19 ;  /* 0x0015d81301007387 */ /* 0x000fe80000100800 */
[----:B------:R1:W-:Y:S01]  /*49bd0*/  STL [R1+0xdfc], R4 ;  /* 0x000dfc0401007387 */ /* 0x0003e20000100800 */
[----:B0-----:R-:W-:-:S03]  /*49be0*/  IADD3 R6, P0, R12, R19, RZ ;  /* 0x000000130c067210 */ /* 0x001fc60007f1e0ff */
[----:B------:R-:W-:Y:S01]  /*49bf0*/  STL [R1+0x15f0], R3 ;  /* 0x0015f00301007387 */ /* 0x000fe20000100800 */
[----:B-1----:R-:W-:Y:S01]  /*49c00*/  VIADD R4, R4, UR6 ;  /* 0x0000000604047c36 */ /* 0x002fe20008000000 */
[----:B------:R-:W-:Y:S01]  /*49c10*/  LEA.HI.X.SX32 R7, R12, R3, 0x1, P0 ;  /* 0x000000030c077211 */ /* 0x000fe200000f0eff */
[C---:B------:R-:W-:Y:S02]  /*49c20*/  VIADD R20, R0.reuse, 0x19f ;  /* 0x0000019f00147836 */ /* 0x040fe40000000000 */
[C---:B------:R-:W-:Y:S01]  /*49c30*/  VIADD R8, R0.reuse, 0xae ;  /* 0x000000ae00087836 */ /* 0x040fe20000000000 */
[----:B------:R0:W-:Y:S01]  /*49c40*/  STL [R1+0xe04], R4 ;  /* 0x000e040401007387 */ /* 0x0001e20000100800 */
[----:B------:R-:W-:Y:S01]  /*49c50*/  VIADD R19, R0, 0x1f8 ;  /* 0x000001f800137836 */ /* 0x000fe20000000000 */
[----:B------:R-:W-:Y:S01]  /*49c60*/  LOP3.LUT R2, R2, 0xffdfffff, RZ, 0xc0, !PT ;  /* 0xffdfffff02027812 */ /* 0x000fe200078ec0ff */
[----:B------:R-:W-:Y:S01]  /*49c70*/  VIADD R18, R0, 0x63 ;  /* 0x0000006300127836 */ /* 0x000fe20000000000 */
[----:B------:R-:W-:Y:S01]  /*49c80*/  ULDC UR6, c[0x0][0x22c] ;  /* 0x00008b0000067ab9 */ /* 0x000fe20000000800 */
[----:B0-----:R-:W-:Y:S01]  /*49c90*/  VIADD R4, R4, UR5 ;  /* 0x0000000504047c36 */ /* 0x001fe20008000000 */
[----:B------:R-:W-:-:S03]  /*49ca0*/  ULDC UR5, c[0x0][0x248] ;  /* 0x0000920000057ab9 */ /* 0x000fc60000000800 */
[----:B------:R-:W-:Y:S01]  /*49cb0*/  VIADD R3, R4, UR5 ;  /* 0x0000000504037c36 */ /* 0x000fe20008000000 */
[----:B------:R-:W-:Y:S01]  /*49cc0*/  STL.64 [R1+0x360], R6 ;  /* 0x0003600601007387 */ /* 0x000fe20000100a00 */
[----:B------:R-:W-:-:S03]  /*49cd0*/  ULDC UR5, c[0x0][0x248] ;  /* 0x0000920000057ab9 */ /* 0x000fc60000000800 */
[----:B------:R-:W-:Y:S04]  /*49ce0*/  STL [R1+0xe0c], R4 ;  /* 0x000e0c0401007387 */ /* 0x000fe80000100800 */
        /* <DEDUP_REMOVED lines=73> */
[----:B------:R-:W-:Y:S02]  /*4a180*/  VIADD R7, R0, 0x9b ;  /* 0x0000009b00077836 */ /* 0x000fe40000000000 */
[----:B0-----:R-:W-:Y:S01]  /*4a190*/  VIADD R3, R3, UR5 ;  /* 0x0000000503037c36 */ /* 0x001fe20008000000 */
[----:B------:R-:W-:-:S04]  /*4a1a0*/  ULDC UR5, c[0x0][0x248] ;  /* 0x0000920000057ab9 */ /* 0x000fc80000000800 */
[----:B------:R0:W-:Y:S04]  /*4a1b0*/  STL [R1+0xef4], R3 ;  /* 0x000ef40301007387 */ /* 0x0001e80000100800 */
[----:B------:R1:W-:Y:S01]  /*4a1c0*/  STL [R1+0x16dc], R7 ;  /* 0x0016dc0701007387 */ /* 0x0003e20000100800 */
[----:B0-----:R-:W-:Y:S01]  /*4a1d0*/  VIADD R3, R3, UR5 ;  /* 0x0000000503037c36 */ /* 0x001fe20008000000 */
[----:B------:R-:W-:Y:S01]  /*4a1e0*/  ISETP.LT.AND P1, PT, R8, UR8, !P6 ;  /* 0x0000000808007c0c */ /* 0x000fe2000f721270 */
[C---:B------:R-:W-:Y:S01]  /*4a1f0*/  VIADD R6, R0.reuse, 0x5f ;  /* 0x0000005f00067836 */ /* 0x040fe20000000000 */
[----:B------:R-:W-:Y:S01]  /*4a200*/  ULDC UR8, c[0x0][0x22c] ;  /* 0x00008b0000087ab9 */ /* 0x000fe20000000800 */
[C---:B-1----:R-:W-:Y:S01]  /*4a210*/  VIADD R7, R0.reuse, 0xb4 ;  /* 0x000000b400077836 */ /* 0x042fe20000000000 */
[----:B------:R0:W-:Y:S01]  /*4a220*/  STL [R1+0xefc], R3 ;  /* 0x000efc0301007387 */ /* 0x0001e20000100800 */
[----:B------:R-:W-:Y:S01]  /*4a230*/  VIADD R4, R0, 0x5b ;  /* 0x0000005b00047836 */ /* 0x000fe20000000000 */
[----:B------:R-:W-:-:S02]  /*4a240*/  ULDC UR5, c[0x0][0x22c] ;  /* 0x00008b0000057ab9 */ /* 0x000fc40000000800 */
[----:B------:R-:W-:Y:S04]  /*4a250*/  STL [R1+0x16d4], R16 ;  /* 0x0016d41001007387 */ /* 0x000fe80000100800 */
[----:B------:R-:W-:Y:S01]  /*4a260*/  STL [R1+0x16cc], R17 ;  /* 0x0016cc1101007387 */ /* 0x000fe20000100800 */
[----:B0-----:R-:W-:-:S03]  /*4a270*/  VIADD R3, R0, 0xb3 ;  /* 0x000000b300037836 */ /* 0x001fc60000000000 */
[----:B------:R0:W-:Y:S04]  /*4a280*/  STL [R1+0x288], R5 ;  /* 0x0002880501007387 */ /* 0x0001e80000100800 */
[----:B------:R1:W-:Y:S01]  /*4a290*/  STL [R1+0x28c], R3 ;  /* 0x00028c0301007387 */ /* 0x0003e20000100800 */
[----:B0-----:R-:W-:-:S03]  /*4a2a0*/  VIADD R5, R0, 0xb5 ;  /* 0x000000b500057836 */ /* 0x001fc60000000000 */
[----:B------:R0:W-:Y:S01]  /*4a2b0*/  STL [R1+0x290], R7 ;  /* 0x0002900701007387 */ /* 0x0001e20000100800 */
[----:B-1----:R-:W-:-:S03]  /*4a2c0*/  VIADD R3, R0, 0xb6 ;  /* 0x000000b600037836 */ /* 0x002fc60000000000 */
[----:B------:R1:W-:Y:S04]  /*4a2d0*/  STL [R1+0x294], R5 ;  /* 0x0002940501007387 */ /* 0x0003e80000100800 */
[----:B------:R2:W-:Y:S01]  /*4a2e0*/  STL [R1+0x298], R3 ;  /* 0x0002980301007387 */ /* 0x0005e20000100800 */
[C---:B0-----:R-:W-:Y:S02]  /*4a2f0*/  VIADD R7, R0.reuse, 0xb7 ;  /* 0x000000b700077836 */ /* 0x041fe40000000000 */
[----:B-1----:R-:W-:-:S03]  /*4a300*/  VIADD R5, R0, 0xb8 ;  /* 0x000000b800057836 */ /* 0x002fc60000000000 */
[----:B------:R0:W-:Y:S01]  /*4a310*/  STL [R1+0x29c], R7 ;  /* 0x00029c0701007387 */ /* 0x0001e20000100800 */
[----:B--2---:R-:W-:-:S03]  /*4a320*/  VIADD R3, R0, 0xb9 ;  /* 0x000000b900037836 */ /* 0x004fc60000000000 */
        /* <DEDUP_REMOVED lines=15> */
[C---:B-1----:R-:W-:Y:S02]  /*4a420*/  VIADD R5, R0.reuse, 0xc1 ;  /* 0x000000c100057836 */ /* 0x042fe40000000000 */
[----:B--2---:R-:W-:-:S03]  /*4a430*/  VIADD R3, R0, 0xc3 ;  /* 0x000000c300037836 */ /* 0x004fc60000000000 */
[----:B------:R0:W-:Y:S04]  /*4a440*/  STL [R1+0x2c4], R5 ;  /* 0x0002c40501007387 */ /* 0x0001e80000100800 */
        /* <DEDUP_REMOVED lines=59> */
[----:B--2---:R-:W-:-:S05]  /*4a800*/  VIADD R3, R0, 0xe1 ;  /* 0x000000e100037836 */ /* 0x004fca0000000000 */
[----:B------:R1:W-:Y:S01]  /*4a810*/  STL [R1+0x344], R3 ;  /* 0x0003440301007387 */ /* 0x0003e20000100800 */
[----:B0-----:R-:W-:-:S03]  /*4a820*/  VIADD R5, R0, 0xe3 ;  /* 0x000000e300057836 */ /* 0x001fc60000000000 */
[----:B------:R0:W-:Y:S01]  /*4a830*/  STL [R1+0x348], R7 ;  /* 0x0003480701007387 */ /* 0x0001e20000100800 */
[----:B-1----:R-:W-:-:S03]  /*4a840*/  VIADD R3, R0, 0xe4 ;  /* 0x000000e400037836 */ /* 0x002fc60000000000 */
[----:B------:R1:W-:Y:S01]  /*4a850*/  STL [R1+0x34c], R5 ;  /* 0x00034c0501007387 */ /* 0x0003e20000100800 */
[----:B0-----:R-:W-:-:S03]  /*4a860*/  VIADD R7, R0, 0xe5 ;  /* 0x000000e500077836 */ /* 0x001fc60000000000 */
[----:B------:R0:W-:Y:S01]  /*4a870*/  STL [R1+0x368], R3 ;  /* 0x0003680301007387 */ /* 0x0001e20000100800 */
[----:B-1----:R-:W-:-:S03]  /*4a880*/  VIADD R5, R0, 0xe6 ;  /* 0x000000e600057836 */ /* 0x002fc60000000000 */
[----:B------:R1:W-:Y:S01]  /*4a890*/  STL [R1+0x36c], R7 ;  /* 0x00036c0701007387 */ /* 0x0003e20000100800 */
[----:B0-----:R-:W-:-:S03]  /*4a8a0*/  VIADD R3, R0, 0xe7 ;  /* 0x000000e700037836 */ /* 0x001fc60000000000 */
[----:B------:R0:W-:Y:S04]  /*4a8b0*/  STL [R1+0x370], R5 ;  /* 0x0003700501007387 */ /* 0x0001e80000100800 */
[----:B------:R2:W-:Y:S01]  /*4a8c0*/  STL [R1+0x374], R3 ;  /* 0x0003740301007387 */ /* 0x0005e20000100800 */
[C---:B-1----:R-:W-:Y:S02]  /*4a8d0*/  VIADD R7, R0.reuse, 0xe8 ;  /* 0x000000e800077836 */ /* 0x042fe40000000000 */
[----:B0-----:R-:W-:-:S03]  /*4a8e0*/  VIADD R5, R0, 0xe9 ;  /* 0x000000e900057836 */ /* 0x001fc60000000000 */
        /* <DEDUP_REMOVED lines=353> */
[----:B------:R-:W-:Y:S04]  /*4bf00*/  STL [R1+0x1694], R20 ;  /* 0x0016941401007387 */ /* 0x000fe80000100800 */
[----:B------:R2:W-:Y:S01]  /*4bf10*/  STL [R1+0x650], R3 ;  /* 0x0006500301007387 */ /* 0x0005e20000100800 */
[C---:B0-----:R-:W-:Y:S02]  /*4bf20*/  VIADD R7, R0.reuse, 0x1a1 ;  /* 0x000001a100077836 */ /* 0x041fe40000000000 */
[----:B-1----:R-:W-:-:S02]  /*4bf30*/  VIADD R5, R0, 0x1a2 ;  /* 0x000001a200057836 */ /* 0x002fc40000000000 */
[----:B--2---:R-:W-:-:S05]  /*4bf40*/  VIADD R3, R0, 0x1a0 ;  /* 0x000001a000037836 */ /* 0x004fca0000000000 */
[----:B------:R0:W-:Y:S04]  /*4bf50*/  STL [R1+0x658], R3 ;  /* 0x0006580301007387 */ /* 0x0001e80000100800 */
        /* <DEDUP_REMOVED lines=172> */
[----:B------:R-:W-:Y:S01]  /*4ca20*/  STL [R1+0x1698], R19 ;  /* 0x0016981301007387 */ /* 0x000fe20000100800 */
[----:B------:R-:W-:-:S03]  /*4ca30*/  VIADD R8, R0, 0xad ;  /* 0x000000ad00087836 */ /* 0x000fc60000000000 */
[----:B------:R1:W-:Y:S01]  /*4ca40*/  STL [R1+0x7b4], R3 ;  /* 0x0007b40301007387 */ /* 0x0003e20000100800 */
[----:B0-----:R-:W-:-:S03]  /*4ca50*/  VIADD R5, R0, 0x1fa ;  /* 0x000001fa00057836 */ /* 0x001fc60000000000 */
[----:B------:R0:W-:Y:S01]  /*4ca60*/  STL [R1+0x7bc], R7 ;  /* 0x0007bc0701007387 */ /* 0x0001e20000100800 */
[----:B------:R-:W-:Y:S01]  /*4ca70*/  ISETP.LT.AND P0, PT, R8, UR7, !P6 ;  /* 0x0000000708007c0c */ /* 0x000fe2000f701270 */
[----:B-1----:R-:W-:Y:S01]  /*4ca80*/  VIADD R3, R0, 0x1fb ;  /* 0x000001fb00037836 */ /* 0x002fe20000000000 */
[----:B------:R-:W-:Y:S01]  /*4ca90*/  @P1 LOP3.LUT R2, R2, 0x200000, RZ, 0xfc, !PT ;  /* 0x0020000002021812 */ /* 0x000fe200078efcff */
[----:B0-----:R-:W-:-:S03]  /*4caa0*/  VIADD R7, R0, 0x1fc ;  /* 0x000001fc00077836 */ /* 0x001fc60000000000 */
[----:B------:R0:W-:Y:S01]  /*4cab0*/  STL [R1+0x169c], R3 ;  /* 0x00169c0301007387 */ /* 0x0001e20000100800 */
[----:B------:R-:W-:Y:S01]  /*4cac0*/  MOV R20, UR4 ;  /* 0x0000000400147c02 */ /* 0x000fe20008000f00 */
[----:B------:R-:W-:Y:S01]  /*4cad0*/  ULDC UR4, c[0x0][0x22c] ;  /* 0x00008b0000047ab9 */ /* 0x000fe20000000800 */
[C---:B------:R-:W-:Y:S01]  /*4cae0*/  VIADD R17, R0.reuse, 0xab ;  /* 0x000000ab00117836 */ /* 0x040fe20000000000 */
[----:B------:R-:W-:Y:S01]  /*4caf0*/  STL [R1+0x7c0], R5 ;  /* 0x0007c00501007387 */ /* 0x000fe20000100800 */
[C---:B------:R-:W-:Y:S01]  /*4cb00*/  VIADD R16, R0.reuse, 0xa9 ;  /* 0x000000a900107836 */ /* 0x040fe20000000000 */
[----:B------:R-:W-:Y:S01]  /*4cb10*/  MOV R19, UR33 ;  /* 0x0000002100137c02 */ /* 0x000fe20008000f00 */
[----:B------:R-:W-:Y:S01]  /*4cb20*/  ULDC UR33, c[0x0][0x22c] ;  /* 0x00008b0000217ab9 */ /* 0x000fe20000000800 */
[----:B------:R1:W-:Y:S01]  /*4cb30*/  STL [R1+0x7c8], R7 ;  /* 0x0007c80701007387 */ /* 0x0003e20000100800 */
[C---:B------:R-:W-:Y:S01]  /*4cb40*/  VIADD R29, R0.reuse, 0xa ;  /* 0x0000000a001d7836 */ /* 0x040fe20000000000 */
[----:B------:R-:W-:Y:S01]  /*4cb50*/  ULDC UR7, c[0x0][0x22c] ;  /* 0x00008b0000077ab9 */ /* 0x000fe20000000800 */
[----:B0-----:R-:W-:Y:S01]  /*4cb60*/  VIADD R3, R0, 0x1fd ;  /* 0x000001fd00037836 */ /* 0x001fe20000000000 */
[----:B------:R-:W-:-:S02]  /*4cb70*/  LOP3.LUT R2, R2, 0xffefffff, RZ, 0xc0, !PT ;  /* 0xffefffff02027812 */ /* 0x000fc400078ec0ff */
[----:B-1----:R-:W-:Y:S02]  /*4cb80*/  MOV R7, UR61 ;  /* 0x0000003d00077c02 */ /* 0x002fe40008000f00 */
[----:B------:R-:W-:Y:S01]  /*4cb90*/  STL [R1+0x7cc], R3 ;  /* 0x0007cc0301007387 */ /* 0x000fe20000100800 */
[----:B------:R-:W-:Y:S01]  /*4cba0*/  @P0 LOP3.LUT R2, R2, 0x100000, RZ, 0xfc, !PT ;  /* 0x0010000002020812 */ /* 0x000fe200078efcff */
[----:B------:R-:W-:Y:S02]  /*4cbb0*/  ULDC UR61, c[0x0][0x22c] ;  /* 0x00008b00003d7ab9 */ /* 0x000fe40000000800 */
[----:B------:R0:W-:Y:S02]  /*4cbc0*/  STL [R1+0x7e0], R7 ;  /* 0x0007e00701007387 */ /* 0x0001e40000100800 */
[----:B0-----:R-:W-:-:S05]  /*4cbd0*/  VIADD R7, R0, 0xac ;  /* 0x000000ac00077836 */ /* 0x001fca0000000000 */
[----:B------:R-:W-:Y:S02]  /*4cbe0*/  ISETP.LT.AND P0, PT, R7, UR4, !P6 ;  /* 0x0000000407007c0c */ /* 0x000fe4000f701270 */
[----:B------:R-:W-:Y:S01]  /*4cbf0*/  LOP3.LUT R2, R2, 0xfff7ffff, RZ, 0xc0, !PT ;  /* 0xfff7ffff02027812 */ /* 0x000fe200078ec0ff */
[----:B------:R-:W-:Y:S01]  /*4cc00*/  VIADD R7, R0, 0xaa ;  /* 0x000000aa00077836 */ /* 0x000fe20000000000 */
[----:B------:R-:W-:Y:S01]  /*4cc10*/  MOV R3, UR32 ;  /* 0x0000002000037c02 */ /* 0x000fe20008000f00 */
[----:B------:R-:W-:Y:S01]  /*4cc20*/  ULDC UR32, c[0x0][0x22c] ;  /* 0x00008b0000207ab9 */ /* 0x000fe20000000800 */
[----:B------:R-:W-:Y:S01]  /*4cc30*/  ISETP.LT.AND P1, PT, R16, UR33, !P6 ;  /* 0x0000002110007c0c */ /* 0x000fe2000f721270 */
[----:B------:R-:W-:-:S06]  /*4cc40*/  ULDC UR4, c[0x0][0x22c] ;  /* 0x00008b0000047ab9 */ /* 0x000fcc0000000800 */
[----:B------:R-:W-:Y:S02]  /*4cc50*/  @P0 LOP3.LUT R2, R2, 0x80000, RZ, 0xfc, !PT ;  /* 0x0008000002020812 */ /* 0x000fe400078efcff */
[----:B------:R-:W-:Y:S01]  /*4cc60*/  ISETP.LT.AND P2, PT, R7, UR32, !P6 ;  /* 0x0000002007007c0c */ /* 0x000fe2000f741270 */
[----:B------:R-:W-:Y:S01]  /*4cc70*/  VIADD R16, R0, 0xa5 ;  /* 0x000000a500107836 */ /* 0x000fe20000000000 */
[----:B------:R-:W-:Y:S01]  /*4cc80*/  ISETP.LT.AND P0, PT, R17, UR61, !P6 ;  /* 0x0000003d11007c0c */ /* 0x000fe2000f701270 */
[----:B------:R-:W-:Y:S01]  /*4cc90*/  ULDC UR33, c[0x0][0x22c] ;  /* 0x00008b0000217ab9 */ /* 0x000fe20000000800 */
[----:B------:R-:W-:Y:S01]  /*4cca0*/  LOP3.LUT R2, R2, 0xfffbffff, RZ, 0xc0, !PT ;  /* 0xfffbffff02027812 */ /* 0x000fe200078ec0ff */
[----:B------:R-:W-:Y:S01]  /*4ccb0*/  VIADD R7, R0, 0xa8 ;  /* 0x000000a800077836 */ /* 0x000fe20000000000 */
[----:B------:R-:W-:Y:S01]  /*4ccc0*/  ULDC UR61, c[0x0][0x22c] ;  /* 0x00008b00003d7ab9 */ /* 0x000fe20000000800 */
[----:B------:R-:W-:-:S08]  /*4ccd0*/  ULDC UR32, c[0x0][0x22c] ;  /* 0x00008b0000207ab9 */ /* 0x000fd00000000800 */
[----:B------:R-:W-:-:S04]  /*4cce0*/  @P0 LOP3.LUT R2, R2, 0x40000, RZ, 0xfc, !PT ;  /* 0x0004000002020812 */ /* 0x000fc800078efcff */
[----:B------:R-:W-:-:S04]  /*4ccf0*/  LOP3.LUT R2, R2, 0xfffdffff, RZ, 0xc0, !PT ;  /* 0xfffdffff02027812 */ /* 0x000fc800078ec0ff */
[----:B------:R-:W-:Y:S02]  /*4cd00*/  @P2 LOP3.LUT R2, R2, 0x20000, RZ, 0xfc, !PT ;  /* 0x0002000002022812 */ /* 0x000fe400078efcff */
[----:B------:R-:W-:Y:S02]  /*4cd10*/  ISETP.LT.AND P0, PT, R7, UR4, !P6 ;  /* 0x0000000407007c0c */ /* 0x000fe4000f701270 */
[----:B------:R-:W-:Y:S01]  /*4cd20*/  LOP3.LUT R2, R2, 0xfffeffff, RZ, 0xc0, !PT ;  /* 0xfffeffff02027812 */ /* 0x000fe200078ec0ff */
[----:B------:R-:W-:Y:S01]  /*4cd30*/  VIADD R17, R0, 0xa7 ;  /* 0x000000a700117836 */ /* 0x000fe20000000000 */
[----:B------:R-:W-:Y:S02]  /*4cd40*/  ULDC UR4, c[0x0][0x22c] ;  /* 0x00008b0000047ab9 */ /* 0x000fe40000000800 */
[----:B------:R-:W-:-:S04]  /*4cd50*/  @P1 LOP3.LUT R2, R2, 0x10000, RZ, 0xfc, !PT ;  /* 0x0001000002021812 */ /* 0x000fc800078efcff */
[----:B------:R-:W-:-:S04]  /*4cd60*/  LOP3.LUT R2, R2, 0xffff7fff, RZ, 0xc0, !PT ;  /* 0xffff7fff02027812 */ /* 0x000fc800078ec0ff */
[----:B------:R-:W-:Y:S02]  /*4cd70*/  @P0 LOP3.LUT R2, R2, 0x8000, RZ, 0xfc, !PT ;  /* 0x0000800002020812 */ /* 0x000fe400078efcff */
[----:B------:R-:W-:Y:S01]  /*4cd80*/  ISETP.LT.AND P0, PT, R17, UR61, !P6 ;  /* 0x0000003d11007c0c */ /* 0x000fe2000f701270 */
[----:B------:R-:W-:Y:S01]  /*4cd90*/  VIADD R7, R0, 0xa6 ;  /* 0x000000a600077836 */ /* 0x000fe20000000000 */
[----:B------:R-:W-:Y:S02]  /*4cda0*/  LOP3.LUT R2, R2, 0xffffbfff, RZ, 0xc0, !PT ;  /* 0xffffbfff02027812 */ /* 0x000fe400078ec0ff */
[----:B------:R-:W-:Y:S01]  /*4cdb0*/  ISETP.LT.AND P1, PT, R16, UR33, !P6 ;  /* 0x0000002110007c0c */ /* 0x000fe2000f721270 */
[C---:B------:R-:W-:Y:S01]  /*4cdc0*/  VIADD R17, R0.reuse, 0xa3 ;  /* 0x000000a300117836 */ /* 0x040fe20000000000 */
[----:B------:R-:W-:Y:S01]  /*4cdd0*/  ISETP.LT.AND P2, PT, R7, UR32, !P6 ;  /* 0x0000002007007c0c */ /* 0x000fe2000f741270 */
[----:B------:R-:W-:Y:S01]  /*4cde0*/  VIADD R7, R0, 0xa4 ;  /* 0x000000a400077836 */ /* 0x000fe20000000000 */
[----:B------:R-:W-:Y:S01]  /*4cdf0*/  ULDC UR61, c[0x0][0x22c] ;  /* 0x00008b00003d7ab9 */ /* 0x000fe20000000800 */
[----:B------:R-:W-:-:S04]  /*4ce00*/  ULDC UR32, c[0x0][0x22c] ;  /* 0x00008b0000207ab9 */ /* 0x000fc80000000800 */
[----:B------:R-:W-:Y:S01]  /*4ce10*/  @P0 LOP3.LUT R2, R2, 0x4000, RZ, 0xfc, !PT ;  /* 0x0000400002020812 */ /* 0x000fe200078efcff */
[----:B------:R-:W-:Y:S01]  /*4ce20*/  VIADD R16, R0, 0xa1 ;  /* 0x000000a100107836 */ /* 0x000fe20000000000 */
[----:B------:R-:W-:Y:S02]  /*4ce30*/  ULDC UR33, c[0x0][0x22c] ;  /* 0x00008b0000217ab9 */ /* 0x000fe40000000800 */
        /* <DEDUP_REMOVED lines=10> */
[----:B------:R-:W-:Y:S01]  /*4cee0*/  ULDC UR61, c[0x0][0x22c] ;  /* 0x00008b00003d7ab9 */ /* 0x000fe20000000800 */
[----:B------:R-:W-:Y:S02]  /*4cef0*/  ISETP.LT.AND P2, PT, R7, UR32, !P6 ;  /* 0x0000002007007c0c */ /* 0x000fe4000f741270 */
[----:B------:R-:W-:Y:S02]  /*4cf00*/  LOP3.LUT R2, R2, 0xfffffbff, RZ, 0xc0, !PT ;  /* 0xfffffbff02027812 */ /* 0x000fe400078ec0ff */
[----:B------:R-:W-:Y:S01]  /*4cf10*/  ISETP.LT.AND P1, PT, R16, UR33, !P6 ;  /* 0x0000002110007c0c */ /* 0x000fe2000f721270 */
[----:B------:R-:W-:Y:S01]  /*4cf20*/  VIADD R7, R0, 0xa0 ;  /* 0x000000a000077836 */ /* 0x000fe20000000000 */
[----:B------:R-:W-:-:S05]  /*4cf30*/  ULDC UR32, c[0x0][0x22c] ;  /* 0x00008b0000207ab9 */ /* 0x000fca0000000800 */
        /* <DEDUP_REMOVED lines=8> */
[----:B------:R-:W-:Y:S01]  /*4cfc0*/  ISETP.LT.AND P2, PT, R16, UR32, !P6 ;  /* 0x0000002010007c0c */ /* 0x000fe2000f741270 */
[----:B------:R-:W-:Y:S01]  /*4cfd0*/  VIADD R17, R0, 0x9d ;  /* 0x0000009d00117836 */ /* 0x000fe20000000000 */
[----:B------:R-:W-:Y:S01]  /*4cfe0*/  @P1 LOP3.LUT R2, R2, 0x100, RZ, 0xfc, !PT ;  /* 0x0000010002021812 */ /* 0x000fe200078efcff */
[----:B------:R-:W-:Y:S01]  /*4cff0*/  VIADD R16, R0, 0x9c ;  /* 0x0000009c00107836 */ /* 0x000fe20000000000 */
[----:B------:R-:W-:Y:S01]  /*4d000*/  ULDC UR4, c[0x0][0x22c] ;  /* 0x00008b0000047ab9 */ /* 0x000fe20000000800 */
[----:B------:R-:W-:Y:S01]  /*4d010*/  ULDC UR32, c[0x0][0x22c] ;  /* 0x00008b0000207ab9 */ /* 0x000fe20000000800 */
[----:B------:R-:W-:-:S04]  /*4d020*/  LOP3.LUT R2, R2, 0xffffff7f, RZ, 0xc0, !PT ;  /* 0xffffff7f02027812 */ /* 0x000fc800078ec0ff */
[----:B------:R-:W-:Y:S02]  /*4d030*/  @P0 LOP3.LUT R2, R2, 0x80, RZ, 0xfc, !PT ;  /* 0x0000008002020812 */ /* 0x000fe400078efcff */
[----:B------:R-:W-:Y:S01]  /*4d040*/  ISETP.LT.AND P0, PT, R7, UR61, !P6 ;  /* 0x0000003d07007c0c */ /* 0x000fe2000f701270 */
[----:B------:R-:W-:Y:S01]  /*4d050*/  ULDC UR61, c[0x0][0x22c] ;  /* 0x00008b00003d7ab9 */ /* 0x000fe20000000800 */
[----:B------:R-:W2:Y:S01]  /*4d060*/  LDL.LU R7, [R1+0x16dc] ;  /* 0x0016dc0001077983 */ /* 0x000ea20000300800 */
[----:B------:R-:W-:Y:S02]  /*4d070*/  LOP3.LUT R2, R2, 0xffffffbf, RZ, 0xc0, !PT ;  /* 0xffffffbf02027812 */ /* 0x000fe400078ec0ff */
[----:B------:R-:W-:-:S08]  /*4d080*/  ISETP.LT.AND P1, PT, R17, UR33, !P6 ;  /* 0x0000002111007c0c */ /* 0x000fd0000f721270 */
        /* <DEDUP_REMOVED lines=12> */
[----:B--2---:R-:W-:Y:S01]  /*4d150*/  ISETP.LT.AND P0, PT, R7, UR61, !P6 ;  /* 0x0000003d07007c0c */ /* 0x004fe2000f701270 */
[----:B------:R-:W-:Y:S01]  /*4d160*/  ULDC UR61, c[0x0][0x22c] ;  /* 0x00008b00003d7ab9 */ /* 0x000fe20000000800 */
[----:B------:R-:W2:Y:S01]  /*4d170*/  LDL.LU R7, [R1+0x16d8] ;  /* 0x0016d80001077983 */ /* 0x000ea20000300800 */
[----:B------:R-:W-:Y:S02]  /*4d180*/  ISETP.LT.AND P2, PT, R16, UR32, !P6 ;  /* 0x0000002010007c0c */ /* 0x000fe4000f741270 */
[----:B------:R-:W-:Y:S02]  /*4d190*/  LOP3.LUT R2, R2, 0xfffffffb, RZ, 0xc0, !PT ;  /* 0xfffffffb02027812 */ /* 0x000fe400078ec0ff */
[----:B------:R-:W-:Y:S01]  /*4d1a0*/  ISETP.LT.AND P1, PT, R17, UR33, !P6 ;  /* 0x0000002111007c0c */ /* 0x000fe2000f721270 */
[----:B------:R-:W-:Y:S01]  /*4d1b0*/  VIADD R16, R0, 0x98 ;  /* 0x0000009800107836 */ /* 0x000fe20000000000 */
        /* <DEDUP_REMOVED lines=10> */
[----:B------:R-:W-:-:S05]  /*4d260*/  @P1 LOP3.LUT R2, R2, 0x1, RZ, 0xfc, !PT ;  /* 0x0000000102021812 */ /* 0x000fca00078efcff */
[----:B------:R0:W-:Y:S02]  /*4d270*/  STL [R1+0x15f4], R2 ;  /* 0x0015f40201007387 */ /* 0x0001e40000100800 */
[----:B0-----:R-:W-:Y:S01]  /*4d280*/  VIADD R2, R0, 0x97 ;  /* 0x0000009700027836 */ /* 0x001fe20000000000 */
[----:B------:R-:W-:Y:S02]  /*4d290*/  ISETP.LT.AND P2, PT, R16, UR32, !P6 ;  /* 0x0000002010007c0c */ /* 0x000fe4000f741270 */
[----:B------:R-:W-:Y:S01]  /*4d2a0*/  ISETP.LT.AND P1, PT, R17, UR33, !P6 ;  /* 0x0000002111007c0c */ /* 0x000fe2000f721270 */
[C---:B------:R-:W-:Y:S01]  /*4d2b0*/  VIADD R16, R0.reuse, 0x94 ;  /* 0x0000009400107836 */ /* 0x040fe20000000000 */
[----:B------:R-:W-:Y:S01]  /*4d2c0*/  ULDC UR32, c[0x0][0x22c] ;  /* 0x00008b0000207ab9 */ /* 0x000fe20000000800 */
[----:B------:R-:W-:Y:S01]  /*4d2d0*/  VIADD R17, R0, 0x91 ;  /* 0x0000009100117836 */ /* 0x000fe20000000000 */
[----:B------:R-:W-:Y:S01]  /*4d2e0*/  ULDC UR33, c[0x0][0x22c] ;  /* 0x00008b0000217ab9 */ /* 0x000fe20000000800 */
[----:B--2---:R-:W-:-:S04]  /*4d2f0*/  LOP3.LUT R7, R7, 0x7fffffff, RZ, 0xc0, !PT ;  /* 0x7fffffff07077812 */ /* 0x004fc800078ec0ff */
[----:B------:R-:W-:Y:S02]  /*4d300*/  @P0 LOP3.LUT R7, R7, 0x80000000, RZ, 0xfc, !PT ;  /* 0x8000000007070812 */ /* 0x000fe400078efcff */
[----:B------:R-:W-:Y:S02]  /*4d310*/  ISETP.LT.AND P0, PT, R2, UR61, !P6 ;  /* 0x0000003d02007c0c */ /* 0x000fe4000f701270 */
[----:B------:R-:W-:Y:S01]  /*4d320*/  LOP3.LUT R7, R7, 0xbfffffff, RZ, 0xc0, !PT ;  /* 0xbfffffff07077812 */ /* 0x000fe200078ec0ff */
[----:B------:R-:W-:Y:S01]  /*4d330*/  VIADD R2, R0, 0x93 ;  /* 0x0000009300027836 */ /* 0x000fe20000000000 */
[----:B------:R-:W-:-:S09]  /*4d340*/  ULDC UR61, c[0x0][0x22c] ;  /* 0x00008b00003d7ab9 */ /* 0x000fd20000000800 */
        /* <DEDUP_REMOVED lines=10> */
[----:B------:R-:W-:Y:S02]  /*4d3f0*/  ISETP.LT.AND P0, PT, R2, UR61, !P6 ;  /* 0x0000003d02007c0c */ /* 0x000fe4000f701270 */
[----:B------:R-:W-:Y:S02]  /*4d400*/  ISETP.LT.AND P2, PT, R16, UR32, !P6 ;  /* 0x0000002010007c0c */ /* 0x000fe4000f741270 */
[----:B------:R-:W-:Y:S02]  /*4d410*/  LOP3.LUT R7, R7, 0xfbffffff, RZ, 0xc0, !PT ;  /* 0xfbffffff07077812 */ /* 0x000fe400078ec0ff */
[----:B------:R-:W-:Y:S01]  /*4d420*/  ISETP.LT.AND P1, PT, R17, UR33, !P6 ;  /* 0x0000002111007c0c */ /* 0x000fe2000f721270 */
[C---:B------:R-:W-:Y:S01]  /*4d430*/  VIADD R16, R0.reuse, 0x90 ;  /* 0x0000009000107836 */ /* 0x040fe20000000000 */
[----:B------:R-:W-:Y:S01]  /*4d440*/  ULDC UR61, c[0x0][0x22c] ;  /* 0x00008b00003d7ab9 */ /* 0x000fe20000000800 */
[----:B------:R-:W-:Y:S01]  /*4d450*/  VIADD R2, R0, 0x8f ;  /* 0x0000008f00027836 */ /* 0x000fe20000000000 */
[----:B------:R-:W-:-:S03]  /*4d460*/  ULDC UR32, c[0x0][0x22c] ;  /* 0x00008b0000207ab9 */ /* 0x000fc60000000800 */
        /* <DEDUP_REMOVED lines=86> */
[C---:B------:R-:W-:Y:S01]  /*4d9d0*/  VIADD R16, R0.reuse, 0x7f ;  /* 0x0000007f00107836 */ /* 0x040fe20000000000 */
[----:B------:R-:W-:Y:S01]  /*4d9e0*/  ISETP.LT.AND P2, PT, R17, UR32, !P6 ;  /* 0x0000002011007c0c */ /* 0x000fe2000f741270 */
[C---:B------:R-:W-:Y:S01]  /*4d9f0*/  VIADD R2, R0.reuse, 0x7d ;  /* 0x0000007d00027836 */ /* 0x040fe20000000000 */
        /* <DEDUP_REMOVED lines=126> */
[----:B------:R-:W-:Y:S02]  /*4e1e0*/  LOP3.LUT R16, R16, 0xffffbfff, RZ, 0xc0, !PT ;  /* 0xffffbfff10107812 */ /* 0x000fe400078ec0ff */
[----:B------:R-:W-:Y:S01]  /*4e1f0*/  ISETP.LT.AND P1, PT, R7, UR33, !P6 ;  /* 0x0000002107007c0c */ /* 0x000fe2000f721270 */
[C---:B------:R-:W-:Y:S01]  /*4e200*/  VIADD R2, R0.reuse, 0x64 ;  /* 0x0000006400027836 */ /* 0x040fe20000000000 */
[----:B------:R-:W-:Y:S01]  /*4e210*/  ULDC UR32, c[0x0][0x22c] ;  /* 0x00008b0000207ab9 */ /* 0x000fe20000000800 */
[----:B------:R-:W-:Y:S01]  /*4e220*/  VIADD R7, R0, 0x61 ;  /* 0x0000006100077836 */ /* 0x000fe20000000000 */
[----:B------:R-:W-:Y:S01]  /*4e230*/  ULDC UR33, c[0x0][0x22c] ;  /* 0x00008b0000217ab9 */ /* 0x000fe20000000800 */
[----:B--2---:R-:W-:Y:S01]  /*4e240*/  ISETP.LT.AND P0, PT, R17, UR61, !P6 ;  /* 0x0000003d11007c0c */ /* 0x004fe2000f701270 */
[----:B------:R-:W-:Y:S01]  /*4e250*/  ULDC UR61, c[0x0][0x22c] ;  /* 0x00008b00003d7ab9 */ /* 0x000fe20000000800 */
[----:B------:R-:W2:Y:S11]  /*4e260*/  LDL.LU R17, [R1+0x16c8] ;  /* 0x0016c80001117983 */ /* 0x000eb60000300800 */
        /* <DEDUP_REMOVED lines=16> */
[----:B------:R-:W-:Y:S01]  /*4e370*/  ULDC UR32, c[0x0][0x22c] ;  /* 0x00008b0000207ab9 */ /* 0x000fe20000000800 */
[----:B------:R-:W3:Y:S04]  /*4e380*/  LDL.LU R18, [R1+0x16c4] ;  /* 0x0016c40001127983 */ /* 0x000ee80000300800 */
[----:B------:R-:W-:Y:S01]  /*4e390*/  @P0 LOP3.LUT R16, R16, 0x400, RZ, 0xfc, !PT ;  /* 0x0000040010100812 */ /* 0x000fe200078efcff */
[----:B------:R-:W-:Y:S01]  /*4e3a0*/  VIADD R7, R0, 0x5d ;  /* 0x0000005d00077836 */ /* 0x000fe20000000000 */
[----:B------:R-:W-:-:S02]  /*4e3b0*/  ULDC UR33, c[0x0][0x22c] ;  /* 0x00008b0000217ab9 */ /* 0x000fc40000000800 */
        /* <DEDUP_REMOVED lines=16> */
[----:B------:R-:W4:Y:S04]  /*4e4c0*/  LDL.LU R6, [R1+0x16c0] ;  /* 0x0016c00001067983 */ /* 0x000f280000300800 */
        /* <DEDUP_REMOVED lines=18> */
[----:B------:R-:W4:Y:S01]  /*4e5f0*/  LDL.LU R4, [R1+0x16bc] ;  /* 0x0016bc0001047983 */ /* 0x000f220000300800 */
        /* <DEDUP_REMOVED lines=143> */
[----:B------:R-:W-:Y:S02]  /*4eef0*/  @P0 LOP3.LUT R17, R17, 0x40, RZ, 0xfc, !PT ;  /* 0x0000004011110812 */ /* 0x000fe400078efcff */
[----:B---3--:R-:W-:Y:S01]  /*4ef00*/  LOP3.LUT R18, R18, 0x7fffffff, RZ, 0xc0, !PT ;  /* 0x7fffffff12127812 */ /* 0x008fe200078ec0ff */
[----:B------:R-:W-:Y:S01]  /*4ef10*/  VIADD R7, R0, 0x39 ;  /* 0x0000003900077836 */ /* 0x000fe20000000000 */
[----:B------:R-:W-:Y:S01]  /*4ef20*/  LOP3.LUT R17, R17, 0xffffffdf, RZ, 0xc0, !PT ;  /* 0xffffffdf11117812 */ /* 0x000fe200078ec0ff */
[----:B------:R-:W-:-:S03]  /*4ef30*/  ULDC UR33, c[0x0][0x22c] ;  /* 0x00008b0000217ab9 */ /* 0x000fc60000000800 */
        /* <DEDUP_REMOVED lines=9> */
[----:B------:R-:W-:Y:S01]  /*4efd0*/  ISETP.LT.AND P2, PT, R2, UR32, !P6 ;  /* 0x0000002002007c0c */ /* 0x000fe2000f741270 */
[C---:B------:R-:W-:Y:S01]  /*4efe0*/  VIADD R2, R0.reuse, 0x38 ;  /* 0x0000003800027836 */ /* 0x040fe20000000000 */
[----:B------:R-:W-:Y:S01]  /*4eff0*/  LOP3.LUT R17, R17, 0xfffffffb, RZ, 0xc0, !PT ;  /* 0xfffffffb11117812 */ /* 0x000fe200078ec0ff */
[----:B------:R-:W-:Y:S01]  /*4f000*/  VIADD R16, R0, 0x37 ;  /* 0x0000003700107836 */ /* 0x000fe20000000000 */
[----:B------:R-:W-:Y:S01]  /*4f010*/  ULDC UR61, c[0x0][0x22c] ;  /* 0x00008b00003d7ab9 */ /* 0x000fe20000000800 */
[----:B------:R-:W-:Y:S01]  /*4f020*/  ISETP.LT.AND P1, PT, R7, UR33, !P6 ;  /* 0x0000002107007c0c */ /* 0x000fe2000f721270 */
[----:B------:R-:W-:-:S05]  /*4f030*/  ULDC UR32, c[0x0][0x22c] ;  /* 0x00008b0000207ab9 */ /* 0x000fca0000000800 */
[----:B------:R-:W-:Y:S01]  /*4f040*/  @P0 LOP3.LUT R17, R17, 0x4, RZ, 0xfc, !PT ;  /* 0x0000000411110812 */ /* 0x000fe200078efcff */
[----:B------:R-:W-:Y:S01]  /*4f050*/  VIADD R7, R0, 0x35 ;  /* 0x0000003500077836 */ /* 0x000fe20000000000 */
[----:B------:R-:W-:Y:S01]  /*4f060*/  ISETP.LT.AND P0, PT, R2, UR4, !P6 ;  /* 0x0000000402007c0c */ /* 0x000fe2000f701270 */
[----:B------:R-:W-:Y:S01]  /*4f070*/  VIADD R2, R0, 0x36 ;  /* 0x0000003600027836 */ /* 0x000fe20000000000 */
[----:B------:R-:W-:Y:S01]  /*4f080*/  LOP3.LUT R17, R17, 0xfffffffd, RZ, 0xc0, !PT ;  /* 0xfffffffd11117812 */ /* 0x000fe200078ec0ff */
[----:B------:R-:W-:Y:S01]  /*4f090*/  ULDC UR33, c[0x0][0x22c] ;  /* 0x00008b0000217ab9 */ /* 0x000fe20000000800 */
[----:B------:R-:W-:-:S09]  /*4f0a0*/  ULDC UR4, c[0x0][0x22c] ;  /* 0x00008b0000047ab9 */ /* 0x000fd20000000800 */
[----:B------:R-:W-:Y:S02]  /*4f0b0*/  @P0 LOP3.LUT R18, R18, 0x80000000, RZ, 0xfc, !PT ;  /* 0x8000000012120812 */ /* 0x000fe400078efcff */
[----:B------:R-:W-:Y:S02]  /*4f0c0*/  ISETP.LT.AND P0, PT, R16, UR61, !P6 ;  /* 0x0000003d10007c0c */ /* 0x000fe4000f701270 */
[----:B------:R-:W-:Y:S02]  /*4f0d0*/  @P2 LOP3.LUT R17, R17, 0x2, RZ, 0xfc, !PT ;  /* 0x0000000211112812 */ /* 0x000fe400078efcff */
[----:B------:R-:W-:Y:S01]  /*4f0e0*/  LOP3.LUT R18, R18, 0xbfffffff, RZ, 0xc0, !PT ;  /* 0xbfffffff12127812 */ /* 0x000fe200078ec0ff */
[----:B------:R-:W-:Y:S01]  /*4f0f0*/  VIADD R16, R0, 0x33 ;  /* 0x0000003300107836 */ /* 0x000fe20000000000 */
[----:B------:R-:W-:Y:S01]  /*4f100*/  ISETP.LT.AND P2, PT, R2, UR32, !P6 ;  /* 0x0000002002007c0c */ /* 0x000fe2000f741270 */
[----:B------:R-:W-:Y:S01]  /*4f110*/  ULDC UR61, c[0x0][0x22c] ;  /* 0x00008b00003d7ab9 */ /* 0x000fe20000000800 */
[----:B------:R-:W-:-:S05]  /*4f120*/  LOP3.LUT R17, R17, 0xfffffffe, RZ, 0xc0, !PT ;  /* 0xfffffffe11117812 */ /* 0x000fca00078ec0ff */
[----:B------:R-:W-:Y:S01]  /*4f130*/  @P0 LOP3.LUT R18, R18, 0x40000000, RZ, 0xfc, !PT ;  /* 0x4000000012120812 */ /* 0x000fe200078efcff */
[----:B------:R-:W-:Y:S01]  /*4f140*/  VIADD R2, R0, 0x34 ;  /* 0x0000003400027836 */ /* 0x000fe20000000000 */
[----:B------:R-:W-:Y:S01]  /*4f150*/  @P1 LOP3.LUT R17, R17, 0x1, RZ, 0xfc, !PT ;  /* 0x0000000111111812 */ /* 0x000fe200078efcff */
[----:B------:R-:W-:Y:S01]  /*4f160*/  ULDC UR32, c[0x0][0x22c] ;  /* 0x00008b0000207ab9 */ /* 0x000fe20000000800 */
[----:B------:R-:W-:Y:S02]  /*4f170*/  ISETP.LT.AND P1, PT, R7, UR33, !P6 ;  /* 0x0000002107007c0c */ /* 0x000fe4000f721270 */
[----:B------:R-:W-:Y:S02]  /*4f180*/  LOP3.LUT R18, R18, 0xdfffffff, RZ, 0xc0, !PT ;  /* 0xdfffffff12127812 */ /* 0x000fe400078ec0ff */
[----:B------:R-:W-:Y:S01]  /*4f190*/  ISETP.LT.AND P0, PT, R2, UR4, !P6 ;  /* 0x0000000402007c0c */ /* 0x000fe2000f701270 */
[----:B------:R-:W-:Y:S01]  /*4f1a0*/  VIADD R7, R0, 0x31 ;  /* 0x0000003100077836 */ /* 0x000fe20000000000 */
[----:B------:R-:W-:Y:S01]  /*4f1b0*/  @P2 LOP3.LUT R18, R18, 0x20000000, RZ, 0xfc, !PT ;  /* 0x2000000012122812 */ /* 0x000fe200078efcff */
[----:B------:R-:W-:Y:S01]  /*4f1c0*/  VIADD R2, R0, 0x32 ;  /* 0x0000003200027836 */ /* 0x000fe20000000000 */
[----:B------:R-:W-:Y:S01]  /*4f1d0*/  ULDC UR33, c[0x0][0x22c] ;  /* 0x00008b0000217ab9 */ /* 0x000fe20000000800 */
[----:B------:R-:W-:Y:S01]  /*4f1e0*/  ULDC UR4, c[0x0][0x22c] ;  /* 0x00008b0000047ab9 */ /* 0x000fe20000000800 */
[----:B------:R-:W-:-:S04]  /*4f1f0*/  LOP3.LUT R18, R18, 0xefffffff, RZ, 0xc0, !PT ;  /* 0xefffffff12127812 */ /* 0x000fc800078ec0ff */
        /* <DEDUP_REMOVED lines=112> */
[----:B----4-:R-:W-:Y:S01]  /*4f900*/  LOP3.LUT R6, R6, 0x7fffffff, RZ, 0xc0, !PT ;  /* 0x7fffffff06067812 */ /* 0x010fe200078ec0ff */
        /* <DEDUP_REMOVED lines=13> */
[----:B------:R-:W-:Y:S01]  /*4f9e0*/  VIADD R2, R0, 0x18 ;  /* 0x0000001800027836 */ /* 0x000fe20000000000 */
        /* <DEDUP_REMOVED lines=57> */
[----:B------:R-:W-:Y:S01]  /*4fd80*/  STL [R1+0x1600], R17 ;  /* 0x0016001101007387 */ /* 0x000fe20000100800 */
[----:B------:R-:W-:Y:S02]  /*4fd90*/  ISETP.LT.AND P2, PT, R2, UR32, !P6 ;  /* 0x0000002002007c0c */ /* 0x000fe4000f741270 */
[----:B------:R-:W-:Y:S02]  /*4fda0*/  LOP3.LUT R6, R6, 0xffbfffff, RZ, 0xc0, !PT ;  /* 0xffbfffff06067812 */ /* 0x000fe400078ec0ff */
[----:B------:R-:W-:Y:S01]  /*4fdb0*/  ISETP.LT.AND P1, PT, R7, UR33, !P6 ;  /* 0x0000002107007c0c */ /* 0x000fe2000f721270 */
[C---:B------:R-:W-:Y:S01]  /*4fdc0*/  VIADD R2, R0.reuse, 0xc ;  /* 0x0000000c00027836 */ /* 0x040fe20000000000 */
[----:B------:R0:W-:Y:S01]  /*4fdd0*/  STL [R1+0x1668], R18 ;  /* 0x0016681201007387 */ /* 0x0001e20000100800 */
[----:B------:R-:W-:Y:S01]  /*4fde0*/  VIADD R28, R0, 0x9 ;  /* 0x00000009001c7836 */ /* 0x000fe20000000000 */
[----:B------:R-:W-:Y:S01]  /*4fdf0*/  ULDC UR61, c[0x0][0x22c] ;  /* 0x00008b00003d7ab9 */ /* 0x000fe20000000800 */
[----:B------:R-:W-:Y:S01]  /*4fe00*/  ULDC UR32, c[0x0][0x22c] ;  /* 0x00008b0000207ab9 */ /* 0x000fe20000000800 */
[----:B------:R-:W-:Y:S01]  /*4fe10*/  ULDC UR33, c[0x0][0x22c] ;  /* 0x00008b0000217ab9 */ /* 0x000fe20000000800 */
[----:B------:R-:W-:-:S04]  /*4fe20*/  @P0 LOP3.LUT R6, R6, 0x400000, RZ, 0xfc, !PT ;  /* 0x0040000006060812 */ /* 0x000fc800078efcff */
[----:B------:R-:W-:Y:S01]  /*4fe30*/  LOP3.LUT R6, R6, 0xffdfffff, RZ, 0xc0, !PT ;  /* 0xffdfffff06067812 */ /* 0x000fe200078ec0ff */
[----:B0-----:R-:W2:Y:S03]  /*4fe40*/  LDL.LU R18, [R1+0x290] ;  /* 0x0002900001127983 */ /* 0x001ea60000300800 */
[----:B------:R-:W-:Y:S01]  /*4fe50*/  @P2 LOP3.LUT R6, R6, 0x200000, RZ, 0xfc, !PT ;  /* 0x0020000006062812 */ /* 0x000fe200078efcff */
[----:B------:R-:W3:Y:S01]  /*4fe60*/  LDL.LU R17, [R1+0x294] ;  /* 0x0002940001117983 */ /* 0x000ee20000300800 */
[----:B------:R-:W-:Y:S02]  /*4fe70*/  ISETP.LT.AND P0, PT, R2, UR4, !P6 ;  /* 0x0000000402007c0c */ /* 0x000fe4000f701270 */
[----:B------:R-:W-:Y:S01]  /*4fe80*/  LOP3.LUT R6, R6, 0xffefffff, RZ, 0xc0, !PT ;  /* 0xffefffff06067812 */ /* 0x000fe200078ec0ff */
[C---:B------:R-:W-:Y:S01]  /*4fe90*/  VIADD R2, R0.reuse, 0xb ;  /* 0x0000000b00027836 */ /* 0x040fe20000000000 */
[----:B------:R-:W4:Y:S01]  /*4fea0*/  LDL.LU R16, [R1+0x29c] ;  /* 0x00029c0001107983 */ /* 0x000f220000300800 */
[----:B------:R-:W-:Y:S01]  /*4feb0*/  ISETP.LT.AND P2, PT, R29, UR32, !P6 ;  /* 0x000000201d007c0c */ /* 0x000fe2000f741270 */
[----:B------:R-:W-:Y:S01]  /*4fec0*/  VIADD R8, R0, 0x8 ;  /* 0x0000000800087836 */ /* 0x000fe20000000000 */
[----:B------:R-:W-:Y:S01]  /*4fed0*/  @P1 LOP3.LUT R6, R6, 0x100000, RZ, 0xfc, !PT ;  /* 0x0010000006061812 */ /* 0x000fe200078efcff */
[----:B------:R-:W4:Y:S01]  /*4fee0*/  LDL.LU R7, [R1+0x2a0] ;  /* 0x0002a00001077983 */ /* 0x000f220000300800 */
[----:B------:R-:W-:Y:S01]  /*4fef0*/  ULDC UR4, c[0x0][0x22c] ;  /* 0x00008b0000047ab9 */ /* 0x000fe20000000800 */
[----:B------:R-:W-:Y:S01]  /*4ff00*/  VIADD R10, R0, 0x6 ;  /* 0x00000006000a7836 */ /* 0x000fe20000000000 */
[----:B------:R-:W-:Y:S01]  /*4ff10*/  LOP3.LUT R6, R6, 0xfff7ffff, RZ, 0xc0, !PT ;  /* 0xfff7ffff06067812 */ /* 0x000fe200078ec0ff */
[----:B------:R-:W-:Y:S01]  /*4ff20*/  VIADD R9, R0, 0x7 ;  /* 0x0000000700097836 */ /* 0x000fe20000000000 */
[----:B------:R-:W-:-:S02]  /*4ff30*/  ULDC UR32, c[0x0][0x22c] ;  /* 0x00008b0000207ab9 */ /* 0x000fc40000000800 */
[----:B------:R-:W-:Y:S02]  /*4ff40*/  @P0 LOP3.LUT R6, R6, 0x80000, RZ, 0xfc, !PT ;  /* 0x0008000006060812 */ /* 0x000fe400078efcff */
[----:B------:R-:W-:Y:S01]  /*4ff50*/  ISETP.LT.AND P0, PT, R2, UR61, !P6 ;  /* 0x0000003d02007c0c */ /* 0x000fe2000f701270 */
[----:B------:R-:W-:Y:S01]  /*4ff60*/  ULDC UR61, c[0x0][0x22c] ;  /* 0x00008b00003d7ab9 */ /* 0x000fe20000000800 */
[----:B------:R-:W4:Y:S01]  /*4ff70*/  LDL.LU R2, [R1+0x2a4] ;  /* 0x0002a40001027983 */ /* 0x000f220000300800 */
[----:B------:R-:W-:Y:S01]  /*4ff80*/  ISETP.LT.AND P1, PT, R28, UR33, !P6 ;  /* 0x000000211c007c0c */ /* 0x000fe2000f721270 */
[----:B------:R-:W-:Y:S01]  /*4ff90*/  VIADD R11, R0, 0x5 ;  /* 0x00000005000b7836 */ /* 0x000fe20000000000 */
[----:B------:R-:W-:Y:S01]  /*4ffa0*/  LOP3.LUT R6, R6, 0xfffbffff, RZ, 0xc0, !PT ;  /* 0xfffbffff06067812 */ /* 0x000fe200078ec0ff */
[----:B------:R-:W3:Y:S01]  /*4ffb0*/  LDL.LU R29, [R1+0x28c] ;  /* 0x00028c00011d7983 */ /* 0x000ee20000300800 */
[----:B------:R-:W-:-:S03]  /*4ffc0*/  ULDC UR33, c[0x0][0x22c] ;  /* 0x00008b0000217ab9 */ /* 0x000fc60000000800 */
[----:B------:R-:W4:Y:S03]  /*4ffd0*/  LDL.LU R28, [R1+0x288] ;  /* 0x00028800011c7983 */ /* 0x000f260000300800 */
[----:B------:R-:W-:-:S04]  /*4ffe0*/  @P0 LOP3.LUT R6, R6, 0x40000, RZ, 0xfc, !PT ;  /* 0x0004000006060812 */ /* 0x000fc800078efcff */
[----:B------:R-:W-:-:S04]  /*4fff0*/  LOP3.LUT R6, R6, 0xfffdffff, RZ, 0xc0, !PT ;  /* 0xfffdffff06067812 */ /* 0x000fc800078ec0ff */
[----:B------:R-:W-:Y:S02]  /*50000*/  @P2 LOP3.LUT R6, R6, 0x20000, RZ, 0xfc, !PT ;  /* 0x0002000006062812 */ /* 0x000fe400078efcff */
[----:B------:R-:W-:Y:S01]  /*50010*/  ISETP.LT.AND P0, PT, R8, UR4, !P6 ;  /* 0x0000000408007c0c */ /* 0x000fe2000f701270 */
[----:B------:R-:W-:Y:S01]  /*50020*/  VIADD R12, R0, 0x4 ;  /* 0x00000004000c7836 */ /* 0x000fe20000000000 */
[----:B------:R-:W-:Y:S01]  /*50030*/  LOP3.LUT R6, R6, 0xfffeffff, RZ, 0xc0, !PT ;  /* 0xfffeffff06067812 */ /* 0x000fe200078ec0ff */
[----:B------:R-:W-:Y:S01]  /*50040*/  ULDC UR4, c[0x0][0x22c] ;  /* 0x00008b0000047ab9 */ /* 0x000fe20000000800 */
[----:B------:R-:W-:Y:S01]  /*50050*/  ISETP.LT.AND P2, PT, R10, UR32, !P6 ;  /* 0x000000200a007c0c */ /* 0x000fe2000f741270 */
[----:B------:R-:W3:Y:S01]  /*50060*/  LDL.LU R8, [R1+0x298] ;  /* 0x0002980001087983 */ /* 0x000ee20000300800 */
[----:B------:R-:W-:Y:S01]  /*50070*/  @P1 LOP3.LUT R6, R6, 0x10000, RZ, 0xfc, !PT ;  /* 0x0001000006061812 */ /* 0x000fe200078efcff */
[----:B------:R-:W-:Y:S01]  /*50080*/  VIADD R13, R0, 0x3 ;  /* 0x00000003000d7836 */ /* 0x000fe20000000000 */
[----:B------:R-:W-:Y:S01]  /*50090*/  LOP3.LUT R4, R4, 0xffffffdf, RZ, 0xc0, !PT ;  /* 0xffffffdf04047812 */ /* 0x000fe200078ec0ff */
[----:B------:R-:W-:Y:S01]  /*500a0*/  VIADD R14, R0, 0x2 ;  /* 0x00000002000e7836 */ /* 0x000fe20000000000 */
[----:B------:R-:W-:Y:S01]  /*500b0*/  LOP3.LUT R6, R6, 0xffff7fff, RZ, 0xc0, !PT ;  /* 0xffff7fff06067812 */ /* 0x000fe200078ec0ff */
[----:B------:R-:W-:-:S03]  /*500c0*/  ULDC UR32, c[0x0][0x22c] ;  /* 0x00008b0000207ab9 */ /* 0x000fc60000000800 */
[----:B------:R-:W-:Y:S02]  /*500d0*/  @P0 LOP3.LUT R6, R6, 0x8000, RZ, 0xfc, !PT ;  /* 0x0000800006060812 */ /* 0x000fe400078efcff */
[----:B------:R-:W-:Y:S01]  /*500e0*/  ISETP.LT.AND P0, PT, R9, UR61, !P6 ;  /* 0x0000003d09007c0c */ /* 0x000fe2000f701270 */
[----:B------:R-:W-:Y:S01]  /*500f0*/  ULDC UR61, c[0x0][0x22c] ;  /* 0x00008b00003d7ab9 */ /* 0x000fe20000000800 */
[----:B------:R-:W-:Y:S01]  /*50100*/  ISETP.LT.AND P1, PT, R11, UR33, !P6 ;  /* 0x000000210b007c0c */ /* 0x000fe2000f721270 */
[----:B------:R-:W-:Y:S01]  /*50110*/  VIADD R15, R0, 0x1 ;  /* 0x00000001000f7836 */ /* 0x000fe20000000000 */
[----:B------:R-:W-:Y:S01]  /*50120*/  LOP3.LUT R6, R6, 0xffffbfff, RZ, 0xc0, !PT ;  /* 0xffffbfff06067812 */ /* 0x000fe200078ec0ff */
[----:B------:R-:W-:Y:S01]  /*50130*/  ULDC UR33, c[0x0][0x22c] ;  /* 0x00008b0000217ab9 */ /* 0x000fe20000000800 */
[----:B------:R-:W-:-:S04]  /*50140*/  @P2 LOP3.LUT R4, R4, 0x20, RZ, 0xfc, !PT ;  /* 0x0000002004042812 */ /* 0x000fc800078efcff */
[----:B------:R-:W-:-:S03]  /*50150*/  LOP3.LUT R4, R4, 0xffffffef, RZ, 0xc0, !PT ;  /* 0xffffffef04047812 */ /* 0x000fc600078ec0ff */
[----:B------:R-:W-:Y:S02]  /*50160*/  @P0 LOP3.LUT R6, R6, 0x4000, RZ, 0xfc, !PT ;  /* 0x0000400006060812 */ /* 0x000fe400078efcff */
[----:B------:R-:W-:Y:S01]  /*50170*/  ISETP.LT.AND P0, PT, R12, UR4, !P6 ;  /* 0x000000040c007c0c */ /* 0x000fe2000f701270 */
[----:B------:R-:W-:Y:S01]  /*50180*/  ULDC UR4, c[0x0][0x22c] ;  /* 0x00008b0000047ab9 */ /* 0x000fe20000000800 */
[----:B------:R-:W-:-:S04]  /*50190*/  @P1 LOP3.LUT R4, R4, 0x10, RZ, 0xfc, !PT ;  /* 0x0000001004041812 */ /* 0x000fc800078efcff */
[----:B------:R-:W-:-:S07]  /*501a0*/  LOP3.LUT R4, R4, 0xfffffff7, RZ, 0xc0, !PT ;  /* 0xfffffff704047812 */ /* 0x000fce00078ec0ff */
[----:B------:R-:W-:Y:S02]  /*501b0*/  @P0 LOP3.LUT R4, R4, 0x8, RZ, 0xfc, !PT ;  /* 0x0000000804040812 */ /* 0x000fe400078efcff */
[----:B------:R-:W-:Y:S01]  /*501c0*/  ISETP.LT.AND P0, PT, R13, UR61, !P6 ;  /* 0x0000003d0d007c0c */ /* 0x000fe2000f701270 */
[----:B------:R-:W-:Y:S01]  /*501d0*/  ULDC UR61, c[0x0][0x22c] ;  /* 0x00008b00003d7ab9 */ /* 0x000fe20000000800 */
[----:B------:R-:W-:Y:S01]  /*501e0*/  ISETP.LT.AND P1, PT, R14, UR32, !P6 ;  /* 0x000000200e007c0c */ /* 0x000fe2000f721270 */
[----:B------:R-:W-:Y:S01]  /*501f0*/  ULDC UR32, c[0x0][0x22c] ;  /* 0x00008b0000207ab9 */ /* 0x000fe20000000800 */
[----:B------:R-:W-:-:S09]  /*50200*/  LOP3.LUT R4, R4, 0xfffffffb, RZ, 0xc0, !PT ;  /* 0xfffffffb04047812 */ /* 0x000fd200078ec0ff */
[----:B------:R-:W-:Y:S02]  /*50210*/  @P0 LOP3.LUT R4, R4, 0x4, RZ, 0xfc, !PT ;  /* 0x0000000404040812 */ /* 0x000fe400078efcff */
[----:B------:R-:W-:Y:S01]  /*50220*/  ISETP.LT.AND P0, PT, R15, UR4, !P6 ;  /* 0x000000040f007c0c */ /* 0x000fe2000f701270 */
[----:B------:R-:W-:Y:S01]  /*50230*/  ULDC UR4, c[0x0][0x22c] ;  /* 0x00008b0000047ab9 */ /* 0x000fe20000000800 */
[----:B------:R-:W-:-:S04]  /*50240*/  LOP3.LUT R4, R4, 0xfffffffd, RZ, 0xc0, !PT ;  /* 0xfffffffd04047812 */ /* 0x000fc800078ec0ff */
[----:B------:R-:W-:-:S04]  /*50250*/  @P1 LOP3.LUT R4, R4, 0x2, RZ, 0xfc, !PT ;  /* 0x0000000204041812 */ /* 0x000fc800078efcff */
[----:B------:R-:W-:-:S04]  /*50260*/  LOP3.LUT R4, R4, 0xfffffffe, RZ, 0xc0, !PT ;  /* 0xfffffffe04047812 */ /* 0x000fc800078ec0ff */
[----:B------:R-:W-:Y:S02]  /*50270*/  @P0 LOP3.LUT R4, R4, 0x1, RZ, 0xfc, !PT ;  /* 0x0000000104040812 */ /* 0x000fe400078efcff */
[----:B------:R-:W-:Y:S01]  /*50280*/  ISETP.LT.AND P4, PT, R0, UR33, !P6 ;  /* 0x0000002100007c0c */ /* 0x000fe2000f781270 */
[----:B------:R-:W-:Y:S01]  /*50290*/  ULDC UR33, c[0x0][0x22c] ;  /* 0x00008b0000217ab9 */ /* 0x000fe20000000800 */
[----:B------:R-:W-:Y:S02]  /*502a0*/  LOP3.LUT R6, R6, 0xffffdfff, RZ, 0xc0, !PT ;  /* 0xffffdfff06067812 */ /* 0x000fe400078ec0ff */
[----:B--2---:R-:W-:Y:S01]  /*502b0*/  ISETP.LT.AND P1, PT, R18, UR33, !P6 ;  /* 0x0000002112007c0c */ /* 0x004fe2000f721270 */
[----:B------:R-:W-:Y:S01]  /*502c0*/  ULDC UR33, c[0x0][0x22c] ;  /* 0x00008b0000217ab9 */ /* 0x000fe20000000800 */
[----:B----4-:R-:W-:Y:S01]  /*502d0*/  ISETP.LT.AND P0, PT, R28, UR61, !P6 ;  /* 0x0000003d1c007c0c */ /* 0x010fe2000f701270 */
[----:B------:R-:W-:Y:S01]  /*502e0*/  ULDC UR61, c[0x0][0x22c] ;  /* 0x00008b00003d7ab9 */ /* 0x000fe20000000800 */
[----:B------:R-:W2:Y:S01]  /*502f0*/  LDL.LU R28, [R1+0x2a8] ;  /* 0x0002a800011c7983 */ /* 0x000ea20000300800 */
[----:B---3--:R-:W-:Y:S01]  /*50300*/  ISETP.LT.AND P2, PT, R29, UR32, !P6 ;  /* 0x000000201d007c0c */ /* 0x008fe2000f741270 */
[----:B------:R-:W-:-:S02]  /*50310*/  ULDC UR32, c[0x0][0x22c] ;  /* 0x00008b0000207ab9 */ /* 0x000fc40000000800 */
[----:B------:R-:W3:Y:S04]  /*50320*/  LDL.LU R29, [R1+0x2ac] ;  /* 0x0002ac00011d7983 */ /* 0x000ee80000300800 */
[----:B------:R-:W4:Y:S03]  /*50330*/  LDL.LU R18, [R1+0x2b0] ;  /* 0x0002b00001127983 */ /* 0x000f260000300800 */
[----:B------:R-:W-:Y:S02]  /*50340*/  @P0 LOP3.LUT R6, R6, 0x2000, RZ, 0xfc, !PT ;  /* 0x0000200006060812 */ /* 0x000fe400078efcff */
[----:B------:R-:W-:Y:S01]  /*50350*/  ISETP.LT.AND P0, PT, R17, UR4, !P6 ;  /* 0x0000000411007c0c */ /* 0x000fe2000f701270 */
[----:B------:R-:W-:Y:S01]  /*50360*/  ULDC UR4, c[0x0][0x22c] ;  /* 0x00008b0000047ab9 */ /* 0x000fe20000000800 */
[----:B------:R-:W4:Y:S01]  /*50370*/  LDL.LU R17, [R1+0x2b4] ;  /* 0x0002b40001117983 */ /* 0x000f220000300800 */
[----:B------:R-:W-:-:S04]  /*50380*/  LOP3.LUT R6, R6, 0xffffefff, RZ, 0xc0, !PT ;  /* 0xffffefff06067812 */ /* 0x000fc800078ec0ff */
[----:B------:R-:W-:-:S04]  /*50390*/  @P2 LOP3.LUT R6, R6, 0x1000, RZ, 0xfc, !PT ;  /* 0x0000100006062812 */ /* 0x000fc800078efcff */
[----:B------:R-:W-:-:S04]  /*503a0*/  LOP3.LUT R6, R6, 0xfffff7ff, RZ, 0xc0, !PT ;  /* 0xfffff7ff06067812 */ /* 0x000fc800078ec0ff */
[----:B------:R-:W-:-:S04]  /*503b0*/  @P1 LOP3.LUT R6, R6, 0x800, RZ, 0xfc, !PT ;  /* 0x0000080006061812 */ /* 0x000fc800078efcff */
[----:B------:R-:W-:-:S04]  /*503c0*/  LOP3.LUT R6, R6, 0xfffffbff, RZ, 0xc0, !PT ;  /* 0xfffffbff06067812 */ /* 0x000fc800078ec0ff */
[----:B------:R-:W-:Y:S02]  /*503d0*/  @P0 LOP3.LUT R6, R6, 0x400, RZ, 0xfc, !PT ;  /* 0x0000040006060812 */ /* 0x000fe400078efcff */
[----:B------:R-:W-:Y:S01]  /*503e0*/  ISETP.LT.AND P0, PT, R8, UR61, !P6 ;  /* 0x0000003d08007c0c */ /* 0x000fe2000f701270 */
[----:B------:R-:W-:Y:S01]  /*503f0*/  ULDC UR61, c[0x0][0x22c] ;  /* 0x00008b00003d7ab9 */ /* 0x000fe20000000800 */
[----:B------:R-:W-:Y:S01]  /*50400*/  ISETP.LT.AND P2, PT, R16, UR32, !P6 ;  /* 0x0000002010007c0c */ /* 0x000fe2000f741270 */
[----:B------:R-:W-:Y:S01]  /*50410*/  ULDC UR32, c[0x0][0x22c] ;  /* 0x00008b0000207ab9 */ /* 0x000fe20000000800 */
[----:B------:R-:W-:Y:S01]  /*50420*/  LOP3.LUT R6, R6, 0xfffffdff, RZ, 0xc0, !PT ;  /* 0xfffffdff06067812 */ /* 0x000fe200078ec0ff */
[----:B------:R-:W4:Y:S01]  /*50430*/  LDL.LU R16, [R1+0x2b8] ;  /* 0x0002b80001107983 */ /* 0x000f220000300800 */
[----:B------:R-:W-:Y:S01]  /*50440*/  ISETP.LT.AND P1, PT, R7, UR33, !P6 ;  /* 0x0000002107007c0c */ /* 0x000fe2000f721270 */
[----:B------:R-:W-:Y:S02]  /*50450*/  ULDC UR33, c[0x0][0x22c] ;  /* 0x00008b0000217ab9 */ /* 0x000fe40000000800 */
[----:B------:R-:W4:Y:S04]  /*50460*/  LDL.LU R7, [R1+0x2bc] ;  /* 0x0002bc0001077983 */ /* 0x000f280000300800 */
[----:B------:R-:W-:-:S04]  /*50470*/  @P0 LOP3.LUT R6, R6, 0x200, RZ, 0xfc, !PT ;  /* 0x0000020006060812 */ /* 0x000fc800078efcff */
[----:B------:R-:W-:-:S04]  /*50480*/  LOP3.LUT R6, R6, 0xfffffeff, RZ, 0xc0, !PT ;  /* 0xfffffeff06067812 */ /* 0x000fc800078ec0ff */
[----:B------:R-:W-:Y:S02]  /*50490*/  @P2 LOP3.LUT R6, R6, 0x100, RZ, 0xfc, !PT ;  /* 0x0000010006062812 */ /* 0x000fe400078efcff */
[----:B------:R-:W-:Y:S01]  /*504a0*/  ISETP.LT.AND P0, PT, R2, UR4, !P6 ;  /* 0x0000000402007c0c */ /* 0x000fe2000f701270 */
[----:B------:R-:W-:Y:S01]  /*504b0*/  VIADD R27, R0, 0xc0 ;  /* 0x000000c0001b7836 */ /* 0x000fe20000000000 */
[----:B------:R-:W-:Y:S01]  /*504c0*/  LOP3.LUT R6, R6, 0xffffff7f, RZ, 0xc0, !PT ;  /* 0xffffff7f06067812 */ /* 0x000fe200078ec0ff */
[----:B------:R-:W4:Y:S01]  /*504d0*/  LDL.LU R2, [R1+0x2c4] ;  /* 0x0002c40001027983 */ /* 0x000f220000300800 */
[----:B------:R-:W-:Y:S02]  /*504e0*/  ULDC UR4, c[0x0][0x22c] ;  /* 0x00008b0000047ab9 */ /* 0x000fe40000000800 */
[----:B------:R-:W-:-:S04]  /*504f0*/  @P1 LOP3.LUT R6, R6, 0x80, RZ, 0xfc, !PT ;  /* 0x0000008006061812 */ /* 0x000fc800078efcff */
[----:B------:R-:W-:-:S04]  /*50500*/  LOP3.LUT R6, R6, 0xffffffbf, RZ, 0xc0, !PT ;  /* 0xffffffbf06067812 */ /* 0x000fc800078ec0ff */
[----:B------:R-:W-:-:S04]  /*50510*/  @P0 LOP3.LUT R6, R6, 0x40, RZ, 0xfc, !PT ;  /* 0x0000004006060812 */ /* 0x000fc800078efcff */
[----:B------:R-:W-:Y:S02]  /*50520*/  LOP3.LUT R6, R6, 0xffffffdf, RZ, 0xc0, !PT ;  /* 0xffffffdf06067812 */ /* 0x000fe400078ec0ff */
[----:B--2---:R-:W-:Y:S01]  /*50530*/  ISETP.LT.AND P0, PT, R28, UR61, !P6 ;  /* 0x0000003d1c007c0c */ /* 0x004fe2000f701270 */
[----:B------:R-:W-:Y:S01]  /*50540*/  ULDC UR61, c[0x0][0x22c] ;  /* 0x00008b00003d7ab9 */ /* 0x000fe20000000800 */
[----:B------:R-:W2:Y:S01]  /*50550*/  LDL.LU R28, [R1+0x2c8] ;  /* 0x0002c800011c7983 */ /* 0x000ea20000300800 */
[----:B---3--:R-:W-:Y:S01]  /*50560*/  ISETP.LT.AND P2, PT, R29, UR32, !P6 ;  /* 0x000000201d007c0c */ /* 0x008fe2000f741270 */
[----:B------:R-:W-:Y:S02]  /*50570*/  ULDC UR32, c[0x0][0x22c] ;  /* 0x00008b0000207ab9 */ /* 0x000fe40000000800 */
[----:B------:R-:W3:Y:S01]  /*50580*/  LDL.LU R29, [R1+0x2cc] ;  /* 0x0002cc00011d7983 */ /* 0x000ee20000300800 */
[----:B----4-:R-:W-:Y:S01]  /*50590*/  ISETP.LT.AND P1, PT, R18, UR33, !P6 ;  /* 0x0000002112007c0c */ /* 0x010fe2000f721270 */
[----:B------:R-:W-:-:S02]  /*505a0*/  ULDC UR33, c[0x0][0x22c] ;  /* 0x00008b0000217ab9 */ /* 0x000fc40000000800 */
[----:B------:R-:W4:Y:S03]  /*505b0*/  LDL.LU R18, [R1+0x2d0] ;  /* 0x0002d00001127983 */ /* 0x000f260000300800 */
[----:B------:R-:W-:-:S04]  /*505c0*/  @P0 LOP3.LUT R6, R6, 0x20, RZ, 0xfc, !PT ;  /* 0x0000002006060812 */ /* 0x000fc800078efcff */
[----:B------:R-:W-:-:S04]  /*505d0*/  LOP3.LUT R6, R6, 0xffffffef, RZ, 0xc0, !PT ;  /* 0xffffffef06067812 */ /* 0x000fc800078ec0ff */
[----:B------:R-:W-:-:S04]  /*505e0*/  @P2 LOP3.LUT R6, R6, 0x10, RZ, 0xfc, !PT ;  /* 0x0000001006062812 */ /* 0x000fc800078efcff */
[----:B------:R-:W-:Y:S02]  /*505f0*/  LOP3.LUT R6, R6, 0xfffffff7, RZ, 0xc0, !PT ;  /* 0xfffffff706067812 */ /* 0x000fe400078ec0ff */
[----:B------:R-:W-:Y:S01]  /*50600*/  ISETP.LT.AND P0, PT, R17, UR4, !P6 ;  /* 0x0000000411007c0c */ /* 0x000fe2000f701270 */
[----:B------:R-:W-:Y:S01]  /*50610*/  ULDC UR4, c[0x0][0x22c] ;  /* 0x00008b0000047ab9 */ /* 0x000fe20000000800 */
[----:B------:R-:W-:Y:S01]  /*50620*/  @P1 LOP3.LUT R6, R6, 0x8, RZ, 0xfc, !PT ;  /* 0x0000000806061812 */ /* 0x000fe200078efcff */
[----:B------:R-:W4:Y:S01]  /*50630*/  LDL.LU R17, [R1+0x2d4] ;  /* 0x0002d40001117983 */ /* 0x000f220000300800 */
[----:B------:R-:W-:Y:S01]  /*50640*/  ISETP.LT.AND P1, PT, R27, UR33, !P6 ;  /* 0x000000211b007c0c */ /* 0x000fe2000f721270 */
[----:B------:R-:W-:Y:S02]  /*50650*/  ULDC UR33, c[0x0][0x22c] ;  /* 0x00008b0000217ab9 */ /* 0x000fe40000000800 */
[----:B------:R-:W2:Y:S01]  /*50660*/  LDL.LU R27, [R1+0x16b8] ;  /* 0x0016b800011b7983 */ /* 0x000ea20000300800 */
[----:B------:R-:W-:-:S03]  /*50670*/  LOP3.LUT R6, R6, 0xfffffffb, RZ, 0xc0, !PT ;  /* 0xfffffffb06067812 */ /* 0x000fc600078ec0ff */
[----:B------:R-:W4:Y:S02]  /*50680*/  LDL.LU R8, [R1+0x2d8] ;  /* 0x0002d80001087983 */ /* 0x000f240000300800 */
[----:B------:R-:W-:Y:S02]  /*50690*/  @P0 LOP3.LUT R6, R6, 0x4, RZ, 0xfc, !PT ;  /* 0x0000000406060812 */ /* 0x000fe400078efcff */
[----:B------:R-:W-:Y:S01]  /*506a0*/  ISETP.LT.AND P0, PT, R16, UR61, !P6 ;  /* 0x0000003d10007c0c */ /* 0x000fe2000f701270 */
[----:B------:R-:W-:Y:S01]  /*506b0*/  ULDC UR61, c[0x0][0x22c] ;  /* 0x00008b00003d7ab9 */ /* 0x000fe20000000800 */
[----:B------:R-:W4:Y:S01]  /*506c0*/  LDL.LU R16, [R1+0x2dc] ;  /* 0x0002dc0001107983 */ /* 0x000f220000300800 */
[----:B------:R-:W-:Y:S01]  /*506d0*/  ISETP.LT.AND P2, PT, R7, UR32, !P6 ;  /* 0x0000002007007c0c */ /* 0x000fe2000f741270 */
[----:B------:R-:W-:Y:S02]  /*506e0*/  ULDC UR32, c[0x0][0x22c] ;  /* 0x00008b0000207ab9 */ /* 0x000fe40000000800 */
[----:B------:R-:W4:Y:S01]  /*506f0*/  LDL.LU R7, [R1+0x2e0] ;  /* 0x0002e00001077983 */ /* 0x000f220000300800 */
[----:B------:R-:W-:-:S06]  /*50700*/  LOP3.LUT R6, R6, 0xfffffffd, RZ, 0xc0, !PT ;  /* 0xfffffffd06067812 */ /* 0x000fcc00078ec0ff */
[----:B------:R-:W-:Y:S02]  /*50710*/  @P0 LOP3.LUT R6, R6, 0x2, RZ, 0xfc, !PT ;  /* 0x0000000206060812 */ /* 0x000fe400078efcff */
[----:B------:R-:W-:Y:S01]  /*50720*/  ISETP.LT.AND P0, PT, R2, UR4, !P6 ;  /* 0x0000000402007c0c */ /* 0x000fe2000f701270 */
[----:B------:R-:W-:Y:S01]  /*50730*/  ULDC UR4, c[0x0][0x22c] ;  /* 0x00008b0000047ab9 */ /* 0x000fe20000000800 */
[----:B------:R-:W4:Y:S01]  /*50740*/  LDL.LU R2, [R1+0x2e4] ;  /* 0x0002e40001027983 */ /* 0x000f220000300800 */
[----:B------:R-:W-:-:S04]  /*50750*/  LOP3.LUT R6, R6, 0xfffffffe, RZ, 0xc0, !PT ;  /* 0xfffffffe06067812 */ /* 0x000fc800078ec0ff */
[----:B------:R-:W-:Y:S02]  /*50760*/  @P2 LOP3.LUT R6, R6, 0x1, RZ, 0xfc, !PT ;  /* 0x0000000106062812 */ /* 0x000fe400078efcff */
[----:B---3--:R-:W-:Y:S01]  /*50770*/  ISETP.LT.AND P2, PT, R29, UR32, !P6 ;  /* 0x000000201d007c0c */ /* 0x008fe2000f741270 */
[----:B------:R-:W-:Y:S01]  /*50780*/  ULDC UR32, c[0x0][0x22c] ;  /* 0x00008b0000207ab9 */ /* 0x000fe20000000800 */
[----:B--2---:R-:W-:-:S04]  /*50790*/  LOP3.LUT R27, R27, 0x7fffffff, RZ, 0xc0, !PT ;  /* 0x7fffffff1b1b7812 */ /* 0x004fc800078ec0ff */
[----:B------:R-:W-:-:S04]  /*507a0*/  @P1 LOP3.LUT R27, R27, 0x80000000, RZ, 0xfc, !PT ;  /* 0x800000001b1b1812 */ /* 0x000fc800078efcff */
[----:B------:R-:W-:-:S04]  /*507b0*/  LOP3.LUT R27, R27, 0xbfffffff, RZ, 0xc0, !PT ;  /* 0xbfffffff1b1b7812 */ /* 0x000fc800078ec0ff */
[----:B------:R-:W-:Y:S02]  /*507c0*/  @P0 LOP3.LUT R27, R27, 0x40000000, RZ, 0xfc, !PT ;  /* 0x400000001b1b0812 */ /* 0x000fe400078efcff */
[----:B------:R-:W-:Y:S01]  /*507d0*/  ISETP.LT.AND P0, PT, R28, UR61, !P6 ;  /* 0x0000003d1c007c0c */ /* 0x000fe2000f701270 */
[----:B------:R-:W-:Y:S01]  /*507e0*/  ULDC UR61, c[0x0][0x22c] ;  /* 0x00008b00003d7ab9 */ /* 0x000fe20000000800 */
[----:B------:R-:W2:Y:S04]  /*507f0*/  LDL.LU R28, [R1+0x2e8] ;  /* 0x0002e800011c7983 */ /* 0x000ea80000300800 */
[----:B------:R-:W3:Y:S01]  /*50800*/  LDL.LU R29, [R1+0x2ec] ;  /* 0x0002ec00011d7983 */ /* 0x000ee20000300800 */
[----:B----4-:R-:W-:Y:S01]  /*50810*/  ISETP.LT.AND P1, PT, R18, UR33, !P6 ;  /* 0x0000002112007c0c */ /* 0x010fe2000f721270 */
[----:B------:R-:W-:-:S02]  /*50820*/  ULDC UR33, c[0x0][0x22c] ;  /* 0x00008b0000217ab9 */ /* 0x000fc40000000800 */
[----:B------:R-:W4:Y:S01]  /*50830*/  LDL.LU R18, [R1+0x2f0] ;  /* 0x0002f00001127983 */ /* 0x000f220000300800 */
[----:B------:R-:W-:-:S04]  /*50840*/  LOP3.LUT R27, R27, 0xdfffffff, RZ, 0xc0, !PT ;  /* 0xdfffffff1b1b7812 */ /* 0x000fc800078ec0ff */
        /* <DEDUP_REMOVED lines=12> */
[----:B------:R-:W4:Y:S01]  /*50910*/  LDL.LU R8, [R1+0x2f8] ;  /* 0x0002f80001087983 */ /* 0x000f220000300800 */
[----:B------:R-:W-:Y:S01]  /*50920*/  ISETP.LT.AND P2, PT, R16, UR32, !P6 ;  /* 0x0000002010007c0c */ /* 0x000fe2000f741270 */
[----:B------:R-:W-:Y:S01]  /*50930*/  ULDC UR32, c[0x0][0x22c] ;  /* 0x00008b0000207ab9 */ /* 0x000fe20000000800 */
[----:B------:R-:W-:Y:S01]  /*50940*/  LOP3.LUT R27, R27, 0xfdffffff, RZ, 0xc0, !PT ;  /* 0xfdffffff1b1b7812 */ /* 0x000fe200078ec0ff */
[----:B------:R-:W4:Y:S01]  /*50950*/  LDL.LU R16, [R1+0x2fc] ;  /* 0x0002fc0001107983 */ /* 0x000f220000300800 */
[----:B------:R-:W-:Y:S01]  /*50960*/  ISETP.LT.AND P1, PT, R7, UR33, !P6 ;  /* 0x0000002107007c0c */ /* 0x000fe2000f721270 */
[----:B------:R-:W-:-:S02]  /*50970*/  ULDC UR33, c[0x0][0x22c] ;  /* 0x00008b0000217ab9 */ /* 0x000fc40000000800 */
[----:B------:R-:W4:Y:S03]  /*50980*/  LDL.LU R7, [R1+0x300] ;  /* 0x0003000001077983 */ /* 0x000f260000300800 */
[----:B------:R-:W-:-:S04]  /*50990*/  @P0 LOP3.LUT R27, R27, 0x2000000, RZ, 0xfc, !PT ;  /* 0x020000001b1b0812 */ /* 0x000fc800078efcff */
        /* <DEDUP_REMOVED lines=32> */
[----:B------:R-:W-:Y:S02]  /*50ba0*/  LOP3.LUT R27, R27, 0xfffdffff, RZ, 0xc0, !PT ;  /* 0xfffdffff1b1b7812 */ /* 0x000fe400078ec0ff */
[----:B------:R-:W-:Y:S01]  /*50bb0*/  ISETP.LT.AND P2, PT, R16, UR32, !P6 ;  /* 0x0000002010007c0c */ /* 0x000fe2000f741270 */
[----:B------:R-:W-:Y:S01]  /*50bc0*/  ULDC UR32, c[0x0][0x22c] ;  /* 0x00008b0000207ab9 */ /* 0x000fe20000000800 */
[----:B------:R-:W4:Y:S01]  /*50bd0*/  LDL.LU R16, [R1+0x31c] ;  /* 0x00031c0001107983 */ /* 0x000f220000300800 */
[----:B------:R-:W-:Y:S01]  /*50be0*/  ISETP.LT.AND P1, PT, R7, UR33, !P6 ;  /* 0x0000002107007c0c */ /* 0x000fe2000f721270 */
[----:B------:R-:W-:-:S02]  /*50bf0*/  ULDC UR33, c[0x0][0x22c] ;  /* 0x00008b0000217ab9 */ /* 0x000fc40000000800 */
[----:B------:R-:W4:Y:S02]  /*50c00*/  LDL.LU R7, [R1+0x320] ;  /* 0x0003200001077983 */ /* 0x000f240000300800 */
        /* <DEDUP_REMOVED lines=32> */
[----:B------:R-:W-:Y:S02]  /*50e10*/  LOP3.LUT R27, R27, 0xfffffdff, RZ, 0xc0, !PT ;  /* 0xfffffdff1b1b7812 */ /* 0x000fe400078ec0ff */
[----:B------:R-:W-:Y:S01]  /*50e20*/  ISETP.LT.AND P2, PT, R16, UR32, !P6 ;  /* 0x0000002010007c0c */ /* 0x000fe2000f741270 */
[----:B------:R-:W-:Y:S01]  /*50e30*/  ULDC UR32, c[0x0][0x22c] ;  /* 0x00008b0000207ab9 */ /* 0x000fe20000000800 */
        /* <DEDUP_REMOVED lines=75> */
[----:B------:R-:W-:Y:S01]  /*512f0*/  ISETP.LT.AND P2, PT, R16, UR32, !P6 ;  /* 0x0000002010007c0c */ /* 0x000fe2000f741270 */
[----:B------:R-:W-:Y:S01]  /*51300*/  ULDC UR32, c[0x0][0x22c] ;  /* 0x00008b0000207ab9 */ /* 0x000fe20000000800 */
[----:B------:R-:W-:Y:S02]  /*51310*/  @P0 LOP3.LUT R26, R26, 0x4000000, RZ, 0xfc, !PT ;  /* 0x040000001a1a0812 */ /* 0x000fe400078efcff */
[----:B------:R-:W-:Y:S01]  /*51320*/  ISETP.LT.AND P0, PT, R8, UR61, !P6 ;  /* 0x0000003d08007c0c */ /* 0x000fe2000f701270 */
[----:B------:R-:W-:Y:S01]  /*51330*/  ULDC UR61, c[0x0][0x22c] ;  /* 0x00008b00003d7ab9 */ /* 0x000fe20000000800 */
[----:B------:R-:W4:Y:S01]  /*51340*/  LDL.LU R8, [R1+0x390] ;  /* 0x0003900001087983 */ /* 0x000f220000300800 */
[----:B------:R-:W-:Y:S01]  /*51350*/  ISETP.LT.AND P1, PT, R7, UR33, !P6 ;  /* 0x0000002107007c0c */ /* 0x000fe2000f721270 */
[----:B------:R-:W-:-:S02]  /*51360*/  ULDC UR33, c[0x0][0x22c] ;  /* 0x00008b0000217ab9 */ /* 0x000fc40000000800 */
[----:B------:R-:W4:Y:S04]  /*51370*/  LDL.LU R16, [R1+0x394] ;  /* 0x0003940001107983 */ /* 0x000f280000300800 */
[----:B------:R-:W4:Y:S01]  /*51380*/  LDL.LU R7, [R1+0x398] ;  /* 0x0003980001077983 */ /* 0x000f220000300800 */
[----:B------:R-:W-:-:S04]  /*51390*/  LOP3.LUT R26, R26, 0xfdffffff, RZ, 0xc0, !PT ;  /* 0xfdffffff1a1a7812 */ /* 0x000fc800078ec0ff */
        /* <DEDUP_REMOVED lines=34> */
[----:B------:R-:W-:Y:S02]  /*515c0*/  ULDC UR32, c[0x0][0x22c] ;  /* 0x00008b0000207ab9 */ /* 0x000fe40000000800 */
[----:B------:R-:W4:Y:S01]  /*515d0*/  LDL.LU R16, [R1+0x3b4] ;  /* 0x0003b40001107983 */ /* 0x000f220000300800 */
[----:B------:R-:W-:Y:S01]  /*515e0*/  ISETP.LT.AND P1, PT, R7, UR33, !P6 ;  /* 0x0000002107007c0c */ /* 0x000fe2000f721270 */
[----:B------:R-:W-:-:S02]  /*515f0*/  ULDC UR33, c[0x0][0x22c] ;  /* 0x00008b0000217ab9 */ /* 0x000fc40000000800 */
        /* <DEDUP_REMOVED lines=33> */
[----:B------:R-:W4:Y:S01]  /*51810*/  LDL.LU R16, [R1+0x3d0] ;  /* 0x0003d00001107983 */ /* 0x000f220000300800 */
[----:B------:R-:W-:Y:S01]  /*51820*/  ISETP.LT.AND P1, PT, R7, UR33, !P6 ;  /* 0x0000002107007c0c */ /* 0x000fe2000f721270 */
[----:B------:R-:W-:Y:S02]  /*51830*/  ULDC UR33, c[0x0][0x22c] ;  /* 0x00008b0000217ab9 */ /* 0x000fe40000000800 */
[----:B------:R-:W4:Y:S01]  /*51840*/  LDL.LU R7, [R1+0x3d4] ;  /* 0x0003d40001077983 */ /* 0x000f220000300800 */
[----:B------:R-:W-:Y:S02]  /*51850*/  @P0 LOP3.LUT R26, R26, 0x400, RZ, 0xfc, !PT ;  /* 0x000004001a1a0812 */ /* 0x000fe400078efcff */
[----:B------:R-:W-:Y:S01]  /*51860*/  ISETP.LT.AND P0, PT, R8, UR61, !P6 ;  /* 0x0000003d08007c0c */ /* 0x000fe2000f701270 */
[----:B------:R-:W-:Y:S01]  /*51870*/  ULDC UR61, c[0x0][0x22c] ;  /* 0x00008b00003d7ab9 */ /* 0x000fe20000000800 */
[----:B------:R-:W-:-:S11]  /*51880*/  LOP3.LUT R26, R26, 0xfffffdff, RZ, 0xc0, !PT ;  /* 0xfffffdff1a1a7812 */ /* 0x000fd600078ec0ff */
        /* <DEDUP_REMOVED lines=156> */
[----:B------:R-:W-:-:S04]  /*52250*/  LOP3.LUT R25, R25, 0xfffffbff, RZ, 0xc0, !PT ;  /* 0xfffffbff19197812 */ /* 0x000fc800078ec0ff */
        /* <DEDUP_REMOVED lines=46> */
[----:B------:R-:W-:-:S04]  /*52540*/  @P0 LOP3.LUT R25, R25, 0x2, RZ, 0xfc, !PT ;  /* 0x0000000219190812 */ /* 0x000fc800078efcff */
[----:B------:R-:W-:Y:S02]  /*52550*/  LOP3.LUT R25, R25, 0xfffffffe, RZ, 0xc0, !PT ;  /* 0xfffffffe19197812 */ /* 0x000fe400078ec0ff */
[----:B------:R-:W-:Y:S01]  /*52560*/  ISETP.LT.AND P0, PT, R2, UR4, !P6 ;  /* 0x0000000402007c0c */ /* 0x000fe2000f701270 */
[----:B------:R-:W-:Y:S01]  /*52570*/  ULDC UR4, c[0x0][0x22c] ;  /* 0x00008b0000047ab9 */ /* 0x000fe20000000800 */
[----:B------:R-:W4:Y:S01]  /*52580*/  LDL.LU R2, [R1+0x47c] ;  /* 0x00047c0001027983 */ /* 0x000f220000300800 */
        /* <DEDUP_REMOVED lines=157> */
[----:B------:R-:W-:-:S04]  /*52f60*/  LOP3.LUT R24, R24, 0xfffffffe, RZ, 0xc0, !PT ;  /* 0xfffffffe18187812 */ /* 0x000fc800078ec0ff */
[----:B------:R-:W-:Y:S02]  /*52f70*/  @P2 LOP3.LUT R24, R24, 0x1, RZ, 0xfc, !PT ;  /* 0x0000000118182812 */ /* 0x000fe400078efcff */
[----:B------:R-:W-:Y:S01]  /*52f80*/  ISETP.LT.AND P0, PT, R2, UR4, !P6 ;  /* 0x0000000402007c0c */ /* 0x000fe2000f701270 */
[----:B------:R-:W-:Y:S01]  /*52f90*/  ULDC UR4, c[0x0][0x22c] ;  /* 0x00008b0000047ab9 */ /* 0x000fe20000000800 */
[----:B------:R-:W4:Y:S04]  /*52fa0*/  LDL.LU R2, [R1+0x4fc] ;  /* 0x0004fc0001027983 */ /* 0x000f280000300800 */
[----:B------:R-:W-:Y:S04]  /*52fb0*/  STL.64 [R1+0x15e8], R26 ;  /* 0x0015e81a01007387 */ /* 0x000fe80000100a00 */
[----:B------:R0:W-:Y:S01]  /*52fc0*/  STL.64 [R1+0x15e0], R24 ;  /* 0x0015e01801007387 */ /* 0x0001e20000100a00 */
        /* <DEDUP_REMOVED lines=282> */
[----:B------:R-:W-:Y:S01]  /*54170*/  @P1 LOP3.LUT R22, R22, 0x80, RZ, 0xfc, !PT ;  /* 0x0000008016161812 */ /* 0x000fe200078efcff */
[----:B------:R-:W4:Y:S03]  /*54180*/  LDL.LU R8, [R1+0x5e0] ;  /* 0x0005e00001087983 */ /* 0x000f260000300800 */
[----:B------:R-:W-:-:S04]  /*54190*/  LOP3.LUT R22, R22, 0xffffffbf, RZ, 0xc0, !PT ;  /* 0xffffffbf16167812 */ /* 0x000fc800078ec0ff */
[----:B------:R-:W-:-:S04]  /*541a0*/  @P0 LOP3.LUT R22, R22, 0x40, RZ, 0xfc, !PT ;  /* 0x0000004016160812 */ /* 0x000fc800078efcff */
[----:B------:R-:W-:Y:S02]  /*541b0*/  LOP3.LUT R22, R22, 0xffffffdf, RZ, 0xc0, !PT ;  /* 0xffffffdf16167812 */ /* 0x000fe400078ec0ff */
[----:B--2---:R-:W-:Y:S01]  /*541c0*/  ISETP.LT.AND P0, PT, R28, UR61, !P6 ;  /* 0x0000003d1c007c0c */ /* 0x004fe2000f701270 */
[----:B------:R-:W-:Y:S01]  /*541d0*/  ULDC UR61, c[0x0][0x22c] ;  /* 0x00008b00003d7ab9 */ /* 0x000fe20000000800 */
[----:B------:R-:W2:Y:S01]  /*541e0*/  LDL.LU R28, [R1+0x5e4] ;  /* 0x0005e400011c7983 */ /* 0x000ea20000300800 */
[----:B---3--:R-:W-:Y:S01]  /*541f0*/  ISETP.LT.AND P2, PT, R29, UR32, !P6 ;  /* 0x000000201d007c0c */ /* 0x008fe2000f741270 */
[----:B------:R-:W-:Y:S01]  /*54200*/  ULDC UR32, c[0x0][0x22c] ;  /* 0x00008b0000207ab9 */ /* 0x000fe20000000800 */
[----:B----4-:R-:W-:Y:S01]  /*54210*/  ISETP.LT.AND P1, PT, R18, UR33, !P6 ;  /* 0x0000002112007c0c */ /* 0x010fe2000f721270 */
[----:B------:R-:W-:Y:S01]  /*54220*/  ULDC UR33, c[0x0][0x22c] ;  /* 0x00008b0000217ab9 */ /* 0x000fe20000000800 */
[----:B------:R-:W3:Y:S06]  /*54230*/  LDL.LU R18, [R1+0x5e8] ;  /* 0x0005e80001127983 */ /* 0x000eec0000300800 */
        /* <DEDUP_REMOVED lines=10> */
[----:B------:R-:W3:Y:S01]  /*542e0*/  LDL.LU R21, [R1+0x16a0] ;  /* 0x0016a00001157983 */ /* 0x000ee20000300800 */
[----:B------:R-:W-:Y:S01]  /*542f0*/  ISETP.LT.AND P2, PT, R7, UR32, !P6 ;  /* 0x0000002007007c0c */ /* 0x000fe2000f741270 */
[----:B------:R-:W-:-:S02]  /*54300*/  ULDC UR32, c[0x0][0x22c] ;  /* 0x00008b0000207ab9 */ /* 0x000fc40000000800 */
[----:B------:R-:W4:Y:S01]  /*54310*/  LDL.LU R7, [R1+0x5f0] ;  /* 0x0005f00001077983 */ /* 0x000f220000300800 */
[----:B------:R-:W-:-:S03]  /*54320*/  LOP3.LUT R22, R22, 0xfffffffb, RZ, 0xc0, !PT ;  /* 0xfffffffb16167812 */ /* 0x000fc600078ec0ff */
[----:B------:R-:W4:Y:S01]  /*54330*/  LDL.LU R29, [R1+0x5f4] ;  /* 0x0005f400011d7983 */ /* 0x000f220000300800 */
[----:B------:R-:W-:Y:S02]  /*54340*/  @P0 LOP3.LUT R22, R22, 0x4, RZ, 0xfc, !PT ;  /* 0x0000000416160812 */ /* 0x000fe400078efcff */
[----:B------:R-:W-:Y:S01]  /*54350*/  ISETP.LT.AND P0, PT, R16, UR61, !P6 ;  /* 0x0000003d10007c0c */ /* 0x000fe2000f701270 */
[----:B------:R-:W-:Y:S01]  /*54360*/  ULDC UR61, c[0x0][0x22c] ;  /* 0x00008b00003d7ab9 */ /* 0x000fe20000000800 */
[----:B------:R-:W4:Y:S01]  /*54370*/  LDL.LU R16, [R1+0x5f8] ;  /* 0x0005f80001107983 */ /* 0x000f220000300800 */
[----:B------:R-:W-:-:S10]  /*54380*/  LOP3.LUT R22, R22, 0xfffffffd, RZ, 0xc0, !PT ;  /* 0xfffffffd16167812 */ /* 0x000fd400078ec0ff */
[----:B------:R-:W-:Y:S02]  /*54390*/  @P0 LOP3.LUT R22, R22, 0x2, RZ, 0xfc, !PT ;  /* 0x0000000216160812 */ /* 0x000fe400078efcff */
[----:B------:R-:W-:Y:S01]  /*543a0*/  ISETP.LT.AND P0, PT, R2, UR4, !P6 ;  /* 0x0000000402007c0c */ /* 0x000fe2000f701270 */
[----:B------:R-:W-:Y:S01]  /*543b0*/  ULDC UR4, c[0x0][0x22c] ;  /* 0x00008b0000047ab9 */ /* 0x000fe20000000800 */
[----:B------:R-:W4:Y:S01]  /*543c0*/  LDL.LU R2, [R1+0x5fc] ;  /* 0x0005fc0001027983 */ /* 0x000f220000300800 */
[----:B------:R-:W-:-:S04]  /*543d0*/  LOP3.LUT R22, R22, 0xfffffffe, RZ, 0xc0, !PT ;  /* 0xfffffffe16167812 */ /* 0x000fc800078ec0ff */
[----:B------:R-:W-:Y:S02]  /*543e0*/  @P2 LOP3.LUT R22, R22, 0x1, RZ, 0xfc, !PT ;  /* 0x0000000116162812 */ /* 0x000fe400078efcff */
[----:B--2---:R-:W-:Y:S01]  /*543f0*/  ISETP.LT.AND P2, PT, R28, UR32, !P6 ;  /* 0x000000201c007c0c */ /* 0x004fe2000f741270 */
[----:B------:R-:W-:Y:S01]  /*54400*/  ULDC UR32, c[0x0][0x22c] ;  /* 0x00008b0000207ab9 */ /* 0x000fe20000000800 */
[----:B---3--:R-:W-:-:S04]  /*54410*/  LOP3.LUT R21, R21, 0x7fffffff, RZ, 0xc0, !PT ;  /* 0x7fffffff15157812 */ /* 0x008fc800078ec0ff */
        /* <DEDUP_REMOVED lines=8> */
[----:B------:R-:W2:Y:S04]  /*544a0*/  LDL.LU R18, [R1+0x600] ;  /* 0x0006000001127983 */ /* 0x000ea80000300800 */
[----:B------:R-:W3:Y:S03]  /*544b0*/  LDL.LU R28, [R1+0x7e0] ;  /* 0x0007e000011c7983 */ /* 0x000ee60000300800 */
[----:B------:R-:W-:-:S04]  /*544c0*/  @P0 LOP3.LUT R21, R21, 0x20000000, RZ, 0xfc, !PT ;  /* 0x2000000015150812 */ /* 0x000fc800078efcff */
[----:B------:R-:W-:-:S04]  /*544d0*/  LOP3.LUT R21, R21, 0xefffffff, RZ, 0xc0, !PT ;  /* 0xefffffff15157812 */ /* 0x000fc800078ec0ff */
[----:B------:R-:W-:Y:S02]  /*544e0*/  @P2 LOP3.LUT R21, R21, 0x10000000, RZ, 0xfc, !PT ;  /* 0x1000000015152812 */ /* 0x000fe400078efcff */
[----:B----4-:R-:W-:Y:S01]  /*544f0*/  ISETP.LT.AND P0, PT, R17, UR4, !P6 ;  /* 0x0000000411007c0c */ /* 0x010fe2000f701270 */
[----:B------:R-:W-:Y:S01]  /*54500*/  ULDC UR4, c[0x0][0x22c] ;  /* 0x00008b0000047ab9 */ /* 0x000fe20000000800 */
[----:B------:R-:W-:Y:S01]  /*54510*/  LOP3.LUT R21, R21, 0xf7ffffff, RZ, 0xc0, !PT ;  /* 0xf7ffffff15157812 */ /* 0x000fe200078ec0ff */
[----:B------:R-:W4:Y:S03]  /*54520*/  LDL.LU R17, [R1+0x604] ;  /* 0x0006040001117983 */ /* 0x000f260000300800 */
        /* <DEDUP_REMOVED lines=9> */
[----:B------:R-:W-:-:S03]  /*545c0*/  LOP3.LUT R21, R21, 0xfdffffff, RZ, 0xc0, !PT ;  /* 0xfdffffff15157812 */ /* 0x000fc600078ec0ff */
[----:B------:R-:W4:Y:S03]  /*545d0*/  LDL.LU R10, [R1+0x610] ;  /* 0x00061000010a7983 */ /* 0x000f260000300800 */
[----:B------:R-:W-:Y:S02]  /*545e0*/  @P0 LOP3.LUT R21, R21, 0x2000000, RZ, 0xfc, !PT ;  /* 0x0200000015150812 */ /* 0x000fe400078efcff */
[----:B------:R-:W-:Y:S01]  /*545f0*/  ISETP.LT.AND P0, PT, R2, UR4, !P6 ;  /* 0x0000000402007c0c */ /* 0x000fe2000f701270 */
[----:B------:R-:W-:Y:S01]  /*54600*/  ULDC UR4, c[0x0][0x22c] ;  /* 0x00008b0000047ab9 */ /* 0x000fe20000000800 */
[----:B------:R-:W4:Y:S01]  /*54610*/  LDL.LU R2, [R1+0x7e4] ;  /* 0x0007e40001027983 */ /* 0x000f220000300800 */
[----:B------:R-:W-:Y:S01]  /*54620*/  ISETP.LT.AND P2, PT, R29, UR32, !P6 ;  /* 0x000000201d007c0c */ /* 0x000fe2000f741270 */
[----:B------:R-:W-:Y:S02]  /*54630*/  ULDC UR32, c[0x0][0x22c] ;  /* 0x00008b0000207ab9 */ /* 0x000fe40000000800 */
[----:B------:R-:W4:Y:S04]  /*54640*/  LDL.LU R9, [R1+0x614] ;  /* 0x0006140001097983 */ /* 0x000f280000300800 */
[----:B------:R-:W4:Y:S01]  /*54650*/  LDL.LU R29, [R1+0xeb8] ;  /* 0x000eb800011d7983 */ /* 0x000f220000300800 */
[----:B------:R-:W-:-:S03]  /*54660*/  LOP3.LUT R21, R21, 0xfeffffff, RZ, 0xc0, !PT ;  /* 0xfeffffff15157812 */ /* 0x000fc600078ec0ff */
[----:B------:R-:W4:Y:S02]  /*54670*/  LDL.LU R8, [R1+0x618] ;  /* 0x0006180001087983 */ /* 0x000f240000300800 */
[----:B------:R-:W-:-:S04]  /*54680*/  @P2 LOP3.LUT R21, R21, 0x1000000, RZ, 0xfc, !PT ;  /* 0x0100000015152812 */ /* 0x000fc800078efcff */
[----:B------:R-:W-:-:S04]  /*54690*/  LOP3.LUT R21, R21, 0xff7fffff, RZ, 0xc0, !PT ;  /* 0xff7fffff15157812 */ /* 0x000fc800078ec0ff */
[----:B------:R-:W-:-:S04]  /*546a0*/  @P1 LOP3.LUT R21, R21, 0x800000, RZ, 0xfc, !PT ;  /* 0x0080000015151812 */ /* 0x000fc800078efcff */
[----:B------:R-:W-:-:S04]  /*546b0*/  LOP3.LUT R21, R21, 0xffbfffff, RZ, 0xc0, !PT ;  /* 0xffbfffff15157812 */ /* 0x000fc800078ec0ff */
[----:B------:R-:W-:-:S04]  /*546c0*/  @P0 LOP3.LUT R21, R21, 0x400000, RZ, 0xfc, !PT ;  /* 0x0040000015150812 */ /* 0x000fc800078efcff */
[----:B------:R-:W-:Y:S02]  /*546d0*/  LOP3.LUT R21, R21, 0xffdfffff, RZ, 0xc0, !PT ;  /* 0xffdfffff15157812 */ /* 0x000fe400078ec0ff */
[----:B--2---:R-:W-:Y:S02]  /*546e0*/  ISETP.LT.AND P1, PT, R18, UR61, !P6 ;  /* 0x0000003d12007c0c */ /* 0x004fe4000f721270 */
[----:B------:R-:W2:Y:S01]  /*546f0*/  LDL.LU R18, [R1+0xe90] ;  /* 0x000e900001127983 */ /* 0x000ea20000300800 */
[----:B---3--:R-:W-:-:S03]  /*54700*/  R2UR UR61, R28 ;  /* 0x000000001c3d72ca */ /* 0x008fc600000e0000 */
[----:B------:R-:W3:Y:S07]  /*54710*/  LDL.LU R28, [R1+0x61c] ;  /* 0x00061c00011c7983 */ /* 0x000eee0000300800 */
[----:B------:R-:W-:Y:S02]  /*54720*/  @P1 LOP3.LUT R21, R21, 0x200000, RZ, 0xfc, !PT ;  /* 0x0020000015151812 */ /* 0x000fe400078efcff */
[----:B----4-:R-:W-:Y:S02]  /*54730*/  ISETP.LT.AND P0, PT, R17, UR32, !P6 ;  /* 0x0000002011007c0c */ /* 0x010fe4000f701270 */
[----:B------:R-:W-:-:S02]  /*54740*/  R2UR UR32, R3 ;  /* 0x00000000032072ca */ /* 0x000fc400000e0000 */
[----:B------:R-:W4:Y:S04]  /*54750*/  LDL.LU R3, [R1+0x169c] ;  /* 0x00169c0001037983 */ /* 0x000f280000300800 */
[----:B------:R-:W4:Y:S01]  /*54760*/  LDL.LU R17, [R1+0x620] ;  /* 0x0006200001117983 */ /* 0x000f220000300800 */
[----:B------:R-:W-:Y:S02]  /*54770*/  ISETP.LT.AND P1, PT, R7, UR33, !P6 ;  /* 0x0000002107007c0c */ /* 0x000fe4000f721270 */
[----:B------:R-:W-:Y:S02]  /*54780*/  R2UR UR33, R19 ;  /* 0x00000000132172ca */ /* 0x000fe400000e0000 */
[----:B------:R-:W4:Y:S04]  /*54790*/  LDL.LU R19, [R1+0x1698] ;  /* 0x0016980001137983 */ /* 0x000f280000300800 */
[----:B------:R-:W4:Y:S01]  /*547a0*/  LDL.LU R7, [R1+0x624] ;  /* 0x0006240001077983 */ /* 0x000f220000300800 */
[----:B------:R-:W-:-:S04]  /*547b0*/  LOP3.LUT R21, R21, 0xffefffff, RZ, 0xc0, !PT ;  /* 0xffefffff15157812 */ /* 0x000fc800078ec0ff */
[----:B------:R-:W-:Y:S02]  /*547c0*/  @P0 LOP3.LUT R21, R21, 0x100000, RZ, 0xfc, !PT ;  /* 0x0010000015150812 */ /* 0x000fe400078efcff */
[----:B------:R-:W-:Y:S02]  /*547d0*/  ISETP.LT.AND P0, PT, R16, UR4, !P6 ;  /* 0x0000000410007c0c */ /* 0x000fe4000f701270 */
[----:B------:R-:W-:Y:S02]  /*547e0*/  R2UR UR4, R20 ;  /* 0x00000000140472ca */ /* 0x000fe400000e0000 */
[----:B------:R-:W4:Y:S01]  /*547f0*/  LDL.LU R20, [R1+0x1694] ;  /* 0x0016940001147983 */ /* 0x000f220000300800 */
[----:B------:R-:W-:-:S03]  /*54800*/  LOP3.LUT R21, R21, 0xfff7ffff, RZ, 0xc0, !PT ;  /* 0xfff7ffff15157812 */ /* 0x000fc600078ec0ff */
[----:B------:R-:W4:Y:S01]  /*54810*/  LDL.LU R16, [R1+0x628] ;  /* 0x0006280001107983 */ /* 0x000f220000300800 */
[----:B------:R-:W-:-:S06]  /*54820*/  @P1 LOP3.LUT R21, R21, 0x80000, RZ, 0xfc, !PT ;  /* 0x0008000015151812 */ /* 0x000fcc00078efcff */
[----:B------:R-:W-:Y:S02]  /*54830*/  ISETP.LT.AND P1, PT, R10, UR4, !P6 ;  /* 0x000000040a007c0c */ /* 0x000fe4000f721270 */
[----:B------:R-:W-:Y:S02]  /*54840*/  R2UR UR4, R2 ;  /* 0x00000000020472ca */ /* 0x000fe400000e0000 */
[----:B------:R-:W4:Y:S01]  /*54850*/  LDL.LU R2, [R1+0x62c] ;  /* 0x00062c0001027983 */ /* 0x000f220000300800 */
[----:B------:R-:W-:-:S04]  /*54860*/  LOP3.LUT R21, R21, 0xfffbffff, RZ, 0xc0, !PT ;  /* 0xfffbffff15157812 */ /* 0x000fc800078ec0ff */
[----:B------:R-:W-:Y:S02]  /*54870*/  @P0 LOP3.LUT R21, R21, 0x40000, RZ, 0xfc, !PT ;  /* 0x0004000015150812 */ /* 0x000fe400078efcff */
[----:B------:R-:W-:Y:S02]  /*54880*/  ISETP.LT.AND P0, PT, R9, UR33, !P6 ;  /* 0x0000002109007c0c */ /* 0x000fe4000f701270 */
[----:B------:R-:W-:Y:S02]  /*54890*/  R2UR UR33, R29 ;  /* 0x000000001d2172ca */ /* 0x000fe400000e0000 */
[----:B------:R-:W4:Y:S01]  /*548a0*/  LDL.LU R29, [R1+0x630] ;  /* 0x00063000011d7983 */ /* 0x000f220000300800 */
[----:B------:R-:W-:-:S04]  /*548b0*/  LOP3.LUT R21, R21, 0xfffdffff, RZ, 0xc0, !PT ;  /* 0xfffdffff15157812 */ /* 0x000fc800078ec0ff */
[----:B------:R-:W-:Y:S02]  /*548c0*/  @P1 LOP3.LUT R21, R21, 0x20000, RZ, 0xfc, !PT ;  /* 0x0002000015151812 */ /* 0x000fe400078efcff */
[----:B------:R-:W-:Y:S02]  /*548d0*/  ISETP.LT.AND P1, PT, R8, UR32, !P6 ;  /* 0x0000002008007c0c */ /* 0x000fe4000f721270 */
[----:B------:R-:W-:-:S04]  /*548e0*/  LOP3.LUT R21, R21, 0xfffeffff, RZ, 0xc0, !PT ;  /* 0xfffeffff15157812 */ /* 0x000fc800078ec0ff */
[----:B------:R-:W-:-:S04]  /*548f0*/  @P0 LOP3.LUT R21, R21, 0x10000, RZ, 0xfc, !PT ;  /* 0x0001000015150812 */ /* 0x000fc800078efcff */
[----:B------:R-:W-:-:S04]  /*54900*/  LOP3.LUT R21, R21, 0xffff7fff, RZ, 0xc0, !PT ;  /* 0xffff7fff15157812 */ /* 0x000fc800078ec0ff */
[----:B------:R-:W-:-:S04]  /*54910*/  @P1 LOP3.LUT R21, R21, 0x8000, RZ, 0xfc, !PT ;  /* 0x0000800015151812 */ /* 0x000fc800078efcff */
[----:B------:R-:W-:Y:S02]  /*54920*/  LOP3.LUT R21, R21, 0xffffbfff, RZ, 0xc0, !PT ;  /* 0xffffbfff15157812 */ /* 0x000fe400078ec0ff */
[----:B--2---:R-:W-:Y:S02]  /*54930*/  R2UR UR32, R18 ;  /* 0x00000000122072ca */ /* 0x004fe400000e0000 */
[----:B------:R-:W2:Y:S01]  /*54940*/  LDL.LU R18, [R1+0x634] ;  /* 0x0006340001127983 */ /* 0x000ea20000300800 */
[----:B---3--:R-:W-:Y:S01]  /*54950*/  ISETP.LT.AND P0, PT, R28, UR61, !P6 ;  /* 0x0000003d1c007c0c */ /* 0x008fe2000f701270 */
[----:B------:R-:W-:Y:S02]  /*54960*/  VIADD R5, R0, 0x1fe ;  /* 0x000001fe00057836 */ /* 0x000fe40000000000 */
[----:B------:R-:W3:Y:S01]  /*54970*/  LDL.LU R28, [R1+0x638] ;  /* 0x00063800011c7983 */ /* 0x000ee20000300800 */
[----:B------:R-:W-:Y:S01]  /*54980*/  LOP3.LUT R4, R4, 0x7fffffff, RZ, 0xc0, !PT ;  /* 0x7fffffff04047812 */ /* 0x000fe200078ec0ff */
[----:B------:R-:W-:-:S08]  /*54990*/  ULDC UR61, c[0x0][0x22c] ;  /* 0x00008b00003d7ab9 */ /* 0x000fd00000000800 */
[----:B------:R-:W-:Y:S02]  /*549a0*/  @P0 LOP3.LUT R21, R21, 0x4000, RZ, 0xfc, !PT ;  /* 0x0000400015150812 */ /* 0x000fe400078efcff */
[----:B----4-:R-:W-:Y:S01]  /*549b0*/  ISETP.LT.AND P1, PT, R17, UR60, !P6 ;  /* 0x0000003c11007c0c */ /* 0x010fe2000f721270 */
        /* <DEDUP_REMOVED lines=11> */
[----:B------:R-:W-:-:S04]  /*54a70*/  @P0 LOP3.LUT R21, R21, 0x1000, RZ, 0xfc, !PT ;  /* 0x0000100015150812 */ /* 0x000fc800078efcff */
[----:B------:R-:W-:Y:S02]  /*54a80*/  LOP3.LUT R21, R21, 0xfffff7ff, RZ, 0xc0, !PT ;  /* 0xfffff7ff15157812 */ /* 0x000fe400078ec0ff */
[----:B------:R-:W-:Y:S01]  /*54a90*/  ISETP.LT.AND P0, PT, R2, UR57, !P6 ;  /* 0x0000003902007c0c */ /* 0x000fe2000f701270 */
[----:B------:R-:W-:Y:S01]  /*54aa0*/  ULDC UR57, c[0x0][0x22c] ;  /* 0x00008b0000397ab9 */ /* 0x000fe20000000800 */
[----:B------:R-:W4:Y:S02]  /*54ab0*/  LDL.LU R2, [R1+0x648] ;  /* 0x0006480001027983 */ /* 0x000f240000300800 */
        /* <DEDUP_REMOVED lines=13> */
[----:B------:R-:W-:-:S09]  /*54b90*/  ULDC UR54, c[0x0][0x22c] ;  /* 0x00008b0000367ab9 */ /* 0x000fd20000000800 */
[----:B------:R-:W-:-:S04]  /*54ba0*/  @P0 LOP3.LUT R21, R21, 0x100, RZ, 0xfc, !PT ;  /* 0x0000010015150812 */ /* 0x000fc800078efcff */
[----:B------:R-:W-:-:S04]  /*54bb0*/  LOP3.LUT R21, R21, 0xffffff7f, RZ, 0xc0, !PT ;  /* 0xffffff7f15157812 */ /* 0x000fc800078ec0ff */
[----:B------:R-:W-:Y:S02]  /*54bc0*/  @P1 LOP3.LUT R21, R21, 0x80, RZ, 0xfc, !PT ;  /* 0x0000008015151812 */ /* 0x000fe400078efcff */
[----:B----4-:R-:W-:Y:S01]  /*54bd0*/  ISETP.LT.AND P0, PT, R17, UR53, !P6 ;  /* 0x0000003511007c0c */ /* 0x010fe2000f701270 */
[----:B------:R-:W-:Y:S01]  /*54be0*/  ULDC UR53, c[0x0][0x22c] ;  /* 0x00008b0000357ab9 */ /* 0x000fe20000000800 */
[----:B------:R-:W3:Y:S01]  /*54bf0*/  LDL.LU R17, [R1+0x658] ;  /* 0x0006580001117983 */ /* 0x000ee20000300800 */
        /* <DEDUP_REMOVED lines=8> */
[----:B------:R-:W-:Y:S01]  /*54c80*/  @P1 LOP3.LUT R21, R21, 0x20, RZ, 0xfc, !PT ;  /* 0x0000002015151812 */ /* 0x000fe200078efcff */
[----:B------:R-:W4:Y:S03]  /*54c90*/  LDL.LU R16, [R1+0x660] ;  /* 0x0006600001107983 */ /* 0x000f260000300800 */
[----:B------:R-:W-:Y:S02]  /*54ca0*/  LOP3.LUT R21, R21, 0xffffffef, RZ, 0xc0, !PT ;  /* 0xffffffef15157812 */ /* 0x000fe400078ec0ff */
[----:B------:R-:W-:Y:S01]  /*54cb0*/  ISETP.LT.AND P1, PT, R2, UR50, !P6 ;  /* 0x0000003202007c0c */ /* 0x000fe2000f721270 */
[----:B------:R-:W-:-:S04]  /*54cc0*/  ULDC UR50, c[0x0][0x22c] ;  /* 0x00008b0000327ab9 */ /* 0x000fc80000000800 */
[----:B------:R-:W-:Y:S01]  /*54cd0*/  @P0 LOP3.LUT R21, R21, 0x10, RZ, 0xfc, !PT ;  /* 0x0000001015150812 */ /* 0x000fe200078efcff */
[----:B------:R-:W4:Y:S03]  /*54ce0*/  LDL.LU R2, [R1+0x664] ;  /* 0x0006640001027983 */ /* 0x000f260000300800 */
[----:B------:R-:W-:Y:S02]  /*54cf0*/  LOP3.LUT R21, R21, 0xfffffff7, RZ, 0xc0, !PT ;  /* 0xfffffff715157812 */ /* 0x000fe400078ec0ff */
[----:B------:R-:W-:Y:S01]  /*54d00*/  ISETP.LT.AND P0, PT, R29, UR49, !P6 ;  /* 0x000000311d007c0c */ /* 0x000fe2000f701270 */
[----:B------:R-:W-:Y:S01]  /*54d10*/  ULDC UR49, c[0x0][0x22c] ;  /* 0x00008b0000317ab9 */ /* 0x000fe20000000800 */
[----:B------:R-:W-:Y:S01]  /*54d20*/  @P1 LOP3.LUT R21, R21, 0x8, RZ, 0xfc, !PT ;  /* 0x0000000815151812 */ /* 0x000fe200078efcff */
[----:B------:R-:W4:Y:S03]  /*54d30*/  LDL.LU R29, [R1+0x668] ;  /* 0x00066800011d7983 */ /* 0x000f260000300800 */
[----:B------:R-:W-:Y:S01]  /*54d40*/  LOP3.LUT R21, R21, 0xfffffffb, RZ, 0xc0, !PT ;  /* 0xfffffffb15157812 */ /* 0x000fe200078ec0ff */
[----:B------:R-:W4:Y:S06]  /*54d50*/  LDL.LU R28, [R1+0x66c] ;  /* 0x00066c00011c7983 */ /* 0x000f2c0000300800 */
[----:B------:R-:W-:-:S02]  /*54d60*/  @P0 LOP3.LUT R21, R21, 0x4, RZ, 0xfc, !PT ;  /* 0x0000000415150812 */ /* 0x000fc400078efcff */
[----:B------:R-:W-:Y:S01]  /*54d70*/  ISETP.LT.AND P0, PT, R20, UR47, !P6 ;  /* 0x0000002f14007c0c */ /* 0x000fe2000f701270 */
[----:B------:R-:W-:Y:S01]  /*54d80*/  ULDC UR47, c[0x0][0x22c] ;  /* 0x00008b00002f7ab9 */ /* 0x000fe20000000800 */
[----:B------:R-:W4:Y:S01]  /*54d90*/  LDL.LU R20, [R1+0x1690] ;  /* 0x0016900001147983 */ /* 0x000f220000300800 */
[----:B------:R-:W-:Y:S02]  /*54da0*/  LOP3.LUT R21, R21, 0xfffffffd, RZ, 0xc0, !PT ;  /* 0xfffffffd15157812 */ /* 0x000fe400078ec0ff */
[----:B--2---:R-:W-:Y:S01]  /*54db0*/  ISETP.LT.AND P1, PT, R18, UR48, !P6 ;  /* 0x0000003012007c0c */ /* 0x004fe2000f721270 */
[----:B------:R-:W-:Y:S01]  /*54dc0*/  ULDC UR48, c[0x0][0x22c] ;  /* 0x00008b0000307ab9 */ /* 0x000fe20000000800 */
[----:B------:R-:W2:Y:S11]  /*54dd0*/  LDL.LU R18, [R1+0x670] ;  /* 0x0006700001127983 */ /* 0x000eb60000300800 */
[----:B------:R-:W-:-:S04]  /*54de0*/  @P1 LOP3.LUT R21, R21, 0x2, RZ, 0xfc, !PT ;  /* 0x0000000215151812 */ /* 0x000fc800078efcff */
[----:B------:R-:W-:-:S04]  /*54df0*/  LOP3.LUT R21, R21, 0xfffffffe, RZ, 0xc0, !PT ;  /* 0xfffffffe15157812 */ /* 0x000fc800078ec0ff */
[----:B------:R-:W-:Y:S02]  /*54e00*/  @P0 LOP3.LUT R21, R21, 0x1, RZ, 0xfc, !PT ;  /* 0x0000000115150812 */ /* 0x000fe400078efcff */
[----:B---3--:R-:W-:Y:S01]  /*54e10*/  ISETP.LT.AND P1, PT, R17, UR46, !P6 ;  /* 0x0000002e11007c0c */ /* 0x008fe2000f721270 */
[----:B------:R-:W-:Y:S01]  /*54e20*/  ULDC UR46, c[0x0][0x22c] ;  /* 0x00008b00002e7ab9 */ /* 0x000fe20000000800 */
[----:B------:R-:W3:Y:S01]  /*54e30*/  LDL.LU R17, [R1+0x674] ;  /* 0x0006740001117983 */ /* 0x000ee20000300800 */
[----:B----4-:R-:W-:Y:S01]  /*54e40*/  ISETP.LT.AND P0, PT, R7, UR45, !P6 ;  /* 0x0000002d07007c0c */ /* 0x010fe2000f701270 */
        /* <DEDUP_REMOVED lines=29> */
[----:B------:R-:W2:Y:S11]  /*55020*/  LDL.LU R18, [R1+0x68c] ;  /* 0x00068c0001127983 */ /* 0x000eb60000300800 */
[----:B------:R-:W-:-:S02]  /*55030*/  @P1 LOP3.LUT R20, R20, 0x2000000, RZ, 0xfc, !PT ;  /* 0x0200000014141812 */ /* 0x000fc400078efcff */
[----:B---3--:R-:W-:Y:S01]  /*55040*/  ISETP.LT.AND P0, PT, R17, UR39, !P6 ;  /* 0x0000002711007c0c */ /* 0x008fe2000f701270 */
[----:B------:R-:W-:Y:S01]  /*55050*/  ULDC UR39, c[0x0][0x22c] ;  /* 0x00008b0000277ab9 */ /* 0x000fe20000000800 */
[----:B------:R-:W3:Y:S01]  /*55060*/  LDL.LU R17, [R1+0x690] ;  /* 0x0006900001117983 */ /* 0x000ee20000300800 */
[----:B----4-:R-:W-:Y:S01]  /*55070*/  ISETP.LT.AND P1, PT, R7, UR38, !P6 ;  /* 0x0000002607007c0c */ /* 0x010fe2000f721270 */
[----:B------:R-:W-:Y:S02]  /*55080*/  ULDC UR38, c[0x0][0x22c] ;  /* 0x00008b0000267ab9 */ /* 0x000fe40000000800 */
[----:B------:R-:W4:Y:S01]  /*55090*/  LDL.LU R7, [R1+0x694] ;  /* 0x0006940001077983 */ /* 0x000f220000300800 */
[----:B------:R-:W-:-:S06]  /*550a0*/  LOP3.LUT R20, R20, 0xfeffffff, RZ, 0xc0, !PT ;  /* 0xfeffffff14147812 */ /* 0x000fcc00078ec0ff */
        /* <DEDUP_REMOVED lines=9> */
[----:B------:R-:W4:Y:S07]  /*55140*/  LDL.LU R2, [R1+0x69c] ;  /* 0x00069c0001027983 */ /* 0x000f2e0000300800 */
        /* <DEDUP_REMOVED lines=10> */
[----:B------:R-:W-:-:S04]  /*551f0*/  @P0 LOP3.LUT R20, R20, 0x100000, RZ, 0xfc, !PT ;  /* 0x0010000014140812 */ /* 0x000fc800078efcff */
[----:B------:R-:W-:-:S05]  /*55200*/  LOP3.LUT R20, R20, 0xfff7ffff, RZ, 0xc0, !PT ;  /* 0xfff7ffff14147812 */ /* 0x000fca00078ec0ff */
        /* <DEDUP_REMOVED lines=66> */
[----:B------:R-:W-:-:S03]  /*55630*/  ULDC UR18, c[0x0][0x22c] ;  /* 0x00008b0000127ab9 */ /* 0x000fc60000000800 */
        /* <DEDUP_REMOVED lines=25> */
[----:B------:R-:W-:Y:S01]  /*557d0*/  @P1 LOP3.LUT R20, R20, 0x2, RZ, 0xfc, !PT ;  /* 0x0000000214141812 */ /* 0x000fe200078efcff */
[----:B------:R-:W4:Y:S03]  /*557e0*/  LDL.LU R28, [R1+0x6f0] ;  /* 0x0006f000011c7983 */ /* 0x000f260000300800 */
[----:B------:R-:W-:-:S04]  /*557f0*/  LOP3.LUT R20, R20, 0xfffffffe, RZ, 0xc0, !PT ;  /* 0xfffffffe14147812 */ /* 0x000fc800078ec0ff */
[----:B------:R-:W-:Y:S01]  /*55800*/  @P0 LOP3.LUT R20, R20, 0x1, RZ, 0xfc, !PT ;  /* 0x0000000114140812 */ /* 0x000fe200078efcff */
[----:B------:R-:W-:Y:S01]  /*55810*/  STL.64 [R1+0x1610], R22 ;  /* 0x0016101601007387 */ /* 0x000fe20000100a00 */
[----:B------:R-:W-:Y:S01]  /*55820*/  ISETP.LT.AND P1, PT, R29, UR12, !P6 ;  /* 0x0000000c1d007c0c */ /* 0x000fe2000f721270 */
[----:B------:R-:W-:Y:S02]  /*55830*/  ULDC UR12, c[0x0][0x22c] ;  /* 0x00008b00000c7ab9 */ /* 0x000fe40000000800 */
[----:B------:R-:W-:Y:S04]  /*55840*/  STL.64 [R1+0x1608], R20 ;  /* 0x0016081401007387 */ /* 0x000fe80000100a00 */
[----:B------:R-:W4:Y:S01]  /*55850*/  LDL.LU R29, [R1+0x6f4] ;  /* 0x0006f400011d7983 */ /* 0x000f220000300800 */
[----:B------:R-:W-:-:S05]  /*55860*/  LOP3.LUT R0, R0, 0x7fffffff, RZ, 0xc0, !PT ;  /* 0x7fffffff00007812 */ /* 0x000fca00078ec0ff */
[----:B------:R-:W-:-:S04]  /*55870*/  @P1 LOP3.LUT R0, R0, 0x80000000, RZ, 0xfc, !PT ;  /* 0x8000000000001812 */ /* 0x000fc800078efcff */
[----:B------:R-:W-:Y:S02]  /*55880*/  LOP3.LUT R0, R0, 0xbfffffff, RZ, 0xc0, !PT ;  /* 0xbfffffff00007812 */ /* 0x000fe400078ec0ff */
[----:B--2---:R-:W-:Y:S01]  /*55890*/  ISETP.LT.AND P0, PT, R18, UR11, !P6 ;  /* 0x0000000b12007c0c */ /* 0x004fe2000f701270 */
[----:B------:R-:W-:Y:S01]  /*558a0*/  ULDC UR11, c[0x0][0x22c] ;  /* 0x00008b00000b7ab9 */ /* 0x000fe20000000800 */
[----:B------:R-:W2:Y:S04]  /*558b0*/  LDL.LU R18, [R1+0x6f8] ;  /* 0x0006f80001127983 */ /* 0x000ea80000300800 */
[----:B------:R-:W2:Y:S07]  /*558c0*/  LDL.LU R9, [R1+0x6fc] ;  /* 0x0006fc0001097983 */ /* 0x000eae0000300800 */
        /* <DEDUP_REMOVED lines=18> */
[----:B------:R-:W-:-:S02]  /*559f0*/  @P1 LOP3.LUT R0, R0, 0x8000000, RZ, 0xfc, !PT ;  /* 0x0800000000001812 */ /* 0x000fc400078efcff */
[----:B------:R-:W-:Y:S01]  /*55a00*/  ISETP.LT.AND P1, PT, R28, UR6, !P6 ;  /* 0x000000061c007c0c */ /* 0x000fe2000f721270 */
[----:B------:R-:W4:Y:S01]  /*55a10*/  LDL.LU R8, [R1+0x710] ;  /* 0x0007100001087983 */ /* 0x000f220000300800 */
[----:B------:R-:W-:Y:S01]  /*55a20*/  LOP3.LUT R0, R0, 0xfbffffff, RZ, 0xc0, !PT ;  /* 0xfbffffff00007812 */ /* 0x000fe200078ec0ff */
[----:B------:R-:W-:Y:S02]  /*55a30*/  ULDC UR6, c[0x0][0x22c] ;  /* 0x00008b0000067ab9 */ /* 0x000fe40000000800 */
[----:B------:R-:W4:Y:S01]  /*55a40*/  LDL.LU R28, [R1+0x714] ;  /* 0x00071400011c7983 */ /* 0x000f220000300800 */
[----:B------:R-:W-:-:S04]  /*55a50*/  @P0 LOP3.LUT R0, R0, 0x4000000, RZ, 0xfc, !PT ;  /* 0x0400000000000812 */ /* 0x000fc800078efcff */
[----:B------:R-:W-:Y:S02]  /*55a60*/  LOP3.LUT R0, R0, 0xfdffffff, RZ, 0xc0, !PT ;  /* 0xfdffffff00007812 */ /* 0x000fe400078ec0ff */
[----:B------:R-:W-:Y:S01]  /*55a70*/  ISETP.LT.AND P0, PT, R29, UR5, !P6 ;  /* 0x000000051d007c0c */ /* 0x000fe2000f701270 */
[----:B------:R-:W-:Y:S01]  /*55a80*/  ULDC UR5, c[0x0][0x22c] ;  /* 0x00008b0000057ab9 */ /* 0x000fe20000000800 */
[----:B------:R-:W-:Y:S01]  /*55a90*/  @P1 LOP3.LUT R0, R0, 0x2000000, RZ, 0xfc, !PT ;  /* 0x0200000000001812 */ /* 0x000fe200078efcff */
[----:B------:R-:W4:Y:S03]  /*55aa0*/  LDL.LU R29, [R1+0x718] ;  /* 0x00071800011d7983 */ /* 0x000f260000300800 */
[----:B------:R-:W-:-:S07]  /*55ab0*/  LOP3.LUT R0, R0, 0xfeffffff, RZ, 0xc0, !PT ;  /* 0xfeffffff00007812 */ /* 0x000fce00078ec0ff */
[----:B------:R-:W-:-:S04]  /*55ac0*/  @P0 LOP3.LUT R0, R0, 0x1000000, RZ, 0xfc, !PT ;  /* 0x0100000000000812 */ /* 0x000fc800078efcff */
[----:B------:R-:W-:Y:S02]  /*55ad0*/  LOP3.LUT R0, R0, 0xff7fffff, RZ, 0xc0, !PT ;  /* 0xff7fffff00007812 */ /* 0x000fe400078ec0ff */
[----:B--2---:R-:W-:Y:S01]  /*55ae0*/  ISETP.LT.AND P1, PT, R18, UR5, !P6 ;  /* 0x0000000512007c0c */ /* 0x004fe2000f721270 */
[----:B------:R-:W-:Y:S01]  /*55af0*/  ULDC UR5, c[0x0][0x248] ;  /* 0x0000920000057ab9 */ /* 0x000fe20000000800 */
[----:B------:R-:W2:Y:S11]  /*55b00*/  LDL.LU R18, [R1+0x71c] ;  /* 0x00071c0001127983 */ /* 0x000eb60000300800 */
[----:B------:R-:W-:-:S02]  /*55b10*/  @P1 LOP3.LUT R0, R0, 0x800000, RZ, 0xfc, !PT ;  /* 0x0080000000001812 */ /* 0x000fc400078efcff */
[----:B---3--:R-:W-:Y:S02]  /*55b20*/  ISETP.LT.AND P2, PT, R17, UR7, !P6 ;  /* 0x0000000711007c0c */ /* 0x008fe4000f741270 */
[----:B------:R-:W3:Y:S01]  /*55b30*/  LDL.LU R17, [R1+0x720] ;  /* 0x0007200001117983 */ /* 0x000ee20000300800 */
[----:B----4-:R-:W-:-:S03]  /*55b40*/  ISETP.LT.AND P1, PT, R7, UR8, !P6 ;  /* 0x0000000807007c0c */ /* 0x010fc6000f721270 */
[----:B------:R-:W4:Y:S01]  /*55b50*/  LDL.LU R7, [R1+0x724] ;  /* 0x0007240001077983 */ /* 0x000f220000300800 */
[----:B------:R-:W-:Y:S02]  /*55b60*/  ISETP.LT.AND P0, PT, R9, UR6, !P6 ;  /* 0x0000000609007c0c */ /* 0x000fe4000f701270 */
[----:B------:R-:W-:-:S11]  /*55b70*/  LOP3.LUT R0, R0, 0xffbfffff, RZ, 0xc0, !PT ;  /* 0xffbfffff00007812 */ /* 0x000fd600078ec0ff */
[----:B------:R-:W-:-:S04]  /*55b80*/  @P0 LOP3.LUT R0, R0, 0x400000, RZ, 0xfc, !PT ;  /* 0x0040000000000812 */ /* 0x000fc800078efcff */
[----:B------:R-:W-:-:S04]  /*55b90*/  LOP3.LUT R0, R0, 0xffdfffff, RZ, 0xc0, !PT ;  /* 0xffdfffff00007812 */ /* 0x000fc800078ec0ff */
[----:B------:R-:W-:-:S04]  /*55ba0*/  @P2 LOP3.LUT R0, R0, 0x200000, RZ, 0xfc, !PT ;  /* 0x0020000000002812 */ /* 0x000fc800078efcff */
[----:B------:R-:W-:-:S04]  /*55bb0*/  LOP3.LUT R0, R0, 0xffefffff, RZ, 0xc0, !PT ;  /* 0xffefffff00007812 */ /* 0x000fc800078ec0ff */
[----:B------:R-:W-:Y:S02]  /*55bc0*/  @P1 LOP3.LUT R0, R0, 0x100000, RZ, 0xfc, !PT ;  /* 0x0010000000001812 */ /* 0x000fe400078efcff */
[----:B------:R-:W-:Y:S02]  /*55bd0*/  ISETP.LT.AND P0, PT, R16, UR9, !P6 ;  /* 0x0000000910007c0c */ /* 0x000fe4000f701270 */
[----:B------:R-:W4:Y:S01]  /*55be0*/  LDL.LU R16, [R1+0x728] ;  /* 0x0007280001107983 */ /* 0x000f220000300800 */
[----:B------:R-:W-:-:S03]  /*55bf0*/  ISETP.LT.AND P2, PT, R2, UR10, !P6 ;  /* 0x0000000a02007c0c */ /* 0x000fc6000f741270 */
[----:B------:R-:W4:Y:S01]  /*55c00*/  LDL.LU R2, [R1+0x72c] ;  /* 0x00072c0001027983 */ /* 0x000f220000300800 */
[----:B------:R-:W-:-:S06]  /*55c10*/  LOP3.LUT R0, R0, 0xfff7ffff, RZ, 0xc0, !PT ;  /* 0xfff7ffff00007812 */ /* 0x000fcc00078ec0ff */
[----:B------:R-:W-:Y:S02]  /*55c20*/  @P0 LOP3.LUT R0, R0, 0x80000, RZ, 0xfc, !PT ;  /* 0x0008000000000812 */ /* 0x000fe400078efcff */
[----:B------:R-:W-:Y:S02]  /*55c30*/  ISETP.LT.AND P1, PT, R8, UR11, !P6 ;  /* 0x0000000b08007c0c */ /* 0x000fe4000f721270 */
[----:B------:R-:W4:Y:S01]  /*55c40*/  LDL.LU R8, [R1+0x730] ;  /* 0x0007300001087983 */ /* 0x000f220000300800 */
[----:B------:R-:W-:-:S04]  /*55c50*/  LOP3.LUT R0, R0, 0xfffbffff, RZ, 0xc0, !PT ;  /* 0xfffbffff00007812 */ /* 0x000fc800078ec0ff */
        /* <DEDUP_REMOVED lines=8> */
[----:B------:R-:W-:-:S04]  /*55ce0*/  @P0 LOP3.LUT R0, R0, 0x10000, RZ, 0xfc, !PT ;  /* 0x0001000000000812 */ /* 0x000fc800078efcff */
[----:B------:R-:W-:-:S04]  /*55cf0*/  LOP3.LUT R0, R0, 0xffff7fff, RZ, 0xc0, !PT ;  /* 0xffff7fff00007812 */ /* 0x000fc800078ec0ff */
[----:B------:R-:W-:Y:S02]  /*55d00*/  @P2 LOP3.LUT R0, R0, 0x8000, RZ, 0xfc, !PT ;  /* 0x0000800000002812 */ /* 0x000fe400078efcff */
[----:B--2---:R-:W-:Y:S02]  /*55d10*/  ISETP.LT.AND P1, PT, R18, UR14, !P6 ;  /* 0x0000000e12007c0c */ /* 0x004fe4000f721270 */
[----:B------:R-:W2:Y:S01]  /*55d20*/  LDL.LU R18, [R1+0x73c] ;  /* 0x00073c0001127983 */ /* 0x000ea20000300800 */
[----:B---3--:R-:W-:-:S03]  /*55d30*/  ISETP.LT.AND P0, PT, R17, UR15, !P6 ;  /* 0x0000000f11007c0c */ /* 0x008fc6000f701270 */
[----:B------:R-:W3:Y:S01]  /*55d40*/  LDL.LU R17, [R1+0x740] ;  /* 0x0007400001117983 */ /* 0x000ee20000300800 */
[----:B----4-:R-:W-:-:S03]  /*55d50*/  ISETP.LT.AND P2, PT, R7, UR16, !P6 ;  /* 0x0000001007007c0c */ /* 0x010fc6000f741270 */
[----:B------:R-:W4:Y:S01]  /*55d60*/  LDL.LU R7, [R1+0x744] ;  /* 0x0007440001077983 */ /* 0x000f220000300800 */
[----:B------:R-:W-:-:S04]  /*55d70*/  LOP3.LUT R0, R0, 0xffffbfff, RZ, 0xc0, !PT ;  /* 0xffffbfff00007812 */ /* 0x000fc800078ec0ff */
[----:B------:R-:W-:-:S04]  /*55d80*/  @P1 LOP3.LUT R0, R0, 0x4000, RZ, 0xfc, !PT ;  /* 0x0000400000001812 */ /* 0x000fc800078efcff */
[----:B------:R-:W-:-:S04]  /*55d90*/  LOP3.LUT R0, R0, 0xffffdfff, RZ, 0xc0, !PT ;  /* 0xffffdfff00007812 */ /* 0x000fc800078ec0ff */
[----:B------:R-:W-:-:S04]  /*55da0*/  @P0 LOP3.LUT R0, R0, 0x2000, RZ, 0xfc, !PT ;  /* 0x0000200000000812 */ /* 0x000fc800078efcff */
[----:B------:R-:W-:-:S04]  /*55db0*/  LOP3.LUT R0, R0, 0xffffefff, RZ, 0xc0, !PT ;  /* 0xffffefff00007812 */ /* 0x000fc800078ec0ff */
[----:B------:R-:W-:-:S04]  /*55dc0*/  @P2 LOP3.LUT R0, R0, 0x1000, RZ, 0xfc, !PT ;  /* 0x0000100000002812 */ /* 0x000fc800078efcff */
[----:B------:R-:W-:Y:S02]  /*55dd0*/  LOP3.LUT R0, R0, 0xfffff7ff, RZ, 0xc0, !PT ;  /* 0xfffff7ff00007812 */ /* 0x000fe400078ec0ff */
[----:B------:R-:W-:Y:S02]  /*55de0*/  ISETP.LT.AND P1, PT, R16, UR17, !P6 ;  /* 0x0000001110007c0c */ /* 0x000fe4000f721270 */
[----:B------:R-:W4:Y:S01]  /*55df0*/  LDL.LU R16, [R1+0x748] ;  /* 0x0007480001107983 */ /* 0x000f220000300800 */
[----:B------:R-:W-:-:S03]  /*55e00*/  ISETP.LT.AND P0, PT, R2, UR18, !P6 ;  /* 0x0000001202007c0c */ /* 0x000fc6000f701270 */
[----:B------:R-:W4:Y:S07]  /*55e10*/  LDL.LU R2, [R1+0x74c] ;  /* 0x00074c0001027983 */ /* 0x000f2e0000300800 */
[----:B------:R-:W-:-:S04]  /*55e20*/  @P1 LOP3.LUT R0, R0, 0x800, RZ, 0xfc, !PT ;  /* 0x0000080000001812 */ /* 0x000fc800078efcff */
[----:B------:R-:W-:Y:S02]  /*55e30*/  LOP3.LUT R0, R0, 0xfffffbff, RZ, 0xc0, !PT ;  /* 0xfffffbff00007812 */ /* 0x000fe400078ec0ff */
[----:B------:R-:W-:Y:S02]  /*55e40*/  ISETP.LT.AND P2, PT, R8, UR19, !P6 ;  /* 0x0000001308007c0c */ /* 0x000fe4000f741270 */
[----:B------:R-:W4:Y:S01]  /*55e50*/  LDL.LU R8, [R1+0x750] ;  /* 0x0007500001087983 */ /* 0x000f220000300800 */
[----:B------:R-:W-:-:S04]  /*55e60*/  @P0 LOP3.LUT R0, R0, 0x400, RZ, 0xfc, !PT ;  /* 0x0000040000000812 */ /* 0x000fc800078efcff */
[----:B------:R-:W-:Y:S02]  /*55e70*/  LOP3.LUT R0, R0, 0xfffffdff, RZ, 0xc0, !PT ;  /* 0xfffffdff00007812 */ /* 0x000fe400078ec0ff */
[----:B------:R-:W-:Y:S02]  /*55e80*/  ISETP.LT.AND P1, PT, R28, UR20, !P6 ;  /* 0x000000141c007c0c */ /* 0x000fe4000f721270 */
[----:B------:R-:W4:Y:S02]  /*55e90*/  LDL.LU R28, [R1+0x754] ;  /* 0x00075400011c7983 */ /* 0x000f240000300800 */
        /* <DEDUP_REMOVED lines=23> */
[----:B------:R-:W-:Y:S02]  /*56010*/  LOP3.LUT R0, R0, 0xfffffff7, RZ, 0xc0, !PT ;  /* 0xfffffff700007812 */ /* 0x000fe400078ec0ff */
[----:B------:R-:W-:Y:S02]  /*56020*/  ISETP.LT.AND P0, PT, R8, UR27, !P6 ;  /* 0x0000001b08007c0c */ /* 0x000fe4000f701270 */
[----:B------:R-:W4:Y:S02]  /*56030*/  LDL.LU R8, [R1+0x770] ;  /* 0x0007700001087983 */ /* 0x000f240000300800 */
[----:B------:R-:W-:-:S04]  /*56040*/  @P2 LOP3.LUT R0, R0, 0x8, RZ, 0xfc, !PT ;  /* 0x0000000800002812 */ /* 0x000fc800078efcff */
[----:B------:R-:W-:Y:S02]  /*56050*/  LOP3.LUT R0, R0, 0xfffffffb, RZ, 0xc0, !PT ;  /* 0xfffffffb00007812 */ /* 0x000fe400078ec0ff */
[----:B------:R-:W-:Y:S02]  /*56060*/  ISETP.LT.AND P2, PT, R28, UR28, !P6 ;  /* 0x0000001c1c007c0c */ /* 0x000fe4000f741270 */
[----:B------:R-:W4:Y:S01]  /*56070*/  LDL.LU R28, [R1+0x774] ;  /* 0x00077400011c7983 */ /* 0x000f220000300800 */
[----:B------:R-:W-:-:S04]  /*56080*/  @P1 LOP3.LUT R0, R0, 0x4, RZ, 0xfc, !PT ;  /* 0x0000000400001812 */ /* 0x000fc800078efcff */
[----:B------:R-:W-:Y:S02]  /*56090*/  LOP3.LUT R0, R0, 0xfffffffd, RZ, 0xc0, !PT ;  /* 0xfffffffd00007812 */ /* 0x000fe400078ec0ff */
[----:B------:R-:W-:Y:S02]  /*560a0*/  ISETP.LT.AND P1, PT, R29, UR29, !P6 ;  /* 0x0000001d1d007c0c */ /* 0x000fe4000f721270 */
[----:B------:R-:W4:Y:S01]  /*560b0*/  LDL.LU R29, [R1+0x778] ;  /* 0x00077800011d7983 */ /* 0x000f220000300800 */
[----:B------:R-:W-:-:S04]  /*560c0*/  @P0 LOP3.LUT R0, R0, 0x2, RZ, 0xfc, !PT ;  /* 0x0000000200000812 */ /* 0x000fc800078efcff */
[----:B------:R-:W-:-:S04]  /*560d0*/  LOP3.LUT R0, R0, 0xfffffffe, RZ, 0xc0, !PT ;  /* 0xfffffffe00007812 */ /* 0x000fc800078ec0ff */
[----:B------:R-:W-:Y:S02]  /*560e0*/  @P2 LOP3.LUT R0, R0, 0x1, RZ, 0xfc, !PT ;  /* 0x0000000100002812 */ /* 0x000fe400078efcff */
        /* <DEDUP_REMOVED lines=17> */
[----:B------:R-:W4:Y:S04]  /*56200*/  LDL.LU R2, [R1+0x78c] ;  /* 0x00078c0001027983 */ /* 0x000f280000300800 */
[----:B------:R-:W4:Y:S04]  /*56210*/  LDL.LU R10, [R1+0x790] ;  /* 0x00079000010a7983 */ /* 0x000f280000300800 */
[----:B------:R-:W4:Y:S01]  /*56220*/  LDL.LU R9, [R1+0x794] ;  /* 0x0007940001097983 */ /* 0x000f220000300800 */
[----:B------:R-:W-:Y:S02]  /*56230*/  @P0 LOP3.LUT R4, R4, 0x8000000, RZ, 0xfc, !PT ;  /* 0x0800000004040812 */ /* 0x000fe400078efcff */
[----:B------:R-:W-:-:S02]  /*56240*/  ISETP.LT.AND P1, PT, R8, UR37, !P6 ;  /* 0x0000002508007c0c */ /* 0x000fc4000f721270 */
[----:B------:R-:W-:Y:S01]  /*56250*/  LOP3.LUT R4, R4, 0xfbffffff, RZ, 0xc0, !PT ;  /* 0xfbffffff04047812 */ /* 0x000fe200078ec0ff */
[----:B------:R-:W4:Y:S03]  /*56260*/  LDL.LU R8, [R1+0x798] ;  /* 0x0007980001087983 */ /* 0x000f260000300800 */
        /* <DEDUP_REMOVED lines=25> */
[----:B------:R-:W3:Y:S01]  /*56400*/  LDL.LU R16, [R1+0x7b0] ;  /* 0x0007b00001107983 */ /* 0x000ee20000300800 */
[----:B------:R-:W-:-:S03]  /*56410*/  ISETP.LT.AND P0, PT, R2, UR44, !P6 ;  /* 0x0000002c02007c0c */ /* 0x000fc6000f701270 */
[----:B------:R-:W3:Y:S07]  /*56420*/  LDL.LU R2, [R1+0x7b4] ;  /* 0x0007b40001027983 */ /* 0x000eee0000300800 */
[----:B------:R-:W-:Y:S02]  /*56430*/  @P1 LOP3.LUT R4, R4, 0x80000, RZ, 0xfc, !PT ;  /* 0x0008000004041812 */ /* 0x000fe400078efcff */
[----:B------:R-:W-:Y:S01]  /*56440*/  ISETP.LT.AND P2, PT, R10, UR45, !P6 ;  /* 0x0000002d0a007c0c */ /* 0x000fe2000f741270 */
[----:B0-----:R-:W3:Y:S01]  /*56450*/  LDL.LU R25, [R1+0x7bc] ;  /* 0x0007bc0001197983 */ /* 0x001ee20000300800 */
[----:B------:R-:W-:-:S02]  /*56460*/  LOP3.LUT R4, R4, 0xfffbffff, RZ, 0xc0, !PT ;  /* 0xfffbffff04047812 */ /* 0x000fc400078ec0ff */
[----:B------:R-:W-:Y:S02]  /*56470*/  ISETP.LT.AND P1, PT, R9, UR46, !P6 ;  /* 0x0000002e09007c0c */ /* 0x000fe4000f721270 */
[----:B------:R-:W-:-:S04]  /*56480*/  @P0 LOP3.LUT R4, R4, 0x40000, RZ, 0xfc, !PT ;  /* 0x0004000004040812 */ /* 0x000fc800078efcff */
[----:B------:R-:W-:-:S04]  /*56490*/  LOP3.LUT R4, R4, 0xfffdffff, RZ, 0xc0, !PT ;  /* 0xfffdffff04047812 */ /* 0x000fc800078ec0ff */
[----:B------:R-:W-:Y:S02]  /*564a0*/  @P2 LOP3.LUT R4, R4, 0x20000, RZ, 0xfc, !PT ;  /* 0x0002000004042812 */ /* 0x000fe400078efcff */
[----:B------:R-:W-:Y:S02]  /*564b0*/  ISETP.LT.AND P0, PT, R8, UR47, !P6 ;  /* 0x0000002f08007c0c */ /* 0x000fe4000f701270 */
[----:B------:R-:W-:-:S04]  /*564c0*/  LOP3.LUT R4, R4, 0xfffeffff, RZ, 0xc0, !PT ;  /* 0xfffeffff04047812 */ /* 0x000fc800078ec0ff */
[----:B------:R-:W-:Y:S02]  /*564d0*/  @P1 LOP3.LUT R4, R4, 0x10000, RZ, 0xfc, !PT ;  /* 0x0001000004041812 */ /* 0x000fe400078efcff */
[----:B------:R-:W-:Y:S02]  /*564e0*/  ISETP.LT.AND P2, PT, R28, UR48, !P6 ;  /* 0x000000301c007c0c */ /* 0x000fe4000f741270 */
[----:B------:R-:W-:-:S04]  /*564f0*/  LOP3.LUT R4, R4, 0xffff7fff, RZ, 0xc0, !PT ;  /* 0xffff7fff04047812 */ /* 0x000fc800078ec0ff */
[----:B------:R-:W-:Y:S02]  /*56500*/  @P0 LOP3.LUT R4, R4, 0x8000, RZ, 0xfc, !PT ;  /* 0x0000800004040812 */ /* 0x000fe400078efcff */
[----:B------:R-:W-:Y:S02]  /*56510*/  ISETP.LT.AND P1, PT, R29, UR49, !P6 ;  /* 0x000000311d007c0c */ /* 0x000fe4000f721270 */
[----:B------:R-:W-:-:S04]  /*56520*/  LOP3.LUT R4, R4, 0xffffbfff, RZ, 0xc0, !PT ;  /* 0xffffbfff04047812 */ /* 0x000fc800078ec0ff */
[----:B------:R-:W-:-:S04]  /*56530*/  @P2 LOP3.LUT R4, R4, 0x4000, RZ, 0xfc, !PT ;  /* 0x0000400004042812 */ /* 0x000fc800078efcff */
[----:B------:R-:W-:-:S04]  /*56540*/  LOP3.LUT R4, R4, 0xffffdfff, RZ, 0xc0, !PT ;  /* 0xffffdfff04047812 */ /* 0x000fc800078ec0ff */
[----:B------:R-:W-:Y:S02]  /*56550*/  @P1 LOP3.LUT R4, R4, 0x2000, RZ, 0xfc, !PT ;  /* 0x0000200004041812 */ /* 0x000fe400078efcff */
[----:B----4-:R-:W-:Y:S02]  /*56560*/  ISETP.LT.AND P1, PT, R7, UR52, !P6 ;  /* 0x0000003407007c0c */ /* 0x010fe4000f721270 */
[----:B------:R-:W4:Y:S04]  /*56570*/  LDL.LU R7, [R1+0x7c0] ;  /* 0x0007c00001077983 */ /* 0x000f280000300800 */
[----:B------:R-:W4:Y:S04]  /*56580*/  LDL.LU R26, [R1+0x7c8] ;  /* 0x0007c800011a7983 */ /* 0x000f280000300800 */
[----:B------:R-:W4:Y:S01]  /*56590*/  LDL.LU R27, [R1+0x7cc] ;  /* 0x0007cc00011b7983 */ /* 0x000f220000300800 */
[----:B--2---:R-:W-:-:S02]  /*565a0*/  ISETP.LT.AND P0, PT, R18, UR50, !P6 ;  /* 0x0000003212007c0c */ /* 0x004fc4000f701270 */
[----:B---3--:R-:W-:Y:S01]  /*565b0*/  ISETP.LT.AND P2, PT, R17, UR51, !P6 ;  /* 0x0000003311007c0c */ /* 0x008fe2000f741270 */
[----:B------:R-:W2:Y:S01]  /*565c0*/  LDL.LU R15, [R1+0x878] ;  /* 0x00087800010f7983 */ /* 0x000ea20000300800 */
[----:B------:R-:W-:-:S03]  /*565d0*/  LOP3.LUT R4, R4, 0xffffefff, RZ, 0xc0, !PT ;  /* 0xffffefff04047812 */ /* 0x000fc600078ec0ff */
[----:B------:R-:W2:Y:S06]  /*565e0*/  LDL.LU R8, [R1+0x884] ;  /* 0x0008840001087983 */ /* 0x000eac0000300800 */
[----:B------:R-:W-:-:S04]  /*565f0*/  @P0 LOP3.LUT R4, R4, 0x1000, RZ, 0xfc, !PT ;  /* 0x0000100004040812 */ /* 0x000fc800078efcff */
[----:B------:R-:W-:-:S04]  /*56600*/  LOP3.LUT R4, R4, 0xfffff7ff, RZ, 0xc0, !PT ;  /* 0xfffff7ff04047812 */ /* 0x000fc800078ec0ff */
[----:B------:R-:W-:-:S04]  /*56610*/  @P2 LOP3.LUT R4, R4, 0x800, RZ, 0xfc, !PT ;  /* 0x0000080004042812 */ /* 0x000fc800078efcff */
[----:B------:R-:W-:-:S04]  /*56620*/  LOP3.LUT R4, R4, 0xfffffbff, RZ, 0xc0, !PT ;  /* 0xfffffbff04047812 */ /* 0x000fc800078ec0ff */
[----:B------:R-:W-:-:S04]  /*56630*/  @P1 LOP3.LUT R4, R4, 0x400, RZ, 0xfc, !PT ;  /* 0x0000040004041812 */ /* 0x000fc800078efcff */
[----:B------:R-:W-:Y:S02]  /*56640*/  LOP3.LUT R4, R4, 0xfffffdff, RZ, 0xc0, !PT ;  /* 0xfffffdff04047812 */ /* 0x000fe400078ec0ff */
[----:B------:R-:W-:Y:S02]  /*56650*/  ISETP.LT.AND P0, PT, R16, UR53, !P6 ;  /* 0x0000003510007c0c */ /* 0x000fe4000f701270 */
[----:B------:R-:W-:Y:S02]  /*56660*/  ISETP.LT.AND P2, PT, R2, UR54, !P6 ;  /* 0x0000003602007c0c */ /* 0x000fe4000f741270 */
[----:B------:R-:W-:Y:S01]  /*56670*/  ISETP.LT.AND P1, PT, R19, UR55, !P6 ;  /* 0x0000003713007c0c */ /* 0x000fe2000f721270 */
[----:B------:R-:W3:Y:S08]  /*56680*/  LDL R2, [R1+0xefc] ;  /* 0x000efc0001027983 */ /* 0x000ef00000100800 */
[----:B------:R-:W-:Y:S01]  /*56690*/  @P0 LOP3.LUT R4, R4, 0x200, RZ, 0xfc, !PT ;  /* 0x0000020004040812 */ /* 0x000fe200078efcff */
[----:B------:R-:W3:Y:S03]  /*566a0*/  LDL.LU R14, [R1+0x874] ;  /* 0x00087400010e7983 */ /* 0x000ee60000300800 */
[----:B------:R-:W-:-:S02]  /*566b0*/  LOP3.LUT R4, R4, 0xfffffeff, RZ, 0xc0, !PT ;  /* 0xfffffeff04047812 */ /* 0x000fc400078ec0ff */
[----:B------:R-:W-:Y:S01]  /*566c0*/  ISETP.LT.AND P0, PT, R25, UR56, !P6 ;  /* 0x0000003819007c0c */ /* 0x000fe2000f701270 */
[----:B------:R-:W3:Y:S01]  /*566d0*/  LDL.LU R9, [R1+0x880] ;  /* 0x0008800001097983 */ /* 0x000ee20000300800 */
[----:B------:R-:W-:-:S03]  /*566e0*/  @P2 LOP3.LUT R4, R4, 0x100, RZ, 0xfc, !PT ;  /* 0x0000010004042812 */ /* 0x000fc600078efcff */
[----:B------:R-:W3:Y:S01]  /*566f0*/  LDL.LU R13, [R1+0x7ec] ;  /* 0x0007ec00010d7983 */ /* 0x000ee20000300800 */
[----:B------:R-:W-:-:S03]  /*56700*/  LOP3.LUT R4, R4, 0xffffff7f, RZ, 0xc0, !PT ;  /* 0xffffff7f04047812 */ /* 0x000fc600078ec0ff */
[----:B------:R-:W3:Y:S01]  /*56710*/  LDL.LU R10, [R1+0x7f4] ;  /* 0x0007f400010a7983 */ /* 0x000ee20000300800 */
[----:B------:R-:W-:-:S03]  /*56720*/  @P1 LOP3.LUT R4, R4, 0x80, RZ, 0xfc, !PT ;  /* 0x0000008004041812 */ /* 0x000fc600078efcff */
[----:B------:R-:W3:Y:S01]  /*56730*/  LDL.LU R12, [R1+0x7e8] ;  /* 0x0007e800010c7983 */ /* 0x000ee20000300800 */
[----:B------:R-:W-:-:S03]  /*56740*/  LOP3.LUT R4, R4, 0xffffffbf, RZ, 0xc0, !PT ;  /* 0xffffffbf04047812 */ /* 0x000fc600078ec0ff */
[----:B------:R-:W3:Y:S04]  /*56750*/  LDL.LU R11, [R1+0x7f0] ;  /* 0x0007f000010b7983 */ /* 0x000ee80000300800 */
[----:B------:R-:W3:Y:S04]  /*56760*/  LDL.LU R28, [R1+0xf08] ;  /* 0x000f0800011c7983 */ /* 0x000ee80000300800 */
[----:B------:R-:W3:Y:S01]  /*56770*/  LDL.LU R29, [R1+0xf1c] ;  /* 0x000f1c00011d7983 */ /* 0x000ee20000300800 */
[----:B------:R-:W-:-:S03]  /*56780*/  @P0 LOP3.LUT R4, R4, 0x40, RZ, 0xfc, !PT ;  /* 0x0000004004040812 */ /* 0x000fc600078efcff */
[----:B------:R-:W3:Y:S01]  /*56790*/  LDL.LU R18, [R1+0xe94] ;  /* 0x000e940001127983 */ /* 0x000ee20000300800 */
[----:B------:R-:W-:-:S03]  /*567a0*/  ISETP.LT.AND P2, PT, R3, UR58, !P6 ;  /* 0x0000003a03007c0c */ /* 0x000fc6000f741270 */
[----:B------:R-:W3:Y:S04]  /*567b0*/  LDL.LU R17, [R1+0xf0c] ;  /* 0x000f0c0001117983 */ /* 0x000ee80000300800 */
[----:B------:R-:W3:Y:S04]  /*567c0*/  LDL.LU R16, [R1+0x9a4] ;  /* 0x0009a40001107983 */ /* 0x000ee80000300800 */
[----:B------:R-:W3:Y:S01]  /*567d0*/  LDL.LU R19, [R1+0x9ac] ;  /* 0x0009ac0001137983 */ /* 0x000ee20000300800 */
[----:B----4-:R-:W-:-:S03]  /*567e0*/  ISETP.LT.AND P3, PT, R7, UR57, !P6 ;  /* 0x0000003907007c0c */ /* 0x010fc6000f761270 */
[----:B------:R-:W4:Y:S01]  /*567f0*/  LDL.LU R7, [R1+0x9a0] ;  /* 0x0009a00001077983 */ /* 0x000f220000300800 */
[----:B------:R-:W-:-:S03]  /*56800*/  ISETP.LT.AND P1, PT, R26, UR59, !P6 ;  /* 0x0000003b1a007c0c */ /* 0x000fc6000f721270 */
[----:B------:R-:W4:Y:S01]  /*56810*/  LDL.LU R3, [R1+0x9a8] ;  /* 0x0009a80001037983 */ /* 0x000f220000300800 */
[----:B------:R-:W-:Y:S02]  /*56820*/  ISETP.LT.AND P0, PT, R27, UR60, !P6 ;  /* 0x0000003c1b007c0c */ /* 0x000fe4000f701270 */
[----:B------:R-:W-:Y:S02]  /*56830*/  ISETP.LT.AND P6, PT, R5, UR61, !P6 ;  /* 0x0000003d05007c0c */ /* 0x000fe4000f7c1270 */
[----:B------:R-:W4:Y:S01]  /*56840*/  LDL.LU R5, [R1+0x168c] ;  /* 0x00168c0001057983 */ /* 0x000f220000300800 */
[----:B--2---:R-:W-:Y:S02]  /*56850*/  PRMT R8, R8, 0x5410, R15 ;  /* 0x0000541008087816 */ /* 0x004fe4000000000f */
[----:B---3--:R-:W-:Y:S02]  /*56860*/  PRMT R9, R9, 0x5410, R14 ;  /* 0x0000541009097816 */ /* 0x008fe4000000000e */
[----:B------:R-:W-:-:S02]  /*56870*/  PRMT R10, R10, 0x5410, R13 ;  /* 0x000054100a0a7816 */ /* 0x000fc4000000000d */
[----:B------:R-:W-:Y:S01]  /*56880*/  PRMT R11, R11, 0x5410, R12 ;  /* 0x000054100b0b7816 */ /* 0x000fe2000000000c */
[----:B------:R-:W-:Y:S01]  /*56890*/  VIADD R2, R2, UR5 ;  /* 0x0000000502027c36 */ /* 0x000fe20008000000 */
        /* <DEDUP_REMOVED lines=8> */
[----:B------:R-:W2:Y:S04]  /*56920*/  LDL.LU R23, [R1+0x89c] ;  /* 0x00089c0001177983 */ /* 0x000ea80000300800 */
[----:B------:R-:W2:Y:S01]  /*56930*/  LDL.LU R24, [R1+0x8a4] ;  /* 0x0008a40001187983 */ /* 0x000ea20000300800 */
[----:B0-----:R-:W-:Y:S01]  /*56940*/  VIADD R2, R2, UR5 ;  /* 0x0000000502027c36 */ /* 0x001fe20008000000 */
[----:B------:R-:W-:-:S04]  /*56950*/  ULDC UR5, c[0x0][0x248] ;  /* 0x0000920000057ab9 */ /* 0x000fc80000000800 */
[----:B------:R0:W-:Y:S04]  /*56960*/  STL [R1+0xe94], R2 ;  /* 0x000e940201007387 */ /* 0x0001e80000100800 */
[----:B------:R-:W3:Y:S04]  /*56970*/  LDL.LU R25, [R1+0x898] ;  /* 0x0008980001197983 */ /* 0x000ee80000300800 */
[----:B------:R-:W3:Y:S01]  /*56980*/  LDL.LU R26, [R1+0x8a0] ;  /* 0x0008a000011a7983 */ /* 0x000ee20000300800 */
[----:B0-----:R-:W-:Y:S01]  /*56990*/  VIADD R2, R2, UR5 ;  /* 0x0000000502027c36 */ /* 0x001fe20008000000 */
[----:B------:R-:W-:-:S02]  /*569a0*/  ULDC UR5, c[0x0][0x248] ;  /* 0x0000920000057ab9 */ /* 0x000fc40000000800 */
[----:B------:R-:W3:Y:S04]  /*569b0*/  LDL.LU R27, [R1+0x7fc] ;  /* 0x0007fc00011b7983 */ /* 0x000ee80000300800 */
[----:B------:R-:W3:Y:S04]  /*569c0*/  LDL.LU R15, [R1+0x804] ;  /* 0x00080400010f7983 */ /* 0x000ee80000300800 */
[----:B------:R-:W3:Y:S04]  /*569d0*/  LDL.LU R14, [R1+0x7f8] ;  /* 0x0007f800010e7983 */ /* 0x000ee80000300800 */
[----:B------:R-:W3:Y:S04]  /*569e0*/  LDL.LU R13, [R1+0x800] ;  /* 0x00080000010d7983 */ /* 0x000ee80000300800 */
[----:B----4-:R0:W-:Y:S02]  /*569f0*/  STSM.16.M88.4 [R5+0x200], R8 ;  /* 0x0002000805007844 */ /* 0x0101e40000000200 */
[----:B0-----:R-:W-:-:S02]  /*56a00*/  PRMT R10, R19, 0x5410, R16 ;  /* 0x00005410130a7816 */ /* 0x001fc40000000010 */
[----:B------:R-:W0:Y:S01]  /*56a10*/  S2R R19, SR_TID.X ;  /* 0x0000000000137919 */ /* 0x000e220000002100 */
[----:B------:R-:W-:Y:S02]  /*56a20*/  PRMT R9, R17, 0x5410, R18 ;  /* 0x0000541011097816 */ /* 0x000fe40000000012 */
[----:B0-----:R-:W-:-:S04]  /*56a30*/  LOP3.LUT R19, R19, 0x3f, RZ, 0xc0, !PT ;  /* 0x0000003f13137812 */ /* 0x001fc800078ec0ff */
[----:B------:R-:W-:Y:S01]  /*56a40*/  LEA R12, R19, UR4, 0x4 ;  /* 0x00000004130c7c11 */ /* 0x000fe2000f8e20ff */
[----:B------:R-:W-:Y:S01]  /*56a50*/  BAR.SYNC.DEFER_BLOCKING 0x0 ;  /* 0x0000000000007b1d */ /* 0x000fe20000010000 */
[----:B------:R-:W-:-:S05]  /*56a60*/  PRMT R8, R29, 0x5410, R28 ;  /* 0x000054101d087816 */ /* 0x000fca000000001c */
[----:B------:R-:W-:Y:S01]  /*56a70*/  ULDC UR4, c[0x0][0x248] ;  /* 0x0000920000047ab9 */ /* 0x000fe20000000800 */
[----:B------:R-:W4:Y:S04]  /*56a80*/  LDL.LU R28, [R1+0xf20] ;  /* 0x000f2000011c7983 */ /* 0x000f280000300800 */
[----:B------:R-:W4:Y:S04]  /*56a90*/  LDL.LU R29, [R1+0xf6c] ;  /* 0x000f6c00011d7983 */ /* 0x000f280000300800 */
[----:B------:R-:W0:Y:S04]  /*56aa0*/  LDS.128 R16, [R12] ;  /* 0x000000000c107984 */ /* 0x000e280000000c00 */
[----:B------:R1:W-:Y:S04]  /*56ab0*/  STL [R1+0xf08], R2 ;  /* 0x000f080201007387 */ /* 0x0003e80000100800 */
[----:B------:R-:W-:Y:S01]  /*56ac0*/  STL [R1+0x548], R12 ;  /* 0x0005480c01007387 */ /* 0x000fe20000100800 */
[----:B-1----:R-:W-:Y:S01]  /*56ad0*/  VIADD R2, R2, UR4 ;  /* 0x0000000402027c36 */ /* 0x002fe20008000000 */
[----:B------:R-:W-:Y:S01]  /*56ae0*/  PRMT R11, R3, 0x5410, R7 ;  /* 0x00005410030b7816 */ /* 0x000fe20000000007 */
[----:B------:R-:W-:-:S03]  /*56af0*/  ULDC UR4, c[0x0][0x248] ;  /* 0x0000920000047ab9 */ /* 0x000fc60000000800 */
[----:B------:R1:W-:Y:S04]  /*56b00*/  STL [R1+0xf1c], R2 ;  /* 0x000f1c0201007387 */ /* 0x0003e80000100800 */
[----:B0-----:R-:W-:Y:S04]  /*56b10*/  STL.64 [R1+0x50], R16 ;  /* 0x0000501001007387 */ /* 0x001fe80000100a00 */
[----:B------:R-:W-:Y:S04]  /*56b20*/  STL.64 [R1+0x58], R18 ;  /* 0x0000581201007387 */ /* 0x000fe80000100a00 */
[----:B------:R-:W0:Y:S01]  /*56b30*/  LDS.128 R16, [R12+0x400] ;  /* 0x000400000c107984 */ /* 0x000e220000000c00 */
[----:B-1----:R-:W-:Y:S01]  /*56b40*/  VIADD R2, R2, UR5 ;  /* 0x0000000502027c36 */ /* 0x002fe20008000000 */
[----:B------:R-:W-:Y:S01]  /*56b50*/  ULDC UR5, c[0x0][0x248] ;  /* 0x0000920000057ab9 */ /* 0x000fe20000000800 */
[----:B------:R-:W-:Y:S06]  /*56b60*/  BAR.SYNC.DEFER_BLOCKING 0x0 ;  /* 0x0000000000007b1d */ /* 0x000fec0000010000 */
[----:B0-----:R-:W-:Y:S04]  /*56b70*/  STL.64 [R1+0x40], R16 ;  /* 0x0000401001007387 */ /* 0x001fe80000100a00 */
[----:B------:R0:W-:Y:S04]  /*56b80*/  STL.64 [R1+0x48], R18 ;  /* 0x0000481201007387 */ /* 0x0001e80000100a00 */
[----:B0-----:R-:W4:Y:S04]  /*56b90*/  LDL.LU R18, [R1+0xf5c] ;  /* 0x000f5c0001127983 */ /* 0x001f280000300800 */
[----:B------:R-:W4:Y:S04]  /*56ba0*/  LDL.LU R17, [R1+0xf68] ;  /* 0x000f680001117983 */ /* 0x000f280000300800 */
[----:B------:R0:W-:Y:S04]  /*56bb0*/  STL [R1+0xf2c], R2 ;  /* 0x000f2c0201007387 */ /* 0x0001e80000100800 */
[----:B------:R-:W4:Y:S04]  /*56bc0*/  LDL.LU R16, [R1+0x9bc] ;  /* 0x0009bc0001107983 */ /* 0x000f280000300800 */
[----:B------:R-:W4:Y:S04]  /*56bd0*/  LDL.LU R7, [R1+0xf38] ;  /* 0x000f380001077983 */ /* 0x000f280000300800 */
[----:B------:R2:W-:Y:S01]  /*56be0*/  STSM.16.M88.4 [R5], R8 ;  /* 0x0000000805007844 */ /* 0x0005e20000000200 */
[----:B0-----:R-:W-:Y:S01]  /*56bf0*/  VIADD R2, R2, UR4 ;  /* 0x0000000402027c36 */ /* 0x001fe20008000000 */
[----:B------:R-:W-:-:S02]  /*56c00*/  ULDC UR4, c[0x0][0x248] ;  /* 0x0000920000047ab9 */ /* 0x000fc40000000800 */
[----:B------:R-:W4:Y:S04]  /*56c10*/  LDL.LU R3, [R1+0x9b8] ;  /* 0x0009b80001037983 */ /* 0x000f280000300800 */
[----:B------:R-:W4:Y:S01]  /*56c20*/  LDL.LU R19, [R1+0xf58] ;  /* 0x000f580001137983 */ /* 0x000f220000300800 */
[----:B--2---:R-:W-:Y:S02]  /*56c30*/  PRMT R8, R24, 0x5410, R23 ;  /* 0x0000541018087816 */ /* 0x004fe40000000017 */
[----:B---3--:R-:W-:Y:S02]  /*56c40*/  PRMT R9, R26, 0x5410, R25 ;  /* 0x000054101a097816 */ /* 0x008fe40000000019 */
[----:B------:R-:W-:Y:S02]  /*56c50*/  PRMT R10, R15, 0x5410, R27 ;  /* 0x000054100f0a7816 */ /* 0x000fe4000000001b */
[----:B------:R-:W-:-:S05]  /*56c60*/  PRMT R11, R13, 0x5410, R14 ;  /* 0x000054100d0b7816 */ /* 0x000fca000000000e */
[----:B------:R-:W-:Y:S04]  /*56c70*/  STSM.16.M88.4 [R5+0x200], R8 ;  /* 0x0002000805007844 */ /* 0x000fe80000000200 */
[----:B------:R0:W-:Y:S02]  /*56c80*/  STL [R1+0xf0c], R2 ;  /* 0x000f0c0201007387 */ /* 0x0001e40000100800 */
[----:B0-----:R-:W-:Y:S01]  /*56c90*/  VIADD R2, R2, UR4 ;  /* 0x0000000402027c36 */ /* 0x001fe20008000000 */
[----:B------:R-:W-:-:S04]  /*56ca0*/  ULDC UR4, c[0x0][0x248] ;  /* 0x0000920000047ab9 */ /* 0x000fc80000000800 */
[----:B------:R0:W-:Y:S04]  /*56cb0*/  STL [R1+0xf24], R2 ;  /* 0x000f240201007387 */ /* 0x0001e80000100800 */
[----:B------:R-:W-:Y:S04]  /*56cc0*/  STL [R1+0x1688], R6 ;  /* 0x0016880601007387 */ /* 0x000fe80000100800 */
[----:B------:R-:W-:Y:S01]  /*56cd0*/  STL.64 [R1+0x1680], R4 ;  /* 0x0016800401007387 */ /* 0x000fe20000100a00 */
[----:B0-----:R-:W-:Y:S01]  /*56ce0*/  VIADD R2, R2, UR4 ;  /* 0x0000000402027c36 */ /* 0x001fe20008000000 */
[----:B------:R-:W-:-:S04]  /*56cf0*/  ULDC UR4, c[0x0][0x248] ;  /* 0x0000920000047ab9 */ /* 0x000fc80000000800 */
[----:B------:R0:W-:Y:S04]  /*56d00*/  STL [R1+0xf3c], R2 ;  /* 0x000f3c0201007387 */ /* 0x0001e80000100800 */
[----:B------:R-:W2:Y:S04]  /*56d10*/  LDL.LU R23, [R1+0x8bc] ;  /* 0x0008bc0001177983 */ /* 0x000ea80000300800 */
[----:B------:R-:W2:Y:S01]  /*56d20*/  LDL.LU R24, [R1+0x8c4] ;  /* 0x0008c40001187983 */ /* 0x000ea20000300800 */
[----:B0-----:R-:W-:Y:S01]  /*56d30*/  VIADD R2, R2, UR4 ;  /* 0x0000000402027c36 */ /* 0x001fe20008000000 */
[----:B------:R-:W-:-:S02]  /*56d40*/  ULDC UR4, c[0x0][0x248] ;  /* 0x0000920000047ab9 */ /* 0x000fc40000000800 */
[----:B------:R-:W3:Y:S04]  /*56d50*/  LDL.LU R25, [R1+0x8b8] ;  /* 0x0008b80001197983 */ /* 0x000ee80000300800 */
[----:B------:R0:W-:Y:S04]  /*56d60*/  STL [R1+0xf20], R2 ;  /* 0x000f200201007387 */ /* 0x0001e80000100800 */
[----:B------:R-:W3:Y:S04]  /*56d70*/  LDL.LU R26, [R1+0x8c0] ;  /* 0x0008c000011a7983 */ /* 0x000ee80000300800 */
[----:B------:R-:W3:Y:S01]  /*56d80*/  LDL.LU R27, [R1+0x80c] ;  /* 0x00080c00011b7983 */ /* 0x000ee20000300800 */
[----:B0-----:R-:W-:Y:S01]  /*56d90*/  VIADD R2, R2, UR4 ;  /* 0x0000000402027c36 */ /* 0x001fe20008000000 */
[----:B------:R-:W-:-:S02]  /*56da0*/  ULDC UR4, c[0x0][0x248] ;  /* 0x0000920000047ab9 */ /* 0x000fc40000000800 */
[----:B------:R-:W3:Y:S04]  /*56db0*/  LDL.LU R15, [R1+0x814] ;  /* 0x00081400010f7983 */ /* 0x000ee80000300800 */
[----:B------:R-:W3:Y:S04]  /*56dc0*/  LDL.LU R14, [R1+0x808] ;  /* 0x00080800010e7983 */ /* 0x000ee80000300800 */
[----:B------:R-:W3:Y:S01]  /*56dd0*/  LDL.LU R13, [R1+0x810] ;  /* 0x00081000010d7983 */ /* 0x000ee20000300800 */
[----:B----4-:R-:W-:-:S03]  /*56de0*/  PRMT R8, R29, 0x5410, R28 ;  /* 0x000054101d087816 */ /* 0x010fc6000000001c */
[----:B------:R-:W4:Y:S04]  /*56df0*/  LDL.LU R28, [R1+0xfcc] ;  /* 0x000fcc00011c7983 */ /* 0x000f280000300800 */
[----:B------:R-:W4:Y:S04]  /*56e00*/  LDL.LU R29, [R1+0xffc] ;  /* 0x000ffc00011d7983 */ /* 0x000f280000300800 */
[----:B------:R0:W-:Y:S02]  /*56e10*/  STL [R1+0xf38], R2 ;  /* 0x000f380201007387 */ /* 0x0001e40000100800 */
[----:B0-----:R-:W-:Y:S01]  /*56e20*/  VIADD R2, R2, UR4 ;  /* 0x0000000402027c36 */ /* 0x001fe20008000000 */
[----:B------:R-:W-:-:S04]  /*56e30*/  ULDC UR4, c[0x0][0x248] ;  /* 0x0000920000047ab9 */ /* 0x000fc80000000800 */
[----:B------:R-:W-:Y:S01]  /*56e40*/  STL [R1+0xf5c], R2 ;  /* 0x000f5c0201007387 */ /* 0x000fe20000100800 */
[----:B------:R-:W-:Y:S01]  /*56e50*/  PRMT R10, R7, 0x5410, R16 ;  /* 0x00005410070a7816 */ /* 0x000fe20000000010 */
[----:B------:R-:W-:Y:S06]  /*56e60*/  BAR.SYNC.DEFER_BLOCKING 0x0 ;  /* 0x0000000000007b1d */ /* 0x000fec0000010000 */
[----:B------:R-:W0:Y:S01]  /*56e70*/  LDS.128 R4, [R12] ;  /* 0x000000000c047984 */ /* 0x000e220000000c00 */
[----:B------:R-:W-:-:S03]  /*56e80*/  PRMT R9, R17, 0x5410, R18 ;  /* 0x0000541011097816 */ /* 0x000fc60000000012 */
[----:B0-----:R-:W-:Y:S04]  /*56e90*/  STL.64 [R1+0x30], R4 ;  /* 0x0000300401007387 */ /* 0x001fe80000100a00 */
[----:B------:R-:W-:Y:S04]  /*56ea0*/  STL.64 [R1+0x38], R6 ;  /* 0x0000380601007387 */ /* 0x000fe80000100a00 */
[----:B------:R-:W0:Y:S04]  /*56eb0*/  LDS.128 R4, [R12+0x400] ;  /* 0x000400000c047984 */ /* 0x000e280000000c00 */
[----:B------:R-:W4:Y:S04]  /*56ec0*/  LDL.LU R18, [R1+0xfc8] ;  /* 0x000fc80001127983 */ /* 0x000f280000300800 */
[----:B------:R-:W4:Y:S04]  /*56ed0*/  LDL.LU R17, [R1+0xfd4] ;  /* 0x000fd40001117983 */ /* 0x000f280000300800 */
[----:B0-----:R-:W-:Y:S04]  /*56ee0*/  STL.64 [R1+0x20], R4 ;  /* 0x0000200401007387 */ /* 0x001fe80000100a00 */
[----:B------:R0:W-:Y:S04]  /*56ef0*/  STL.64 [R1+0x28], R6 ;  /* 0x0000280601007387 */ /* 0x0001e80000100a00 */
[----:B0-----:R-:W4:Y:S04]  /*56f00*/  LDL.LU R6, [R1+0x1688] ;  /* 0x0016880001067983 */ /* 0x001f280000300800 */
[----:B------:R-:W2:Y:S01]  /*56f10*/  LDL.LU.64 R4, [R1+0x1680] ;  /* 0x0016800001047983 */ /* 0x000ea20000300a00 */
[----:B------:R-:W-:Y:S01]  /*56f20*/  VIADD R2, R2, UR5 ;  /* 0x0000000502027c36 */ /* 0x000fe20008000000 */
[----:B------:R-:W-:Y:S01]  /*56f30*/  PRMT R11, R19, 0x5410, R3 ;  /* 0x00005410130b7816 */ /* 0x000fe20000000003 */
[----:B------:R-:W-:Y:S01]  /*56f40*/  ULDC UR5, c[0x0][0x248] ;  /* 0x0000920000057ab9 */ /* 0x000fe20000000800 */
[----:B------:R-:W-:Y:S06]  /*56f50*/  BAR.SYNC.DEFER_BLOCKING 0x0 ;  /* 0x0000000000007b1d */ /* 0x000fec0000010000 */
[----:B------:R0:W-:Y:S04]  /*56f60*/  STL [R1+0xf7c], R2 ;  /* 0x000f7c0201007387 */ /* 0x0001e80000100800 */
[----:B------:R-:W4:Y:S04]  /*56f70*/  LDL.LU R16, [R1+0xf80] ;  /* 0x000f800001107983 */ /* 0x000f280000300800 */
[----:B------:R-:W4:Y:S01]  /*56f80*/  LDL.LU R7, [R1+0xfb4] ;  /* 0x000fb40001077983 */ /* 0x000f220000300800 */
[----:B0-----:R-:W-:Y:S01]  /*56f90*/  VIADD R2, R2, UR4 ;  /* 0x0000000402027c36 */ /* 0x001fe20008000000 */
[----:B------:R-:W-:-:S02]  /*56fa0*/  ULDC UR4, c[0x0][0x248] ;  /* 0x0000920000047ab9 */ /* 0x000fc40000000800 */
[----:B------:R-:W4:Y:S04]  /*56fb0*/  LDL.LU R3, [R1+0xf90] ;  /* 0x000f900001037983 */ /* 0x000f280000300800 */
[----:B------:R-:W4:Y:S04]  /*56fc0*/  LDL.LU R19, [R1+0xf94] ;  /* 0x000f940001137983 */ /* 0x000f280000300800 */
[----:B------:R0:W-:Y:S02]  /*56fd0*/  STL [R1+0xf58], R2 ;  /* 0x000f580201007387 */ /* 0x0001e40000100800 */
[----:B0-----:R-:W-:Y:S01]  /*56fe0*/  VIADD R2, R2, UR4 ;  /* 0x0000000402027c36 */ /* 0x001fe20008000000 */
[----:B------:R-:W-:-:S04]  /*56ff0*/  ULDC UR4, c[0x0][0x248] ;  /* 0x0000920000047ab9 */ /* 0x000fc80000000800 */
[----:B------:R0:W-:Y:S02]  /*57000*/  STL [R1+0xf6c], R2 ;  /* 0x000f6c0201007387 */ /* 0x0001e40000100800 */
[----:B0-----:R-:W-:Y:S01]  /*57010*/  VIADD R2, R2, UR4 ;  /* 0x0000000402027c36 */ /* 0x001fe20008000000 */
[----:B------:R-:W-:-:S04]  /*57020*/  ULDC UR4, c[0x0][0x248] ;  /* 0x0000920000047ab9 */ /* 0x000fc80000000800 */
[----:B------:R-:W-:Y:S04]  /*57030*/  STL [R1+0xf84], R2 ;  /* 0x000f840201007387 */ /* 0x000fe80000100800 */
[----:B--2---:R0:W-:Y:S02]  /*57040*/  STSM.16.M88.4 [R5], R8 ;  /* 0x0000000805007844 */ /* 0x0041e40000000200 */
[----:B0-----:R-:W-:Y:S02]  /*57050*/  PRMT R8, R24, 0x5410, R23 ;  /* 0x0000541018087816 */ /* 0x001fe40000000017 */
[----:B------:R-:W2:Y:S01]  /*57060*/  LDL.LU R23, [R1+0x8dc] ;  /* 0x0008dc0001177983 */ /* 0x000ea20000300800 */
[----:B---3--:R-:W-:Y:S02]  /*57070*/  PRMT R9, R26, 0x5410, R25 ;  /* 0x000054101a097816 */ /* 0x008fe40000000019 */
[----:B------:R-:W-:-:S02]  /*57080*/  PRMT R10, R15, 0x5410, R27 ;  /* 0x000054100f0a7816 */ /* 0x000fc4000000001b */
[----:B------:R-:W-:-:S05]  /*57090*/  PRMT R11, R13, 0x5410, R14 ;  /* 0x000054100d0b7816 */ /* 0x000fca000000000e */
[----:B------:R4:W-:Y:S01]  /*570a0*/  STSM.16.M88.4 [R5+0x200], R8 ;  /* 0x0002000805007844 */ /* 0x0009e20000000200 */
[----:B------:R-:W-:Y:S01]  /*570b0*/  VIADD R2, R2, UR4 ;  /* 0x0000000402027c36 */ /* 0x000fe20008000000 */
[----:B------:R-:W-:Y:S01]  /*570c0*/  ULDC UR4, c[0x0][0x248] ;  /* 0x0000920000047ab9 */ /* 0x000fe20000000800 */
[----:B----4-:R-:W-:Y:S02]  /*570d0*/  PRMT R8, R29, 0x5410, R28 ;  /* 0x000054101d087816 */ /* 0x010fe4000000001c */
[----:B------:R-:W-:Y:S02]  /*570e0*/  PRMT R9, R17, 0x5410, R18 ;  /* 0x0000541011097816 */ /* 0x000fe40000000012 */
[----:B------:R-:W-:Y:S01]  /*570f0*/  PRMT R10, R7, 0x5410, R16 ;  /* 0x00005410070a7816 */ /* 0x000fe20000000010 */
[----:B------:R-:W-:Y:S06]  /*57100*/  BAR.SYNC.DEFER_BLOCKING 0x0 ;  /* 0x0000000000007b1d */ /* 0x000fec0000010000 */
[----:B--2---:R-:W-:Y:S04]  /*57110*/  STL [R1+0x1678], R23 ;  /* 0x0016781701007387 */ /* 0x004fe80000100800 */
[----:B------:R-:W0:Y:S04]  /*57120*/  LDS.128 R20, [R12] ;  /* 0x000000000c147984 */ /* 0x000e280000000c00 */
[----:B------:R-:W2:Y:S04]  /*57130*/  LDL.LU R24, [R1+0x8e4] ;  /* 0x0008e40001187983 */ /* 0x000ea80000300800 */
[----:B------:R1:W-:Y:S04]  /*57140*/  STL [R1+0xf68], R2 ;  /* 0x000f680201007387 */ /* 0x0003e80000100800 */
[----:B------:R-:W3:Y:S04]  /*57150*/  LDL.LU R25, [R1+0x8d8] ;  /* 0x0008d80001197983 */ /* 0x000ee80000300800 */
[----:B------:R-:W3:Y:S04]  /*57160*/  LDL.LU R26, [R1+0x8e0] ;  /* 0x0008e000011a7983 */ /* 0x000ee80000300800 */
[----:B------:R-:W4:Y:S01]  /*57170*/  LDL.LU R27, [R1+0x81c] ;  /* 0x00081c00011b7983 */ /* 0x000f220000300800 */
[----:B-1----:R-:W-:Y:S01]  /*57180*/  VIADD R2, R2, UR4 ;  /* 0x0000000402027c36 */ /* 0x002fe20008000000 */
[----:B------:R-:W-:-:S02]  /*57190*/  ULDC UR4, c[0x0][0x248] ;  /* 0x0000920000047ab9 */ /* 0x000fc40000000800 */
[----:B------:R-:W4:Y:S04]  /*571a0*/  LDL.LU R15, [R1+0x824] ;  /* 0x00082400010f7983 */ /* 0x000f280000300800 */
[----:B------:R-:W4:Y:S04]  /*571b0*/  LDL.LU R14, [R1+0x818] ;  /* 0x00081800010e7983 */ /* 0x000f280000300800 */
[----:B------:R-:W4:Y:S04]  /*571c0*/  LDL.LU R13, [R1+0x820] ;  /* 0x00082000010d7983 */ /* 0x000f280000300800 */
[----:B------:R-:W4:Y:S04]  /*571d0*/  LDL.LU R28, [R1+0x100c] ;  /* 0x00100c00011c7983 */ /* 0x000f280000300800 */
[----:B------:R-:W4:Y:S04]  /*571e0*/  LDL.LU R29, [R1+0x103c] ;  /* 0x00103c00011d7983 */ /* 0x000f280000300800 */
[----:B------:R-:W4:Y:S04]  /*571f0*/  LDL.LU R18, [R1+0x1000] ;  /* 0x0010000001127983 */ /* 0x000f280000300800 */
[----:B------:R-:W4:Y:S04]  /*57200*/  LDL.LU R17, [R1+0x1034] ;  /* 0x0010340001117983 */ /* 0x000f280000300800 */
[----:B------:R1:W-:Y:S02]  /*57210*/  STL [R1+0xf80], R2 ;  /* 0x000f800201007387 */ /* 0x0003e40000100800 */
[----:B-1----:R-:W-:Y:S01]  /*57220*/  VIADD R2, R2, UR4 ;  /* 0x0000000402027c36 */ /* 0x002fe20008000000 */
[----:B------:R-:W-:-:S04]  /*57230*/  ULDC UR4, c[0x0][0x248] ;  /* 0x0000920000047ab9 */ /* 0x000fc80000000800 */
[----:B------:R-:W-:Y:S04]  /*57240*/  STL [R1+0xf90], R2 ;  /* 0x000f900201007387 */ /* 0x000fe80000100800 */
[----:B0-----:R-:W-:Y:S04]  /*57250*/  STL.64 [R1+0x10], R20 ;  /* 0x0000101401007387 */ /* 0x001fe80000100a00 */
[----:B------:R-:W-:Y:S04]  /*57260*/  STL.64 [R1+0x18], R22 ;  /* 0x0000181601007387 */ /* 0x000fe80000100a00 */
[----:B------:R-:W0:Y:S04]  /*57270*/  LDS.128 R20, [R12+0x400] ;  /* 0x000400000c147984 */ /* 0x000e280000000c00 */
[----:B------:R-:W4:Y:S04]  /*57280*/  LDL.LU R16, [R1+0xfdc] ;  /* 0x000fdc0001107983 */ /* 0x000f280000300800 */
[----:B------:R-:W4:Y:S04]  /*57290*/  LDL.LU R7, [R1+0xff4] ;  /* 0x000ff40001077983 */ /* 0x000f280000300800 */
[----:B0-----:R-:W-:Y:S04]  /*572a0*/  STL.64 [R1+0xa0], R20 ;  /* 0x0000a01401007387 */ /* 0x001fe80000100a00 */
[----:B------:R0:W-:Y:S04]  /*572b0*/  STL.64 [R1+0xa8], R22 ;  /* 0x0000a81601007387 */ /* 0x0001e80000100a00 */
[----:B0-----:R-:W2:Y:S01]  /*572c0*/  LDL.LU R23, [R1+0x1678] ;  /* 0x0016780001177983 */ /* 0x001ea20000300800 */
        /* <DEDUP_REMOVED lines=8> */
[----:B------:R-:W-:-:S04]  /*57350*/  ULDC UR4, c[0x0][0x248] ;  /* 0x0000920000047ab9 */ /* 0x000fc80000000800 */
[----:B------:R0:W-:Y:S02]  /*57360*/  STL [R1+0xf94], R2 ;  /* 0x000f940201007387 */ /* 0x0001e40000100800 */
[----:B0-----:R-:W-:Y:S01]  /*57370*/  VIADD R2, R2, UR4 ;  /* 0x0000000402027c36 */ /* 0x001fe20008000000 */
[----:B------:R-:W-:-:S04]  /*57380*/  ULDC UR4, c[0x0][0x248] ;  /* 0x0000920000047ab9 */ /* 0x000fc80000000800 */
[----:B------:R0:W-:Y:S04]  /*57390*/  STL [R1+0xfc8], R2 ;  /* 0x000fc80201007387 */ /* 0x0001e80000100800 */
[----:B------:R2:W-:Y:S01]  /*573a0*/  STSM.16.M88.4 [R5], R8 ;  /* 0x0000000805007844 */ /* 0x0005e20000000200 */
[----:B0-----:R-:W-:Y:S01]  /*573b0*/  VIADD R2, R2, UR4 ;  /* 0x0000000402027c36 */ /* 0x001fe20008000000 */
[----:B------:R-:W-:-:S04]  /*573c0*/  ULDC UR4, c[0x0][0x248] ;  /* 0x0000920000047ab9 */ /* 0x000fc80000000800 */
[----:B------:R0:W-:Y:S04]  /*573d0*/  STL [R1+0xfcc], R2 ;  /* 0x000fcc0201007387 */ /* 0x0001e80000100800 */
[----:B------:R-:W4:Y:S01]  /*573e0*/  LDL.LU R22, [R1+0x900] ;  /* 0x0009000001167983 */ /* 0x000f220000300800 */
[----:B--2---:R-:W-:-:S03]  /*573f0*/  PRMT R8, R24, 0x5410, R23 ;  /* 0x0000541018087816 */ /* 0x004fc60000000017 */
[----:B------:R-:W2:Y:S01]  /*57400*/  LDL.LU R23, [R1+0x910] ;  /* 0x0009100001177983 */ /* 0x000ea20000300800 */
[----:B---3--:R-:W-:Y:S02]  /*57410*/  PRMT R9, R26, 0x5410, R25 ;  /* 0x000054101a097816 */ /* 0x008fe40000000019 */
[----:B----4-:R-:W-:Y:S02]  /*57420*/  PRMT R10, R15, 0x5410, R27 ;  /* 0x000054100f0a7816 */ /* 0x010fe4000000001b */
[----:B------:R-:W-:-:S05]  /*57430*/  PRMT R11, R13, 0x5410, R14 ;  /* 0x000054100d0b7816 */ /* 0x000fca000000000e */
[----:B------:R-:W-:Y:S01]  /*57440*/  STSM.16.M88.4 [R5+0x200], R8 ;  /* 0x0002000805007844 */ /* 0x000fe20000000200 */
[----:B0-----:R-:W-:Y:S01]  /*57450*/  VIADD R2, R2, UR4 ;  /* 0x0000000402027c36 */ /* 0x001fe20008000000 */
[----:B------:R-:W-:-:S04]  /*57460*/  ULDC UR4, c[0x0][0x248] ;  /* 0x0000920000047ab9 */ /* 0x000fc80000000800 */
[----:B------:R0:W-:Y:S02]  /*57470*/  STL [R1+0xfd4], R2 ;  /* 0x000fd40201007387 */ /* 0x0001e40000100800 */
[----:B0-----:R-:W-:Y:S01]  /*57480*/  VIADD R2, R2, UR4 ;  /* 0x0000000402027c36 */ /* 0x001fe20008000000 */
[----:B------:R-:W-:Y:S01]  /*57490*/  PRMT R8, R29, 0x5410, R28 ;  /* 0x000054101d087816 */ /* 0x000fe2000000001c */
[----:B------:R-:W-:Y:S01]  /*574a0*/  ULDC UR4, c[0x0][0x248] ;  /* 0x0000920000047ab9 */ /* 0x000fe20000000800 */
[----:B------:R-:W-:Y:S02]  /*574b0*/  PRMT R9, R17, 0x5410, R18 ;  /* 0x0000541011097816 */ /* 0x000fe40000000012 */
[----:B------:R-:W-:Y:S02]  /*574c0*/  PRMT R10, R7, 0x5410, R16 ;  /* 0x00005410070a7816 */ /* 0x000fe40000000010 */
[----:B------:R-:W-:Y:S01]  /*574d0*/  PRMT R11, R19, 0x5410, R3 ;  /* 0x00005410130b7816 */ /* 0x000fe20000000003 */
[----:B------:R-:W-:Y:S06]  /*574e0*/  BAR.SYNC.DEFER_BLOCKING 0x0 ;  /* 0x0000000000007b1d */ /* 0x000fec0000010000 */
[----:B--2---:R-:W-:Y:S04]  /*574f0*/  STL.64 [R1+0x1670], R22 ;  /* 0x0016701601007387 */ /* 0x004fe80000100a00 */
[----:B------:R-:W0:Y:S04]  /*57500*/  LDS.128 R20, [R12] ;  /* 0x000000000c147984 */ /* 0x000e280000000c00 */
[----:B------:R-:W2:Y:S04]  /*57510*/  LDL.LU R24, [R1+0x8f8] ;  /* 0x0008f80001187983 */ /* 0x000ea80000300800 */
        /* <DEDUP_REMOVED lines=8> */
[----:B------:R-:W4:Y:S01]  /*575a0*/  LDL.LU R17, [R1+0x1084] ;  /* 0x0010840001117983 */ /* 0x000f220000300800 */
[----:B0-----:R-:W-:-:S03]  /*575b0*/  IMAD.MOV.U32 R28, RZ, RZ, R22 ;  /* 0x000000ffff1c7224 */ /* 0x001fc600078e0016 */
[----:B------:R0:W-:Y:S04]  /*575c0*/  STL [R1+0xfdc], R2 ;  /* 0x000fdc0201007387 */ /* 0x0001e80000100800 */
[----:B------:R-:W-:Y:S04]  /*575d0*/  STL.64 [R1+0x90], R20 ;  /* 0x0000901401007387 */ /* 0x000fe80000100a00 */
[----:B------:R-:W-:Y:S04]  /*575e0*/  STL.64 [R1+0x98], R22 ;  /* 0x0000981601007387 */ /* 0x000fe80000100a00 */
[----:B------:R-:W1:Y:S01]  /*575f0*/  LDS.128 R20, [R12+0x400] ;  /* 0x000400000c147984 */ /* 0x000e620000000c00 */
[----:B0-----:R-:W-:Y:S01]  /*57600*/  VIADD R2, R2, UR4 ;  /* 0x0000000402027c36 */ /* 0x001fe20008000000 */
[----:B------:R-:W-:Y:S01]  /*57610*/  ULDC UR4, c[0x0][0x248] ;  /* 0x0000920000047ab9 */ /* 0x000fe20000000800 */
[----:B------:R-:W-:Y:S06]  /*57620*/  BAR.SYNC.DEFER_BLOCKING 0x0 ;  /* 0x0000000000007b1d */ /* 0x000fec0000010000 */
[----:B------:R-:W-:Y:S04]  /*57630*/  STL [R1+0xfe4], R2 ;  /* 0x000fe40201007387 */ /* 0x000fe80000100800 */
[----:B------:R-:W4:Y:S04]  /*57640*/  LDL.LU R16, [R1+0x1004] ;  /* 0x0010040001107983 */ /* 0x000f280000300800 */
[----:B------:R-:W4:Y:S04]  /*57650*/  LDL.LU R7, [R1+0x1030] ;  /* 0x0010300001077983 */ /* 0x000f280000300800 */
[----:B------:R-:W4:Y:S04]  /*57660*/  LDL.LU R3, [R1+0x1018] ;  /* 0x0010180001037983 */ /* 0x000f280000300800 */
[----:B------:R-:W4:Y:S04]  /*57670*/  LDL.LU R19, [R1+0x101c] ;  /* 0x00101c0001137983 */ /* 0x000f280000300800 */
[----:B-1----:R-:W-:Y:S04]  /*57680*/  STL.64 [R1+0x80], R20 ;  /* 0x0000801401007387 */ /* 0x002fe80000100a00 */
[----:B------:R0:W-:Y:S04]  /*57690*/  STL.64 [R1+0x88], R22 ;  /* 0x0000881601007387 */ /* 0x0001e80000100a00 */
[----:B0-----:R-:W2:Y:S01]  /*576a0*/  LDL.LU.64 R22, [R1+0x1670] ;  /* 0x0016700001167983 */ /* 0x001ea20000300a00 */
        /* <DEDUP_REMOVED lines=12> */
[----:B------:R-:W4:Y:S04]  /*57770*/  LDL.LU R20, [R1+0x92c] ;  /* 0x00092c0001147983 */ /* 0x000f280000300800 */
[----:B------:R-:W-:Y:S01]  /*57780*/  STSM.16.M88.4 [R5], R8 ;  /* 0x0000000805007844 */ /* 0x000fe20000000200 */
[----:B0-----:R-:W-:Y:S01]  /*57790*/  VIADD R2, R2, UR4 ;  /* 0x0000000402027c36 */ /* 0x001fe20008000000 */
[----:B------:R-:W-:-:S02]  /*577a0*/  ULDC UR4, c[0x0][0x248] ;  /* 0x0000920000047ab9 */ /* 0x000fc40000000800 */
[----:B------:R-:W4:Y:S04]  /*577b0*/  LDL.LU R21, [R1+0x93c] ;  /* 0x00093c0001157983 */ /* 0x000f280000300800 */
[----:B------:R0:W-:Y:S02]  /*577c0*/  STL [R1+0x1000], R2 ;  /* 0x0010000201007387 */ /* 0x0001e40000100800 */
[----:B0-----:R-:W-:Y:S01]  /*577d0*/  VIADD R2, R2, UR4 ;  /* 0x0000000402027c36 */ /* 0x001fe20008000000 */
[----:B------:R-:W-:Y:S01]  /*577e0*/  ULDC UR4, c[0x0][0x248] ;  /* 0x0000920000047ab9 */ /* 0x000fe20000000800 */
[----:B--2---:R-:W-:Y:S02]  /*577f0*/  PRMT R8, R23, 0x5410, R22 ;  /* 0x0000541017087816 */ /* 0x004fe40000000016 */
[----:B------:R-:W2:Y:S04]  /*57800*/  LDL.LU R22, [R1+0x928] ;  /* 0x0009280001167983 */ /* 0x000ea80000300800 */
[----:B------:R-:W2:Y:S01]  /*57810*/  LDL.LU R23, [R1+0x938] ;  /* 0x0009380001177983 */ /* 0x000ea20000300800 */
[----:B------:R-:W-:-:S02]  /*57820*/  PRMT R9, R25, 0x5410, R24 ;  /* 0x0000541019097816 */ /* 0x000fc40000000018 */
[----:B---3--:R-:W-:Y:S01]  /*57830*/  PRMT R10, R27, 0x5410, R26 ;  /* 0x000054101b0a7816 */ /* 0x008fe2000000001a */
[----:B------:R-:W3:Y:S01]  /*57840*/  LDL.LU R24, [R1+0x83c] ;  /* 0x00083c0001187983 */ /* 0x000ee20000300800 */
[----:B----4-:R-:W-:-:S03]  /*57850*/  PRMT R11, R14, 0x5410, R15 ;  /* 0x000054100e0b7816 */ /* 0x010fc6000000000f */
[----:B------:R-:W3:Y:S04]  /*57860*/  LDL.LU R25, [R1+0x844] ;  /* 0x0008440001197983 */ /* 0x000ee80000300800 */
[----:B------:R0:W-:Y:S04]  /*57870*/  STSM.16.M88.4 [R5+0x200], R8 ;  /* 0x0002000805007844 */ /* 0x0001e80000000200 */
[----:B------:R-:W4:Y:S04]  /*57880*/  LDL.LU R26, [R1+0x838] ;  /* 0x00083800011a7983 */ /* 0x000f280000300800 */
[----:B------:R-:W4:Y:S04]  /*57890*/  LDL.LU R27, [R1+0x840] ;  /* 0x00084000011b7983 */ /* 0x000f280000300800 */
[----:B------:R-:W4:Y:S01]  /*578a0*/  LDL.LU R15, [R1+0x10a4] ;  /* 0x0010a400010f7983 */ /* 0x000f220000300800 */
[----:B0-----:R-:W-:-:S03]  /*578b0*/  PRMT R9, R17, 0x5410, R18 ;  /* 0x0000541011097816 */ /* 0x001fc60000000012 */
[----:B------:R-:W4:Y:S01]  /*578c0*/  LDL.LU R14, [R1+0x10d8] ;  /* 0x0010d800010e7983 */ /* 0x000f220000300800 */
[----:B------:R-:W-:Y:S02]  /*578d0*/  PRMT R10, R7, 0x5410, R16 ;  /* 0x00005410070a7816 */ /* 0x000fe40000000010 */
[----:B------:R-:W-:Y:S01]  /*578e0*/  PRMT R11, R19, 0x5410, R3 ;  /* 0x00005410130b7816 */ /* 0x000fe20000000003 */
[----:B------:R-:W-:Y:S06]  /*578f0*/  BAR.SYNC.DEFER_BLOCKING 0x0 ;  /* 0x0000000000007b1d */ /* 0x000fec0000010000 */
[----:B------:R-:W0:Y:S04]  /*57900*/  LDS.128 R16, [R12] ;  /* 0x000000000c107984 */ /* 0x000e280000000c00 */
[----:B------:R1:W-:Y:S02]  /*57910*/  STL [R1+0x1004], R2 ;  /* 0x0010040201007387 */ /* 0x0003e40000100800 */
        /* <DEDUP_REMOVED lines=11> */
[----:B------:R0:W-:Y:S01]  /*579d0*/  STL.64 [R1+0x68], R18 ;  /* 0x0000681201007387 */ /* 0x0001e20000100a00 */
[----:B------:R-:W-:-:S03]  /*579e0*/  IMAD.MOV.U32 R29, RZ, RZ, R17 ;  /* 0x000000ffff1d7224 */ /* 0x000fc600078e0011 */
[----:B0-----:R-:W4:Y:S04]  /*579f0*/  LDL.LU R18, [R1+0x1668] ;  /* 0x0016680001127983 */ /* 0x001f280000300800 */
[----:B------:R-:W4:Y:S04]  /*57a00*/  LDL.LU R13, [R1+0x10a0] ;  /* 0x0010a000010d7983 */ /* 0x000f280000300800 */
[----:B------:R0:W-:Y:S04]  /*57a10*/  STL [R1+0x103c], R2 ;  /* 0x00103c0201007387 */ /* 0x0001e80000100800 */
[----:B------:R-:W4:Y:S04]  /*57a20*/  LDL.LU R17, [R1+0x10ac] ;  /* 0x0010ac0001117983 */ /* 0x000f280000300800 */
[----:B------:R-:W4:Y:S01]  /*57a30*/  LDL.LU R16, [R1+0x105c] ;  /* 0x00105c0001107983 */ /* 0x000f220000300800 */
[----:B0-----:R-:W-:Y:S01]  /*57a40*/  VIADD R2, R2, UR4 ;  /* 0x0000000402027c36 */ /* 0x001fe20008000000 */
[----:B------:R-:W-:-:S02]  /*57a50*/  ULDC UR4, c[0x0][0x248] ;  /* 0x0000920000047ab9 */ /* 0x000fc40000000800 */
[----:B------:R-:W4:Y:S04]  /*57a60*/  LDL.LU R7, [R1+0x1070] ;  /* 0x0010700001077983 */ /* 0x000f280000300800 */
[----:B------:R-:W4:Y:S04]  /*57a70*/  LDL.LU R3, [R1+0x1068] ;  /* 0x0010680001037983 */ /* 0x000f280000300800 */
[----:B------:R0:W-:Y:S04]  /*57a80*/  STL [R1+0x1018], R2 ;  /* 0x0010180201007387 */ /* 0x0001e80000100800 */
[----:B------:R-:W4:Y:S01]  /*57a90*/  LDL.LU R19, [R1+0x106c] ;  /* 0x00106c0001137983 */ /* 0x000f220000300800 */
[----:B0-----:R-:W-:Y:S01]  /*57aa0*/  VIADD R2, R2, UR4 ;  /* 0x0000000402027c36 */ /* 0x001fe20008000000 */
[----:B------:R-:W-:-:S04]  /*57ab0*/  ULDC UR4, c[0x0][0x248] ;  /* 0x0000920000047ab9 */ /* 0x000fc80000000800 */
[----:B------:R0:W-:Y:S04]  /*57ac0*/  STL [R1+0x1034], R2 ;  /* 0x0010340201007387 */ /* 0x0001e80000100800 */
[----:B------:R1:W-:Y:S01]  /*57ad0*/  STSM.16.M88.4 [R5], R8 ;  /* 0x0000000805007844 */ /* 0x0003e20000000200 */
[----:B0-----:R-:W-:Y:S01]  /*57ae0*/  VIADD R2, R2, UR4 ;  /* 0x0000000402027c36 */ /* 0x001fe20008000000 */
[----:B------:R-:W-:-:S04]  /*57af0*/  ULDC UR4, c[0x0][0x248] ;  /* 0x0000920000047ab9 */ /* 0x000fc80000000800 */
[----:B------:R0:W-:Y:S01]  /*57b00*/  STL [R1+0x1054], R2 ;  /* 0x0010540201007387 */ /* 0x0001e20000100800 */
[----:B-1----:R-:W-:-:S03]  /*57b10*/  PRMT R8, R21, 0x5410, R20 ;  /* 0x0000541015087816 */ /* 0x002fc60000000014 */
[----:B------:R-:W4:Y:S01]  /*57b20*/  LDL.LU R20, [R1+0x94c] ;  /* 0x00094c0001147983 */ /* 0x000f220000300800 */
[----:B0-----:R-:W-:-:S03]  /*57b30*/  VIADD R2, R2, UR4 ;  /* 0x0000000402027c36 */ /* 0x001fc60008000000 */
[----:B------:R-:W4:Y:S01]  /*57b40*/  LDL.LU R21, [R1+0x954] ;  /* 0x0009540001157983 */ /* 0x000f220000300800 */
[----:B------:R-:W-:Y:S01]  /*57b50*/  ULDC UR4, c[0x0][0x248] ;  /* 0x0000920000047ab9 */ /* 0x000fe20000000800 */
[----:B--2---:R-:W-:Y:S02]  /*57b60*/  PRMT R9, R23, 0x5410, R22 ;  /* 0x0000541017097816 */ /* 0x004fe40000000016 */
[----:B------:R-:W2:Y:S04]  /*57b70*/  LDL.LU R22, [R1+0x948] ;  /* 0x0009480001167983 */ /* 0x000ea80000300800 */
[----:B------:R0:W-:Y:S04]  /*57b80*/  STL [R1+0x1030], R2 ;  /* 0x0010300201007387 */ /* 0x0001e80000100800 */
[----:B------:R-:W2:Y:S01]  /*57b90*/  LDL.LU R23, [R1+0x950] ;  /* 0x0009500001177983 */ /* 0x000ea20000300800 */
[----:B---3--:R-:W-:-:S02]  /*57ba0*/  PRMT R10, R25, 0x5410, R24 ;  /* 0x00005410190a7816 */ /* 0x008fc40000000018 */
[----:B----4-:R-:W-:-:S05]  /*57bb0*/  PRMT R11, R27, 0x5410, R26 ;  /* 0x000054101b0b7816 */ /* 0x010fca000000001a */
[----:B------:R1:W-:Y:S01]  /*57bc0*/  STSM.16.M88.4 [R5+0x200], R8 ;  /* 0x0002000805007844 */ /* 0x0003e20000000200 */
[----:B0-----:R-:W-:Y:S01]  /*57bd0*/  VIADD R2, R2, UR4 ;  /* 0x0000000402027c36 */ /* 0x001fe20008000000 */
[----:B------:R-:W-:Y:S01]  /*57be0*/  ULDC UR4, c[0x0][0x248] ;  /* 0x0000920000047ab9 */ /* 0x000fe20000000800 */
[----:B-1----:R-:W-:Y:S02]  /*57bf0*/  PRMT R8, R14, 0x5410, R15 ;  /* 0x000054100e087816 */ /* 0x002fe4000000000f */
[----:B------:R-:W-:Y:S02]  /*57c00*/  PRMT R9, R17, 0x5410, R13 ;  /* 0x0000541011097816 */ /* 0x000fe4000000000d */
[----:B------:R-:W-:Y:S01]  /*57c10*/  PRMT R10, R7, 0x5410, R16 ;  /* 0x00005410070a7816 */ /* 0x000fe20000000010 */
[----:B--2---:R-:W-:Y:S04]  /*57c20*/  STL.64 [R1+0x1660], R22 ;  /* 0x0016601601007387 */ /* 0x004fe80000100a00 */
[----:B------:R-:W-:Y:S01]  /*57c30*/  STL.64 [R1+0x1658], R20 ;  /* 0x0016581401007387 */ /* 0x000fe20000100a00 */
[----:B------:R-:W-:Y:S06]  /*57c40*/  BAR.SYNC.DEFER_BLOCKING 0x0 ;  /* 0x0000000000007b1d */ /* 0x000fec0000010000 */
[----:B------:R-:W2:Y:S04]  /*57c50*/  LDL.LU R24, [R1+0x84c] ;  /* 0x00084c0001187983 */ /* 0x000ea80000300800 */
[----:B------:R-:W2:Y:S04]  /*57c60*/  LDL.LU R25, [R1+0x854] ;  /* 0x0008540001197983 */ /* 0x000ea80000300800 */
[----:B------:R-:W3:Y:S04]  /*57c70*/  LDL.LU R26, [R1+0x848] ;  /* 0x00084800011a7983 */ /* 0x000ee80000300800 */
[----:B------:R-:W3:Y:S04]  /*57c80*/  LDL.LU R27, [R1+0x850] ;  /* 0x00085000011b7983 */ /* 0x000ee80000300800 */
[----:B------:R-:W0:Y:S04]  /*57c90*/  LDS.128 R20, [R12] ;  /* 0x000000000c147984 */ /* 0x000e280000000c00 */
        /* <DEDUP_REMOVED lines=15> */
[----:B0-----:R-:W2:Y:S04]  /*57d90*/  LDL.LU.64 R22, [R1+0x1660] ;  /* 0x0016600001167983 */ /* 0x001ea80000300a00 */
[----:B------:R-:W3:Y:S01]  /*57da0*/  LDL.LU.64 R20, [R1+0x1658] ;  /* 0x0016580001147983 */ /* 0x000ee20000300a00 */
        /* <DEDUP_REMOVED lines=15> */
[----:B------:R-:W-:Y:S04]  /*57ea0*/  STSM.16.M88.4 [R5], R8 ;  /* 0x0000000805007844 */ /* 0x000fe80000000200 */
[----:B------:R0:W-:Y:S02]  /*57eb0*/  STL [R1+0x1084], R2 ;  /* 0x0010840201007387 */ /* 0x0001e40000100800 */
[----:B0-----:R-:W-:Y:S01]  /*57ec0*/  VIADD R2, R2, UR4 ;  /* 0x0000000402027c36 */ /* 0x001fe20008000000 */
[----:B------:R-:W-:Y:S01]  /*57ed0*/  ULDC UR4, c[0x0][0x248] ;  /* 0x0000920000047ab9 */ /* 0x000fe20000000800 */
[----:B--2---:R-:W-:-:S02]  /*57ee0*/  PRMT R9, R23, 0x5410, R22 ;  /* 0x0000541017097816 */ /* 0x004fc40000000016 */
[----:B---3--:R-:W-:Y:S02]  /*57ef0*/  PRMT R8, R21, 0x5410, R20 ;  /* 0x0000541015087816 */ /* 0x008fe40000000014 */
[----:B------:R-:W2:Y:S04]  /*57f00*/  LDL.LU R20, [R1+0x984] ;  /* 0x0009840001147983 */ /* 0x000ea80000300800 */
[----:B------:R-:W2:Y:S04]  /*57f10*/  LDL.LU R21, [R1+0x958] ;  /* 0x0009580001157983 */ /* 0x000ea80000300800 */
[----:B------:R0:W-:Y:S04]  /*57f20*/  STL [R1+0x108c], R2 ;  /* 0x00108c0201007387 */ /* 0x0001e80000100800 */
[----:B------:R-:W3:Y:S04]  /*57f30*/  LDL.LU R22, [R1+0x980] ;  /* 0x0009800001167983 */ /* 0x000ee80000300800 */
[----:B------:R-:W3:Y:S01]  /*57f40*/  LDL.LU R23, [R1+0x85c] ;  /* 0x00085c0001177983 */ /* 0x000ee20000300800 */
[----:B------:R-:W-:-:S02]  /*57f50*/  PRMT R10, R25, 0x5410, R24 ;  /* 0x00005410190a7816 */ /* 0x000fc40000000018 */
[----:B------:R-:W-:-:S05]  /*57f60*/  PRMT R11, R27, 0x5410, R26 ;  /* 0x000054101b0b7816 */ /* 0x000fca000000001a */
[----:B------:R4:W-:Y:S01]  /*57f70*/  STSM.16.M88.4 [R5+0x200], R8 ;  /* 0x0002000805007844 */ /* 0x0009e20000000200 */
[----:B0-----:R-:W-:Y:S01]  /*57f80*/  VIADD R2, R2, UR4 ;  /* 0x0000000402027c36 */ /* 0x001fe20008000000 */
[----:B------:R-:W-:Y:S01]  /*57f90*/  ULDC UR4, c[0x0][0x248] ;  /* 0x0000920000047ab9 */ /* 0x000fe20000000800 */
[----:B----4-:R-:W-:Y:S02]  /*57fa0*/  PRMT R8, R14, 0x5410, R15 ;  /* 0x000054100e087816 */ /* 0x010fe4000000000f */
[----:B------:R-:W-:Y:S02]  /*57fb0*/  PRMT R9, R17, 0x5410, R13 ;  /* 0x0000541011097816 */ /* 0x000fe4000000000d */
[----:B------:R-:W-:Y:S02]  /*57fc0*/  PRMT R10, R7, 0x5410, R16 ;  /* 0x00005410070a7816 */ /* 0x000fe40000000010 */
[----:B------:R-:W-:Y:S01]  /*57fd0*/  PRMT R11, R19, 0x5410, R3 ;  /* 0x00005410130b7816 */ /* 0x000fe20000000003 */
[----:B------:R-:W-:Y:S06]  /*57fe0*/  BAR.SYNC.DEFER_BLOCKING 0x0 ;  /* 0x0000000000007b1d */ /* 0x000fec0000010000 */
[----:B---3--:R-:W-:Y:S04]  /*57ff0*/  STL.64 [R1+0x1650], R22 ;  /* 0x0016501601007387 */ /* 0x008fe80000100a00 */
[----:B--2---:R-:W-:Y:S04]  /*58000*/  STL.64 [R1+0x1648], R20 ;  /* 0x0016481401007387 */ /* 0x004fe80000100a00 */
[----:B------:R-:W0:Y:S04]  /*58010*/  LDS.128 R20, [R12] ;  /* 0x000000000c147984 */ /* 0x000e280000000c00 */
[----:B------:R-:W2:Y:S04]  /*58020*/  LDL.LU R24, [R1+0x864] ;  /* 0x0008640001187983 */ /* 0x000ea80000300800 */
[----:B------:R-:W3:Y:S04]  /*58030*/  LDL.LU R25, [R1+0x858] ;  /* 0x0008580001197983 */ /* 0x000ee80000300800 */
[----:B------:R-:W3:Y:S04]  /*58040*/  LDL.LU R26, [R1+0x860] ;  /* 0x00086000011a7983 */ /* 0x000ee80000300800 */
[----:B------:R-:W4:Y:S04]  /*58050*/  LDL.LU R27, [R1+0x1218] ;  /* 0x00121800011b7983 */ /* 0x000f280000300800 */
[----:B------:R-:W4:Y:S04]  /*58060*/  LDL.LU R15, [R1+0x1220] ;  /* 0x00122000010f7983 */ /* 0x000f280000300800 */
[----:B------:R-:W4:Y:S04]  /*58070*/  LDL.LU R14, [R1+0x1124] ;  /* 0x00112400010e7983 */ /* 0x000f280000300800 */
[----:B------:R-:W4:Y:S04]  /*58080*/  LDL.LU R17, [R1+0x121c] ;  /* 0x00121c0001117983 */ /* 0x000f280000300800 */
[----:B------:R1:W-:Y:S04]  /*58090*/  STL [R1+0x1090], R2 ;  /* 0x0010900201007387 */ /* 0x0003e80000100800 */
[----:B0-----:R-:W-:Y:S01]  /*580a0*/  STL.64 [R1+0xc0], R20 ;  /* 0x0000c01401007387 */ /* 0x001fe20000100a00 */
[----:B------:R-:W-:-:S03]  /*580b0*/  IMAD.MOV.U32 R13, RZ, RZ, R21 ;  /* 0x000000ffff0d7224 */ /* 0x000fc600078e0015 */
[----:B------:R-:W-:Y:S04]  /*580c0*/  STL.64 [R1+0xc8], R22 ;  /* 0x0000c81601007387 */ /* 0x000fe80000100a00 */
[----:B------:R-:W0:Y:S01]  /*580d0*/  LDS.128 R20, [R12+0x400] ;  /* 0x000400000c147984 */ /* 0x000e220000000c00 */
[----:B------:R-:W-:Y:S01]  /*580e0*/  BAR.SYNC.DEFER_BLOCKING 0x0 ;  /* 0x0000000000007b1d */ /* 0x000fe20000010000 */
[----:B-1----:R-:W-:-:S05]  /*580f0*/  VIADD R2, R2, UR4 ;  /* 0x0000000402027c36 */ /* 0x002fca0008000000 */
[----:B------:R-:W-:Y:S01]  /*58100*/  ULDC UR4, c[0x0][0x248] ;  /* 0x0000920000047ab9 */ /* 0x000fe20000000800 */
[----:B------:R1:W-:Y:S04]  /*58110*/  STL [R1+0x1098], R2 ;  /* 0x0010980201007387 */ /* 0x0003e80000100800 */
[----:B------:R-:W4:Y:S04]  /*58120*/  LDL.LU R16, [R1+0x10a8] ;  /* 0x0010a80001107983 */ /* 0x000f280000300800 */
[----:B------:R-:W4:Y:S01]  /*58130*/  LDL.LU R7, [R1+0x10bc] ;  /* 0x0010bc0001077983 */ /* 0x000f220000300800 */
[----:B-1----:R-:W-:Y:S01]  /*58140*/  VIADD R2, R2, UR5 ;  /* 0x0000000502027c36 */ /* 0x002fe20008000000 */
[----:B------:R-:W-:-:S02]  /*58150*/  ULDC UR5, c[0x0][0x248] ;  /* 0x0000920000057ab9 */ /* 0x000fc40000000800 */
[----:B------:R-:W4:Y:S04]  /*58160*/  LDL.LU R3, [R1+0x10b0] ;  /* 0x0010b00001037983 */ /* 0x000f280000300800 */
[----:B------:R-:W4:Y:S04]  /*58170*/  LDL.LU R19, [R1+0x10b4] ;  /* 0x0010b40001137983 */ /* 0x000f280000300800 */
[----:B------:R-:W-:Y:S04]  /*58180*/  STSM.16.M88.4 [R5], R8 ;  /* 0x0000000805007844 */ /* 0x000fe80000000200 */
[----:B0-----:R-:W-:Y:S04]  /*58190*/  STL.64 [R1+0xb0], R20 ;  /* 0x0000b01401007387 */ /* 0x001fe80000100a00 */
[----:B------:R0:W-:Y:S04]  /*581a0*/  STL.64 [R1+0xb8], R22 ;  /* 0x0000b81601007387 */ /* 0x0001e80000100a00 */
[----:B0-----:R-:W2:Y:S04]  /*581b0*/  LDL.LU.64 R22, [R1+0x1650] ;  /* 0x0016500001167983 */ /* 0x001ea80000300a00 */
[----:B------:R-:W3:Y:S04]  /*581c0*/  LDL.LU.64 R20, [R1+0x1648] ;  /* 0x0016480001147983 */ /* 0x000ee80000300a00 */
[----:B------:R0:W-:Y:S04]  /*581d0*/  STL [R1+0x10a4], R2 ;  /* 0x0010a40201007387 */ /* 0x0001e80000100800 */
        /* <DEDUP_REMOVED lines=12> */
[----:B--2---:R-:W-:Y:S02]  /*582a0*/  PRMT R10, R24, 0x5410, R23 ;  /* 0x00005410180a7816 */ /* 0x004fe40000000017 */
[----:B---3--:R-:W-:Y:S02]  /*582b0*/  PRMT R9, R22, 0x5410, R21 ;  /* 0x0000541016097816 */ /* 0x008fe40000000015 */
[----:B----4-:R-:W-:Y:S02]  /*582c0*/  PRMT R8, R20, 0x5410, R11 ;  /* 0x0000541014087816 */ /* 0x010fe4000000000b */
[----:B------:R-:W2:Y:S04]  /*582d0*/  LDL.LU R20, [R1+0x988] ;  /* 0x0009880001147983 */ /* 0x000ea80000300800 */
[----:B------:R-:W2:Y:S04]  /*582e0*/  LDL.LU R21, [R1+0x990] ;  /* 0x0009900001157983 */ /* 0x000ea80000300800 */
[----:B------:R0:W-:Y:S04]  /*582f0*/  STL [R1+0x109c], R2 ;  /* 0x00109c0201007387 */ /* 0x0001e80000100800 */
[----:B------:R-:W3:Y:S04]  /*58300*/  LDL.LU R22, [R1+0x86c] ;  /* 0x00086c0001167983 */ /* 0x000ee80000300800 */
[----:B------:R-:W3:Y:S01]  /*58310*/  LDL.LU R23, [R1+0x87c] ;  /* 0x00087c0001177983 */ /* 0x000ee20000300800 */
[----:B------:R-:W-:-:S05]  /*58320*/  PRMT R11, R26, 0x5410, R25 ;  /* 0x000054101a0b7816 */ /* 0x000fca0000000019 */
[----:B------:R1:W-:Y:S01]  /*58330*/  STSM.16.M88.4 [R5+0x200], R8 ;  /* 0x0002000805007844 */ /* 0x0003e20000000200 */
[----:B0-----:R-:W-:Y:S01]  /*58340*/  VIADD R2, R2, UR4 ;  /* 0x0000000402027c36 */ /* 0x001fe20008000000 */
[----:B------:R-:W-:Y:S01]  /*58350*/  ULDC UR4, c[0x0][0x248] ;  /* 0x0000920000047ab9 */ /* 0x000fe20000000800 */
[----:B-1----:R-:W-:Y:S02]  /*58360*/  PRMT R9, R17, 0x5410, R14 ;  /* 0x0000541011097816 */ /* 0x002fe4000000000e */
        /* <DEDUP_REMOVED lines=8> */
[----:B------:R-:W2:Y:S04]  /*583f0*/  LDL.LU R25, [R1+0x870] ;  /* 0x0008700001197983 */ /* 0x000ea80000300800 */
[----:B------:R-:W3:Y:S04]  /*58400*/  LDL.LU R17, [R1+0x1228] ;  /* 0x0012280001117983 */ /* 0x000ee80000300800 */
[----:B------:R-:W3:Y:S04]  /*58410*/  LDL.LU R16, [R1+0x1230] ;  /* 0x0012300001107983 */ /* 0x000ee80000300800 */
[----:B------:R1:W-:Y:S02]  /*58420*/  STL [R1+0x10a8], R2 ;  /* 0x0010a80201007387 */ /* 0x0003e40000100800 */
[----:B-1----:R-:W-:Y:S01]  /*58430*/  VIADD R2, R2, UR4 ;  /* 0x0000000402027c36 */ /* 0x002fe20008000000 */
[----:B------:R-:W-:-:S04]  /*58440*/  ULDC UR4, c[0x0][0x248] ;  /* 0x0000920000047ab9 */ /* 0x000fc80000000800 */
[----:B------:R1:W-:Y:S04]  /*58450*/  STL [R1+0x10b0], R2 ;  /* 0x0010b00201007387 */ /* 0x0003e80000100800 */
[----:B0-----:R-:W-:Y:S04]  /*58460*/  STL.64 [R1+0x140], R20 ;  /* 0x0001401401007387 */ /* 0x001fe80000100a00 */
[----:B------:R-:W-:Y:S04]  /*58470*/  STL.64 [R1+0x148], R22 ;  /* 0x0001481601007387 */ /* 0x000fe80000100a00 */
[----:B------:R-:W0:Y:S01]  /*58480*/  LDS.128 R20, [R12+0x400] ;  /* 0x000400000c147984 */ /* 0x000e220000000c00 */
[----:B------:R-:W-:Y:S01]  /*58490*/  BAR.SYNC.DEFER_BLOCKING 0x0 ;  /* 0x0000000000007b1d */ /* 0x000fe20000010000 */
[----:B-1----:R-:W-:-:S05]  /*584a0*/  VIADD R2, R2, UR5 ;  /* 0x0000000502027c36 */ /* 0x002fca0008000000 */
[----:B------:R-:W-:Y:S01]  /*584b0*/  ULDC UR5, c[0x0][0x248] ;  /* 0x0000920000057ab9 */ /* 0x000fe20000000800 */
[----:B------:R-:W4:Y:S04]  /*584c0*/  LDL.LU R7, [R1+0x1224] ;  /* 0x0012240001077983 */ /* 0x000f280000300800 */
[----:B------:R-:W4:Y:S04]  /*584d0*/  LDL.LU R3, [R1+0x122c] ;  /* 0x00122c0001037983 */ /* 0x000f280000300800 */
[----:B------:R-:W-:Y:S04]  /*584e0*/  STSM.16.M88.4 [R5], R8 ;  /* 0x0000000805007844 */ /* 0x000fe80000000200 */
[----:B0-----:R-:W-:Y:S01]  /*584f0*/  STL.64 [R1+0x130], R20 ;  /* 0x0001301401007387 */ /* 0x001fe20000100a00 */
[----:B------:R-:W-:-:S03]  /*58500*/  IMAD.MOV.U32 R14, RZ, RZ, R20 ;  /* 0x000000ffff0e7224 */ /* 0x000fc600078e0014 */
[----:B------:R0:W-:Y:S04]  /*58510*/  STL.64 [R1+0x138], R22 ;  /* 0x0001381601007387 */ /* 0x0001e80000100a00 */
[----:B0-----:R-:W2:Y:S04]  /*58520*/  LDL.LU.64 R22, [R1+0x1640] ;  /* 0x0016400001167983 */ /* 0x001ea80000300a00 */
[----:B------:R-:W3:Y:S04]  /*58530*/  LDL.LU.64 R20, [R1+0x1638] ;  /* 0x0016380001147983 */ /* 0x000ee80000300a00 */
[----:B------:R0:W-:Y:S04]  /*58540*/  STL [R1+0x10bc], R2 ;  /* 0x0010bc0201007387 */ /* 0x0001e80000100800 */
[----:B------:R-:W4:Y:S04]  /*58550*/  LDL.LU R26, [R1+0x10e0] ;  /* 0x0010e000011a7983 */ /* 0x000f280000300800 */
[----:B------:R-:W4:Y:S04]  /*58560*/  LDL.LU R27, [R1+0x1104] ;  /* 0x00110400011b7983 */ /* 0x000f280000300800 */
[----:B------:R-:W4:Y:S04]  /*58570*/  LDL.LU R15, [R1+0x10e8] ;  /* 0x0010e800010f7983 */ /* 0x000f280000300800 */
[----:B------:R-:W4:Y:S04]  /*58580*/  LDL.LU R19, [R1+0x10ec] ;  /* 0x0010ec0001137983 */ /* 0x000f280000300800 */
[----:B------:R-:W2:Y:S04]  /*58590*/  LDL.LU R10, [R1+0x98c] ;  /* 0x00098c00010a7983 */ /* 0x000ea80000300800 */
[----:B------:R-:W2:Y:S01]  /*585a0*/  LDL.LU R11, [R1+0x994] ;  /* 0x00099400010b7983 */ /* 0x000ea20000300800 */
        /* <DEDUP_REMOVED lines=11> */
[----:B---3--:R-:W-:Y:S02]  /*58660*/  PRMT R9, R21, 0x5410, R20 ;  /* 0x0000541015097816 */ /* 0x008fe40000000014 */
[----:B------:R-:W3:Y:S04]  /*58670*/  LDL.LU R20, [R1+0x998] ;  /* 0x0009980001147983 */ /* 0x000ee80000300800 */
[----:B------:R-:W3:Y:S01]  /*58680*/  LDL.LU R21, [R1+0x9b0] ;  /* 0x0009b00001157983 */ /* 0x000ee20000300800 */
[----:B--2---:R-:W-:-:S02]  /*58690*/  PRMT R8, R11, 0x5410, R10 ;  /* 0x000054100b087816 */ /* 0x004fc4000000000a */
[----:B------:R-:W-:Y:S02]  /*586a0*/  PRMT R10, R23, 0x5410, R22 ;  /* 0x00005410170a7816 */ /* 0x000fe40000000016 */
[----:B------:R-:W2:Y:S04]  /*586b0*/  LDL.LU R22, [R1+0x88c] ;  /* 0x00088c0001167983 */ /* 0x000ea80000300800 */
[----:B------:R0:W-:Y:S04]  /*586c0*/  STL [R1+0x10d8], R2 ;  /* 0x0010d80201007387 */ /* 0x0001e80000100800 */
[----:B------:R-:W2:Y:S01]  /*586d0*/  LDL.LU R23, [R1+0x894] ;  /* 0x0008940001177983 */ /* 0x000ea20000300800 */
[----:B------:R-:W-:-:S05]  /*586e0*/  PRMT R11, R25, 0x5410, R24 ;  /* 0x00005410190b7816 */ /* 0x000fca0000000018 */
[----:B------:R1:W-:Y:S01]  /*586f0*/  STSM.16.M88.4 [R5+0x200], R8 ;  /* 0x0002000805007844 */ /* 0x0003e20000000200 */
[----:B0-----:R-:W-:Y:S01]  /*58700*/  VIADD R2, R2, UR4 ;  /* 0x0000000402027c36 */ /* 0x001fe20008000000 */
[----:B------:R-:W-:Y:S01]  /*58710*/  ULDC UR4, c[0x0][0x248] ;  /* 0x0000920000047ab9 */ /* 0x000fe20000000800 */
[----:B-1----:R-:W-:Y:S02]  /*58720*/  PRMT R8, R16, 0x5410, R17 ;  /* 0x0000541010087816 */ /* 0x002fe40000000011 */
[----:B----4-:R-:W-:Y:S02]  /*58730*/  PRMT R9, R3, 0x5410, R7 ;  /* 0x0000541003097816 */ /* 0x010fe40000000007 */
[----:B------:R-:W-:Y:S02]  /*58740*/  PRMT R10, R27, 0x5410, R26 ;  /* 0x000054101b0a7816 */ /* 0x000fe4000000001a */
[----:B------:R-:W-:Y:S01]  /*58750*/  PRMT R11, R19, 0x5410, R15 ;  /* 0x00005410130b7816 */ /* 0x000fe2000000000f */
[----:B------:R-:W-:Y:S06]  /*58760*/  BAR.SYNC.DEFER_BLOCKING 0x0 ;  /* 0x0000000000007b1d */ /* 0x000fec0000010000 */
[----:B--2---:R-:W-:Y:S04]  /*58770*/  STL.64 [R1+0x1630], R22 ;  /* 0x0016301601007387 */ /* 0x004fe80000100a00 */
[----:B---3--:R-:W-:Y:S04]  /*58780*/  STL.64 [R1+0x1628], R20 ;  /* 0x0016281401007387 */ /* 0x008fe80000100a00 */
[----:B------:R-:W0:Y:S04]  /*58790*/  LDS.128 R20, [R12] ;  /* 0x000000000c147984 */ /* 0x000e280000000c00 */
[----:B------:R-:W2:Y:S04]  /*587a0*/  LDL.LU R24, [R1+0x888] ;  /* 0x0008880001187983 */ /* 0x000ea80000300800 */
[----:B------:R-:W2:Y:S04]  /*587b0*/  LDL.LU R25, [R1+0x890] ;  /* 0x0008900001197983 */ /* 0x000ea80000300800 */
[----:B------:R-:W3:Y:S04]  /*587c0*/  LDL.LU R17, [R1+0x1238] ;  /* 0x0012380001117983 */ /* 0x000ee80000300800 */
[----:B------:R-:W3:Y:S04]  /*587d0*/  LDL.LU R16, [R1+0x1240] ;  /* 0x0012400001107983 */ /* 0x000ee80000300800 */
[----:B------:R-:W4:Y:S04]  /*587e0*/  LDL.LU R7, [R1+0x1234] ;  /* 0x0012340001077983 */ /* 0x000f280000300800 */
[----:B------:R-:W4:Y:S04]  /*587f0*/  LDL.LU R3, [R1+0x123c] ;  /* 0x00123c0001037983 */ /* 0x000f280000300800 */
[----:B------:R1:W-:Y:S04]  /*58800*/  STL [R1+0x10e0], R2 ;  /* 0x0010e00201007387 */ /* 0x0003e80000100800 */
[----:B------:R-:W4:Y:S04]  /*58810*/  LDL.LU R26, [R1+0x1120] ;  /* 0x00112000011a7983 */ /* 0x000f280000300800 */
[----:B------:R-:W4:Y:S01]  /*58820*/  LDL.LU R27, [R1+0x115c] ;  /* 0x00115c00011b7983 */ /* 0x000f220000300800 */
[----:B-1----:R-:W-:Y:S01]  /*58830*/  VIADD R2, R2, UR4 ;  /* 0x0000000402027c36 */ /* 0x002fe20008000000 */
[----:B------:R-:W-:-:S02]  /*58840*/  ULDC UR4, c[0x0][0x248] ;  /* 0x0000920000047ab9 */ /* 0x000fc40000000800 */
[----:B------:R-:W4:Y:S04]  /*58850*/  LDL.LU R15, [R1+0x1138] ;  /* 0x00113800010f7983 */ /* 0x000f280000300800 */
[----:B------:R1:W-:Y:S04]  /*58860*/  STL [R1+0x10ec], R2 ;  /* 0x0010ec0201007387 */ /* 0x0003e80000100800 */
[----:B------:R-:W4:Y:S04]  /*58870*/  LDL.LU R19, [R1+0x113c] ;  /* 0x00113c0001137983 */ /* 0x000f280000300800 */
[----:B0-----:R-:W-:Y:S04]  /*58880*/  STL.64 [R1+0x120], R20 ;  /* 0x0001201401007387 */ /* 0x001fe80000100a00 */
[----:B------:R-:W-:Y:S04]  /*58890*/  STL.64 [R1+0x128], R22 ;  /* 0x0001281601007387 */ /* 0x000fe80000100a00 */
[----:B------:R-:W0:Y:S01]  /*588a0*/  LDS.128 R20, [R12+0x400] ;  /* 0x000400000c147984 */ /* 0x000e220000000c00 */
[----:B------:R-:W-:Y:S01]  /*588b0*/  BAR.SYNC.DEFER_BLOCKING 0x0 ;  /* 0x0000000000007b1d */ /* 0x000fe20000010000 */
[----:B-1----:R-:W-:-:S05]  /*588c0*/  VIADD R2, R2, UR5 ;  /* 0x0000000502027c36 */ /* 0x002fca0008000000 */
[----:B------:R-:W-:Y:S01]  /*588d0*/  ULDC UR5, c[0x0][0x248] ;  /* 0x0000920000057ab9 */ /* 0x000fe20000000800 */
[----:B------:R-:W-:Y:S04]  /*588e0*/  STSM.16.M88.4 [R5], R8 ;  /* 0x0000000805007844 */ /* 0x000fe80000000200 */
[----:B0-----:R-:W-:Y:S04]  /*588f0*/  STL.64 [R1+0x110], R20 ;  /* 0x0001101401007387 */ /* 0x001fe80000100a00 */
[----:B------:R0:W-:Y:S04]  /*58900*/  STL.64 [R1+0x118], R22 ;  /* 0x0001181601007387 */ /* 0x0001e80000100a00 */
[----:B0-----:R-:W2:Y:S04]  /*58910*/  LDL.LU.64 R22, [R1+0x1630] ;  /* 0x0016300001167983 */ /* 0x001ea80000300a00 */
[----:B------:R-:W3:Y:S04]  /*58920*/  LDL.LU.64 R20, [R1+0x1628] ;  /* 0x0016280001147983 */ /* 0x000ee80000300a00 */
        /* <DEDUP_REMOVED lines=15> */
[----:B----4-:R-:W-:Y:S02]  /*58a20*/  PRMT R8, R11, 0x5410, R10 ;  /* 0x000054100b087816 */ /* 0x010fe4000000000a */
[----:B--2---:R-:W-:Y:S02]  /*58a30*/  PRMT R10, R23, 0x5410, R22 ;  /* 0x00005410170a7816 */ /* 0x004fe40000000016 */
[----:B------:R-:W-:-:S02]  /*58a40*/  PRMT R11, R25, 0x5410, R24 ;  /* 0x00005410190b7816 */ /* 0x000fc40000000018 */
[----:B------:R-:W2:Y:S04]  /*58a50*/  LDL.LU R24, [R1+0x1160] ;  /* 0x0011600001187983 */ /* 0x000ea80000300800 */
[----:B------:R0:W-:Y:S02]  /*58a60*/  STSM.16.M88.4 [R5+0x200], R8 ;  /* 0x0002000805007844 */ /* 0x0001e40000000200 */
[----:B0-----:R-:W-:Y:S02]  /*58a70*/  PRMT R8, R16, 0x5410, R17 ;  /* 0x0000541010087816 */ /* 0x001fe40000000011 */
[----:B------:R-:W3:Y:S01]  /*58a80*/  LDL.LU R17, [R1+0x8ac] ;  /* 0x0008ac0001117983 */ /* 0x000ee20000300800 */
[----:B------:R-:W-:-:S03]  /*58a90*/  PRMT R9, R3, 0x5410, R7 ;  /* 0x0000541003097816 */ /* 0x000fc60000000007 */
[----:B------:R0:W-:Y:S04]  /*58aa0*/  STL [R1+0x1108], R2 ;  /* 0x0011080201007387 */ /* 0x0001e80000100800 */
[----:B------:R-:W3:Y:S04]  /*58ab0*/  LDL.LU R16, [R1+0x8b4] ;  /* 0x0008b40001107983 */ /* 0x000ee80000300800 */
[----:B------:R-:W4:Y:S01]  /*58ac0*/  LDL.LU R7, [R1+0x8a8] ;  /* 0x0008a80001077983 */ /* 0x000f220000300800 */
[----:B0-----:R-:W-:Y:S01]  /*58ad0*/  VIADD R2, R2, UR4 ;  /* 0x0000000402027c36 */ /* 0x001fe20008000000 */
[----:B------:R-:W-:Y:S01]  /*58ae0*/  PRMT R10, R27, 0x5410, R26 ;  /* 0x000054101b0a7816 */ /* 0x000fe2000000001a */
[----:B------:R-:W-:Y:S01]  /*58af0*/  ULDC UR4, c[0x0][0x248] ;  /* 0x0000920000047ab9 */ /* 0x000fe20000000800 */
[----:B------:R-:W-:Y:S01]  /*58b00*/  PRMT R11, R19, 0x5410, R15 ;  /* 0x00005410130b7816 */ /* 0x000fe2000000000f */
[----:B------:R-:W-:Y:S06]  /*58b10*/  BAR.SYNC.DEFER_BLOCKING 0x0 ;  /* 0x0000000000007b1d */ /* 0x000fec0000010000 */
[----:B----4-:R-:W-:Y:S04]  /*58b20*/  STL.64 [R1+0x1620], R6 ;  /* 0x0016200601007387 */ /* 0x010fe80000100a00 */
[----:B------:R-:W-:Y:S04]  /*58b30*/  STL.64 [R1+0x1618], R4 ;  /* 0x0016180401007387 */ /* 0x000fe80000100a00 */
[----:B------:R-:W0:Y:S04]  /*58b40*/  LDS.128 R4, [R12] ;  /* 0x000000000c047984 */ /* 0x000e280000000c00 */
[----:B------:R-:W4:Y:S04]  /*58b50*/  LDL.LU R3, [R1+0x8b0] ;  /* 0x0008b00001037983 */ /* 0x000f280000300800 */
[----:B------:R-:W4:Y:S04]  /*58b60*/  LDL.LU R25, [R1+0x1248] ;  /* 0x0012480001197983 */ /* 0x000f280000300800 */
[----:B------:R-:W4:Y:S04]  /*58b70*/  LDL.LU R26, [R1+0x1250] ;  /* 0x00125000011a7983 */ /* 0x000f280000300800 */
[----:B------:R1:W-:Y:S04]  /*58b80*/  STL [R1+0x1120], R2 ;  /* 0x0011200201007387 */ /* 0x0003e80000100800 */
[----:B------:R-:W4:Y:S04]  /*58b90*/  LDL.LU R27, [R1+0x1244] ;  /* 0x00124400011b7983 */ /* 0x000f280000300800 */
[----:B------:R-:W4:Y:S04]  /*58ba0*/  LDL.LU R19, [R1+0x124c] ;  /* 0x00124c0001137983 */ /* 0x000f280000300800 */
[----:B0-----:R-:W-:Y:S01]  /*58bb0*/  STL.64 [R1+0x100], R4 ;  /* 0x0001000401007387 */ /* 0x001fe20000100a00 */
[----:B------:R-:W-:-:S03]  /*58bc0*/  IMAD.MOV.U32 R15, RZ, RZ, R4 ;  /* 0x000000ffff0f7224 */ /* 0x000fc600078e0004 */
[----:B------:R-:W-:Y:S04]  /*58bd0*/  STL.64 [R1+0x108], R6 ;  /* 0x0001080601007387 */ /* 0x000fe80000100a00 */
[----:B------:R-:W0:Y:S01]  /*58be0*/  LDS.128 R4, [R12+0x400] ;  /* 0x000400000c047984 */ /* 0x000e220000000c00 */
[----:B-1----:R-:W-:Y:S01]  /*58bf0*/  VIADD R2, R2, UR4 ;  /* 0x0000000402027c36 */ /* 0x002fe20008000000 */
[----:B------:R-:W-:-:S04]  /*58c00*/  ULDC UR4, c[0x0][0x248] ;  /* 0x0000920000047ab9 */ /* 0x000fc80000000800 */
[----:B------:R-:W-:Y:S04]  /*58c10*/  STL [R1+0x113c], R2 ;  /* 0x00113c0201007387 */ /* 0x000fe80000100800 */
[----:B------:R-:W4:Y:S04]  /*58c20*/  LDL.LU R20, [R1+0x118c] ;  /* 0x00118c0001147983 */ /* 0x000f280000300800 */
[----:B------:R-:W4:Y:S04]  /*58c30*/  LDL.LU R21, [R1+0x11a4] ;  /* 0x0011a40001157983 */ /* 0x000f280000300800 */
[----:B------:R-:W4:Y:S04]  /*58c40*/  LDL.LU R22, [R1+0x1188] ;  /* 0x0011880001167983 */ /* 0x000f280000300800 */
[----:B------:R-:W4:Y:S04]  /*58c50*/  LDL.LU R23, [R1+0x1198] ;  /* 0x0011980001177983 */ /* 0x000f280000300800 */
[----:B0-----:R-:W-:Y:S04]  /*58c60*/  STL.64 [R1+0x1b0], R4 ;  /* 0x0001b00401007387 */ /* 0x001fe80000100a00 */
[----:B------:R0:W-:Y:S04]  /*58c70*/  STL.64 [R1+0x1b8], R6 ;  /* 0x0001b80601007387 */ /* 0x0001e80000100a00 */
[----:B0-----:R-:W4:Y:S04]  /*58c80*/  LDL.LU.64 R6, [R1+0x1620] ;  /* 0x0016200001067983 */ /* 0x001f280000300a00 */
[----:B------:R-:W2:Y:S01]  /*58c90*/  LDL.LU.64 R4, [R1+0x1618] ;  /* 0x0016180001047983 */ /* 0x000ea20000300a00 */
[----:B------:R-:W-:Y:S01]  /*58ca0*/  BAR.SYNC.DEFER_BLOCKING 0x0 ;  /* 0x0000000000007b1d */ /* 0x000fe20000010000 */
[----:B------:R-:W-:-:S05]  /*58cb0*/  VIADD R2, R2, UR5 ;  /* 0x0000000502027c36 */ /* 0x000fca0008000000 */
[----:B------:R-:W-:Y:S01]  /*58cc0*/  ULDC UR5, c[0x0][0x248] ;  /* 0x0000920000057ab9 */ /* 0x000fe20000000800 */
[----:B------:R-:W-:Y:S04]  /*58cd0*/  STL [R1+0x115c], R2 ;  /* 0x00115c0201007387 */ /* 0x000fe80000100800 */
[----:B--2---:R0:W-:Y:S04]  /*58ce0*/  STSM.16.M88.4 [R5], R8 ;  /* 0x0000000805007844 */ /* 0x0041e80000000200 */
[----:B0-----:R-:W2:Y:S04]  /*58cf0*/  LDL.LU R9, [R1+0x114c] ;  /* 0x00114c0001097983 */ /* 0x001ea80000300800 */
[----:B------:R-:W2:Y:S04]  /*58d00*/  LDL.LU R10, [R1+0x1164] ;  /* 0x00116400010a7983 */ /* 0x000ea80000300800 */
[----:B------:R-:W4:Y:S01]  /*58d10*/  LDL.LU R11, [R1+0x1148] ;  /* 0x00114800010b7983 */ /* 0x000f220000300800 */
[----:B------:R-:W-:Y:S01]  /*58d20*/  VIADD R2, R2, UR4 ;  /* 0x0000000402027c36 */ /* 0x000fe20008000000 */
[----:B------:R-:W-:-:S04]  /*58d30*/  ULDC UR4, c[0x0][0x248] ;  /* 0x0000920000047ab9 */ /* 0x000fc80000000800 */
[----:B------:R0:W-:Y:S02]  /*58d40*/  STL [R1+0x1138], R2 ;  /* 0x0011380201007387 */ /* 0x0001e40000100800 */
[----:B0-----:R-:W-:Y:S01]  /*58d50*/  VIADD R2, R2, UR4 ;  /* 0x0000000402027c36 */ /* 0x001fe20008000000 */
[----:B------:R-:W-:-:S04]  /*58d60*/  ULDC UR4, c[0x0][0x248] ;  /* 0x0000920000047ab9 */ /* 0x000fc80000000800 */
[----:B------:R-:W-:Y:S01]  /*58d70*/  STL [R1+0x114c], R2 ;  /* 0x00114c0201007387 */ /* 0x000fe20000100800 */
[----:B--2---:R-:W-:Y:S02]  /*58d80*/  PRMT R8, R10, 0x5410, R9 ;  /* 0x000054100a087816 */ /* 0x004fe40000000009 */
[----:B---3--:R-:W-:Y:S02]  /*58d90*/  PRMT R10, R16, 0x5410, R17 ;  /* 0x00005410100a7816 */ /* 0x008fe40000000011 */
[----:B----4-:R-:W-:Y:S01]  /*58da0*/  PRMT R9, R24, 0x5410, R11 ;  /* 0x0000541018097816 */ /* 0x010fe2000000000b */
[----:B------:R-:W2:Y:S01]  /*58db0*/  LDL.LU R17, [R1+0x1194] ;  /* 0x0011940001117983 */ /* 0x000ea20000300800 */
[----:B------:R-:W-:-:S03]  /*58dc0*/  PRMT R11, R3, 0x5410, R7 ;  /* 0x00005410030b7816 */ /* 0x000fc60000000007 */
[----:B------:R-:W3:Y:S04]  /*58dd0*/  LDL.LU R16, [R1+0x1190] ;  /* 0x0011900001107983 */ /* 0x000ee80000300800 */
[----:B------:R0:W-:Y:S01]  /*58de0*/  STSM.16.M88.4 [R5+0x200], R8 ;  /* 0x0002000805007844 */ /* 0x0001e20000000200 */
[----:B------:R-:W-:Y:S01]  /*58df0*/  VIADD R3, R2, UR4 ;  /* 0x0000000402037c36 */ /* 0x000fe20008000000 */
[----:B------:R-:W-:Y:S02]  /*58e00*/  ULDC UR4, c[0x0][0x248] ;  /* 0x0000920000047ab9 */ /* 0x000fe40000000800 */
[----:B------:R-:W4:Y:S01]  /*58e10*/  LDL.LU R7, [R1+0x8cc] ;  /* 0x0008cc0001077983 */ /* 0x000f220000300800 */
[----:B0-----:R-:W-:Y:S02]  /*58e20*/  PRMT R10, R21, 0x5410, R20 ;  /* 0x00005410150a7816 */ /* 0x001fe40000000014 */
[----:B------:R-:W-:Y:S01]  /*58e30*/  PRMT R11, R23, 0x5410, R22 ;  /* 0x00005410170b7816 */ /* 0x000fe20000000016 */
[----:B------:R-:W-:Y:S06]  /*58e40*/  BAR.SYNC.DEFER_BLOCKING 0x0 ;  /* 0x0000000000007b1d */ /* 0x000fec0000010000 */
[----:B------:R-:W0:Y:S04]  /*58e50*/  LDS.128 R20, [R12] ;  /* 0x000000000c147984 */ /* 0x000e280000000c00 */
[----:B------:R1:W-:Y:S01]  /*58e60*/  STL [R1+0x1160], R3 ;  /* 0x0011600301007387 */ /* 0x0003e20000100800 */
[----:B------:R-:W-:-:S03]  /*58e70*/  PRMT R8, R26, 0x5410, R25 ;  /* 0x000054101a087816 */ /* 0x000fc60000000019 */
[----:B------:R-:W4:Y:S04]  /*58e80*/  LDL.LU R2, [R1+0x8c8] ;  /* 0x0008c80001027983 */ /* 0x000f280000300800 */
[----:B------:R-:W4:Y:S01]  /*58e90*/  LDL.LU R24, [R1+0x125c] ;  /* 0x00125c0001187983 */ /* 0x000f220000300800 */
[----:B-1----:R-:W-:Y:S01]  /*58ea0*/  VIADD R3, R3, UR4 ;  /* 0x0000000403037c36 */ /* 0x002fe20008000000 */
[----:B------:R-:W-:Y:S02]  /*58eb0*/  ULDC UR4, c[0x0][0x248] ;  /* 0x0000920000047ab9 */ /* 0x000fe40000000800 */
[----:B------:R-:W4:Y:S01]  /*58ec0*/  LDL.LU R25, [R1+0x11dc] ;  /* 0x0011dc0001197983 */ /* 0x000f220000300800 */
[----:B------:R-:W-:-:S03]  /*58ed0*/  PRMT R9, R19, 0x5410, R27 ;  /* 0x0000541013097816 */ /* 0x000fc6000000001b */
[----:B------:R1:W-:Y:S04]  /*58ee0*/  STL [R1+0x1148], R3 ;  /* 0x0011480301007387 */ /* 0x0003e80000100800 */
[----:B------:R-:W4:Y:S04]  /*58ef0*/  LDL.LU R19, [R1+0x11e4] ;  /* 0x0011e40001137983 */ /* 0x000f280000300800 */
[----:B------:R-:W4:Y:S01]  /*58f00*/  LDL.LU R26, [R1+0x11a8] ;  /* 0x0011a800011a7983 */ /* 0x000f220000300800 */
[----:B-1----:R-:W-:Y:S01]  /*58f10*/  VIADD R3, R3, UR4 ;  /* 0x0000000403037c36 */ /* 0x002fe20008000000 */
[----:B------:R-:W-:-:S02]  /*58f20*/  ULDC UR4, c[0x0][0x248] ;  /* 0x0000920000047ab9 */ /* 0x000fc40000000800 */
[----:B------:R-:W4:Y:S04]  /*58f30*/  LDL.LU R27, [R1+0x11e0] ;  /* 0x0011e000011b7983 */ /* 0x000f280000300800 */
        /* <DEDUP_REMOVED lines=13> */
[----:B0-----:R-:W4:Y:S04]  /*59010*/  LDL.LU.64 R22, [R1+0x1610] ;  /* 0x0016100001167983 */ /* 0x001f280000300a00 */
[----:B------:R-:W4:Y:S04]  /*59020*/  LDL.LU.64 R20, [R1+0x1608] ;  /* 0x0016080001147983 */ /* 0x000f280000300a00 */
[----:B------:R0:W-:Y:S04]  /*59030*/  STL [R1+0x1198], R3 ;  /* 0x0011980301007387 */ /* 0x0001e80000100800 */
[----:B------:R-:W2:Y:S04]  /*59040*/  LDL.LU R8, [R1+0x11a0] ;  /* 0x0011a00001087983 */ /* 0x000ea80000300800 */
[----:B------:R-:W3:Y:S04]  /*59050*/  LDL.LU R9, [R1+0x119c] ;  /* 0x00119c0001097983 */ /* 0x000ee80000300800 */
[----:B------:R-:W4:Y:S04]  /*59060*/  LDL.LU R10, [R1+0x8d4] ;  /* 0x0008d400010a7983 */ /* 0x000f280000300800 */
[----:B------:R-:W4:Y:S01]  /*59070*/  LDL.LU R11, [R1+0x8d0] ;  /* 0x0008d000010b7983 */ /* 0x000f220000300800 */
[----:B0-----:R-:W-:Y:S01]  /*59080*/  VIADD R3, R3, UR4 ;  /* 0x0000000403037c36 */ /* 0x001fe20008000000 */
[----:B------:R-:W-:Y:S01]  /*59090*/  ULDC UR4, c[0x0][0x248] ;  /* 0x0000920000047ab9 */ /* 0x000fe20000000800 */
[----:B--2---:R-:W-:-:S02]  /*590a0*/  PRMT R8, R8, 0x5410, R17 ;  /* 0x0000541008087816 */ /* 0x004fc40000000011 */
[----:B------:R-:W2:Y:S01]  /*590b0*/  LDL.LU R17, [R1+0x1600] ;  /* 0x0016000001117983 */ /* 0x000ea20000300800 */
[----:B---3--:R-:W-:-:S03]  /*590c0*/  PRMT R9, R9, 0x5410, R16 ;  /* 0x0000541009097816 */ /* 0x008fc60000000010 */
[----:B------:R-:W2:Y:S01]  /*590d0*/  LDL.LU R16, [R1+0x15fc] ;  /* 0x0015fc0001107983 */ /* 0x000ea20000300800 */
[----:B----4-:R-:W-:-:S03]  /*590e0*/  PRMT R10, R10, 0x5410, R7 ;  /* 0x000054100a0a7816 */ /* 0x010fc60000000007 */
[----:B------:R0:W-:Y:S01]  /*590f0*/  STL [R1+0x1188], R3 ;  /* 0x0011880301007387 */ /* 0x0001e20000100800 */
[----:B------:R-:W-:-:S03]  /*59100*/  PRMT R11, R11, 0x5410, R2 ;  /* 0x000054100b0b7816 */ /* 0x000fc60000000002 */
[----:B------:R-:W3:Y:S04]  /*59110*/  LDL.LU R7, [R1+0x15f8] ;  /* 0x0015f80001077983 */ /* 0x000ee80000300800 */
[----:B------:R-:W4:Y:S01]  /*59120*/  LDL.LU R2, [R1+0x15f4] ;  /* 0x0015f40001027983 */ /* 0x000f220000300800 */
[----:B0-----:R-:W-:Y:S01]  /*59130*/  VIADD R3, R3, UR4 ;  /* 0x0000000403037c36 */ /* 0x001fe20008000000 */
[----:B------:R-:W-:Y:S02]  /*59140*/  ULDC UR4, c[0x0][0x248] ;  /* 0x0000920000047ab9 */ /* 0x000fe40000000800 */
[----:B------:R0:W-:Y:S04]  /*59150*/  STSM.16.M88.4 [R5+0x200], R8 ;  /* 0x0002000805007844 */ /* 0x0001e80000000200 */
[----:B------:R1:W-:Y:S04]  /*59160*/  STL [R1+0x1194], R3 ;  /* 0x0011940301007387 */ /* 0x0003e80000100800 */
[----:B0-----:R-:W2:Y:S04]  /*59170*/  LDL.LU R9, [R1+0x1258] ;  /* 0x0012580001097983 */ /* 0x001ea80000300800 */
[----:B------:R-:W2:Y:S04]  /*59180*/  LDL.LU R11, [R1+0x1260] ;  /* 0x00126000010b7983 */ /* 0x000ea80000300800 */
[----:B------:R-:W3:Y:S01]  /*59190*/  LDL.LU R10, [R1+0x1254] ;  /* 0x00125400010a7983 */ /* 0x000ee20000300800 */
[----:B-1----:R-:W-:Y:S01]  /*591a0*/  VIADD R3, R3, UR4 ;  /* 0x0000000403037c36 */ /* 0x002fe20008000000 */
[----:B------:R-:W-:-:S04]  /*591b0*/  ULDC UR4, c[0x0][0x248] ;  /* 0x0000920000047ab9 */ /* 0x000fc80000000800 */
[----:B------:R0:W-:Y:S01]  /*591c0*/  STL [R1+0x11a0], R3 ;  /* 0x0011a00301007387 */ /* 0x0001e20000100800 */
[----:B------:R-:W-:Y:S01]  /*591d0*/  BAR.SYNC.DEFER_BLOCKING 0x0 ;  /* 0x0000000000007b1d */ /* 0x000fe20000010000 */
[----:B--2---:R-:W-:Y:S01]  /*591e0*/  PRMT R8, R11, 0x5410, R9 ;  /* 0x000054100b087816 */ /* 0x004fe20000000009 */
[----:B------:R-:W-:-:S04]  /*591f0*/  VIADD R11, R3, UR4 ;  /* 0x00000004030b7c36 */ /* 0x000fc80008000000 */
[----:B------:R-:W-:Y:S01]  /*59200*/  ULDC UR4, c[0x0][0x248] ;  /* 0x0000920000047ab9 */ /* 0x000fe20000000800 */
[----:B0-----:R-:W2:Y:S01]  /*59210*/  LDL.LU R3, [R1+0x15f0] ;  /* 0x0015f00001037983 */ /* 0x001ea20000300800 */
[----:B---3--:R-:W-:Y:S02]  /*59220*/  PRMT R9, R24, 0x5410, R10 ;  /* 0x0000541018097816 */ /* 0x008fe4000000000a */
[----:B------:R-:W-:Y:S01]  /*59230*/  PRMT R10, R19, 0x5410, R25 ;  /* 0x00005410130a7816 */ /* 0x000fe20000000019 */
[----:B------:R0:W-:Y:S01]  /*59240*/  STL [R1+0x1190], R11 ;  /* 0x0011900b01007387 */ /* 0x0001e20000100800 */
[----:B------:R-:W-:Y:S01]  /*59250*/  VIADD R19, R11, UR4 ;  /* 0x000000040b137c36 */ /* 0x000fe20008000000 */
[----:B------:R-:W-:Y:S01]  /*59260*/  ULDC UR4, c[0x0][0x248] ;  /* 0x0000920000047ab9 */ /* 0x000fe20000000800 */
[----:B0-----:R-:W-:Y:S02]  /*59270*/  PRMT R11, R27, 0x5410, R26 ;  /* 0x000054101b0b7816 */ /* 0x001fe4000000001a */
[----:B------:R-:W0:Y:S04]  /*59280*/  LDS.128 R24, [R12] ;  /* 0x000000000c187984 */ /* 0x000e280000000c00 */
[----:B------:R1:W-:Y:S04]  /*59290*/  STL [R1+0x119c], R19 ;  /* 0x00119c1301007387 */ /* 0x0003e80000100800 */
[----:B0-----:R-:W-:Y:S04]  /*592a0*/  STL.64 [R1+0x180], R24 ;  /* 0x0001801801007387 */ /* 0x001fe80000100a00 */
[----:B------:R-:W-:Y:S04]  /*592b0*/  STL.64 [R1+0x188], R26 ;  /* 0x0001881a01007387 */ /* 0x000fe80000100a00 */
[----:B------:R-:W0:Y:S01]  /*592c0*/  LDS.128 R24, [R12+0x400] ;  /* 0x000400000c187984 */ /* 0x000e220000000c00 */
[----:B-1----:R-:W-:-:S03]  /*592d0*/  VIADD R19, R19, UR4 ;  /* 0x0000000413137c36 */ /* 0x002fc60008000000 */
[----:B0-----:R-:W-:Y:S04]  /*592e0*/  STL.64 [R1+0x170], R24 ;  /* 0x0001701801007387 */ /* 0x001fe80000100a00 */
[----:B------:R0:W-:Y:S04]  /*592f0*/  STL.64 [R1+0x178], R26 ;  /* 0x0001781a01007387 */ /* 0x0001e80000100a00 */
[----:B0-----:R-:W3:Y:S04]  /*59300*/  LDL.LU.64 R26, [R1+0x15e8] ;  /* 0x0015e800011a7983 */ /* 0x001ee80000300a00 */
[----:B------:R-:W4:Y:S04]  /*59310*/  LDL.LU.64 R24, [R1+0x15e0] ;  /* 0x0015e00001187983 */ /* 0x000f280000300a00 */
[----:B------:R0:W-:Y:S02]  /*59320*/  STL [R1+0x11a4], R19 ;  /* 0x0011a41301007387 */ /* 0x0001e40000100800 */
[----:B0-----:R-:W-:-:S05]  /*59330*/  VIADD R19, R19, UR5 ;  /* 0x0000000513137c36 */ /* 0x001fca0008000000 */
[----:B------:R0:W-:Y:S04]  /*59340*/  STL [R1+0x11a8], R19 ;  /* 0x0011a81301007387 */ /* 0x0001e80000100800 */
[----:B0-----:R-:W4:Y:S04]  /*59350*/  LDL.LU R19, [R1+0x15d8] ;  /* 0x0015d80001137983 */ /* 0x001f280000300800 */
[----:B------:R0:W-:Y:S01]  /*59360*/  STL [R1+0x1a2c], R13 ;  /* 0x001a2c0d01007387 */ /* 0x0001e20000100800 */
[----:B------:R-:W-:Y:S06]  /*59370*/  BAR.SYNC.DEFER_BLOCKING 0x0 ;  /* 0x0000000000007b1d */ /* 0x000fec0000010000 */
[----:B0-----:R-:W4:Y:S04]  /*59380*/  LDL.LU R13, [R1+0x11f0] ;  /* 0x0011f000010d7983 */ /* 0x001f280000300800 */
[----:B------:R0:W-:Y:S04]  /*59390*/  STL [R1+0x1a28], R29 ;  /* 0x001a281d01007387 */ /* 0x0001e80000100800 */
[----:B0-----:R-:W4:Y:S04]  /*593a0*/  LDL.LU R29, [R1+0x11e8] ;  /* 0x0011e800011d7983 */ /* 0x001f280000300800 */
[----:B--2---:R0:W-:Y:S04]  /*593b0*/  STL [R1+0x1a24], R3 ;  /* 0x001a240301007387 */ /* 0x0041e80000100800 */
[----:B0-----:R-:W2:Y:S04]  /*593c0*/  LDL.LU R3, [R1+0x11f4] ;  /* 0x0011f40001037983 */ /* 0x001ea80000300800 */
[----:B------:R0:W-:Y:S04]  /*593d0*/  STL [R1+0x1a20], R6 ;  /* 0x001a200601007387 */ /* 0x0001e80000100800 */
[----:B0-----:R-:W2:Y:S04]  /*593e0*/  LDL.LU R6, [R1+0x11ec] ;  /* 0x0011ec0001067983 */ /* 0x001ea80000300800 */
[----:B------:R0:W-:Y:S04]  /*593f0*/  STL [R1+0x19e0], R18 ;  /* 0x0019e01201007387 */ /* 0x0001e80000100800 */
[----:B0-----:R-:W2:Y:S04]  /*59400*/  LDL.LU R18, [R1+0x126c] ;  /* 0x00126c0001127983 */ /* 0x001ea80000300800 */
[----:B------:R0:W-:Y:S04]  /*59410*/  STL [R1+0x19dc], R7 ;  /* 0x0019dc0701007387 */ /* 0x0001e80000100800 */
[----:B0-----:R-:W2:Y:S04]  /*59420*/  LDL.LU R7, [R1+0x1264] ;  /* 0x0012640001077983 */ /* 0x001ea80000300800 */
[----:B------:R0:W-:Y:S04]  /*59430*/  STL.64 [R1+0x1980], R16 ;  /* 0x0019801001007387 */ /* 0x0001e80000100a00 */
[----:B0-----:R-:W2:Y:S04]  /*59440*/  LDL.LU R16, [R1+0x1268] ;  /* 0x0012680001107983 */ /* 0x001ea80000300800 */
[----:B------:R-:W2:Y:S04]  /*59450*/  LDL.LU R17, [R1+0x1270] ;  /* 0x0012700001117983 */ /* 0x000ea80000300800 */
[----:B---3--:R0:W-:Y:S04]  /*59460*/  STL.64 [R1+0x1858], R26 ;  /* 0x0018581a01007387 */ /* 0x0081e80000100a00 */
[----:B0-----:R-:W3:Y:S04]  /*59470*/  LDL.LU R26, [R1+0x8e8] ;  /* 0x0008e800011a7983 */ /* 0x001ee80000300800 */
[----:B------:R-:W3:Y:S04]  /*59480*/  LDL.LU R27, [R1+0x8f0] ;  /* 0x0008f000011b7983 */ /* 0x000ee80000300800 */
[----:B----4-:R0:W-:Y:S04]  /*59490*/  STL [R1+0x1828], R25 ;  /* 0x0018281901007387 */ /* 0x0101e80000100800 */
[----:B0-----:R-:W4:Y:S04]  /*594a0*/  LDL.LU R25, [R1+0x8f4] ;  /* 0x0008f40001197983 */ /* 0x001f280000300800 */
[----:B------:R0:W-:Y:S04]  /*594b0*/  STL [R1+0x17b8], R24 ;  /* 0x0017b81801007387 */ /* 0x0001e80000100800 */
[----:B0-----:R-:W4:Y:S04]  /*594c0*/  LDL.LU R24, [R1+0x8ec] ;  /* 0x0008ec0001187983 */ /* 0x001f280000300800 */
[----:B------:R0:W-:Y:S04]  /*594d0*/  STL.64 [R1+0x1740], R22 ;  /* 0x0017401601007387 */ /* 0x0001e80000100a00 */
[----:B0-----:R-:W2:Y:S04]  /*594e0*/  LDL.LU R22, [R1+0x11b4] ;  /* 0x0011b40001167983 */ /* 0x001ea80000300800 */
[----:B------:R-:W2:Y:S04]  /*594f0*/  LDL.LU R23, [R1+0x11bc] ;  /* 0x0011bc0001177983 */ /* 0x000ea80000300800 */
[----:B------:R0:W-:Y:S04]  /*59500*/  STL [R1+0x1688], R20 ;  /* 0x0016881401007387 */ /* 0x0001e80000100800 */
[----:B0-----:R-:W2:Y:S04]  /*59510*/  LDL.LU R20, [R1+0x11c0] ;  /* 0x0011c00001147983 */ /* 0x001ea80000300800 */
[----:B------:R0:W-:Y:S04]  /*59520*/  STL [R1+0x1660], R0 ;  /* 0x0016600001007387 */ /* 0x0001e80000100800 */
[----:B0-----:R-:W2:Y:S01]  /*59530*/  LDL.LU R0, [R1+0x11b8] ;  /* 0x0011b80001007983 */ /* 0x001ea20000300800 */
[----:B------:R-:W-:-:S03]  /*59540*/  LOP3.LUT R2, R2, 0xbfffffff, RZ, 0xc0, !PT ;  /* 0xbfffffff02027812 */ /* 0x000fc600078ec0ff */
[----:B------:R3:W-:Y:S01]  /*59550*/  STSM.16.M88.4 [R5], R8 ;  /* 0x0000000805007844 */ /* 0x0007e20000000200 */
[----:B------:R-:W-:Y:S02]  /*59560*/  @P3 LOP3.LUT R2, R2, 0x40000000, RZ, 0xfc, !PT ;  /* 0x4000000002023812 */ /* 0x000fe400078efcff */
[----:B------:R-:W-:Y:S02]  /*59570*/  LOP3.LUT P3, RZ, R4, 0x20, RZ, 0xc0, !PT ;  /* 0x0000002004ff7812 */ /* 0x000fe4000786c0ff */
[----:B------:R-:W-:-:S04]  /*59580*/  LOP3.LUT R2, R2, 0xdfffffff, RZ, 0xc0, !PT ;  /* 0xdfffffff02027812 */ /* 0x000fc800078ec0ff */
        /* <DEDUP_REMOVED lines=13> */
[----:B------:R-:W-:-:S03]  /*59660*/  LOP3.LUT P5, RZ, R4, 0x1, RZ, 0xc0, !PT ;  /* 0x0000000104ff7812 */ /* 0x000fc600078ac0ff */
[----:B------:R-:W-:Y:S04]  /*59670*/  STL [R1+0x18f0], R2 ;  /* 0x0018f00201007387 */ /* 0x000fe80000100800 */
[----:B------:R-:W-:Y:S01]  /*59680*/  STL [R1+0x1628], R4 ;  /* 0x0016280401007387 */ /* 0x000fe20000100800 */
[----:B---3--:R-:W-:Y:S02]  /*59690*/  PRMT R11, R27, 0x5410, R26 ;  /* 0x000054101b0b7816 */ /* 0x008fe4000000001a */
[----:B----4-:R-:W-:Y:S02]  /*596a0*/  PRMT R10, R25, 0x5410, R24 ;  /* 0x00005410190a7816 */ /* 0x010fe40000000018 */
[----:B--2---:R-:W-:Y:S02]  /*596b0*/  PRMT R9, R23, 0x5410, R22 ;  /* 0x0000541017097816 */ /* 0x004fe40000000016 */
[----:B------:R-:W-:-:S05]  /*596c0*/  PRMT R8, R20, 0x5410, R0 ;  /* 0x0000541014087816 */ /* 0x000fca0000000000 */
[----:B------:R0:W-:Y:S01]  /*596d0*/  STSM.16.M88.4 [R5+0x200], R8 ;  /* 0x0002000805007844 */ /* 0x0001e20000000200 */
[----:B------:R-:W-:Y:S01]  /*596e0*/  BAR.SYNC.DEFER_BLOCKING 0x0 ;  /* 0x0000000000007b1d */ /* 0x000fe20000010000 */
[----:B0-----:R-:W-:-:S05]  /*596f0*/  PRMT R11, R13, 0x5410, R29 ;  /* 0x000054100d0b7816 */ /* 0x001fca000000001d */
[----:B------:R-:W2:Y:S01]  /*59700*/  LDL.LU R13, [R1+0x11c8] ;  /* 0x0011c800010d7983 */ /* 0x000ea20000300800 */
[----:B------:R-:W-:Y:S02]  /*59710*/  PRMT R10, R3, 0x5410, R6 ;  /* 0x00005410030a7816 */ /* 0x000fe40000000006 */
[----:B------:R-:W-:Y:S01]  /*59720*/  PRMT R8, R17, 0x5410, R16 ;  /* 0x0000541011087816 */ /* 0x000fe20000000010 */
[----:B------:R-:W3:Y:S01]  /*59730*/  LDL.LU R29, [R1+0x11c4] ;  /* 0x0011c400011d7983 */ /* 0x000ee20000300800 */
[----:B------:R-:W-:Y:S01]  /*59740*/  IMAD.MOV.U32 R17, RZ, RZ, R15 ;  /* 0x000000ffff117224 */ /* 0x000fe200078e000f */
[----:B------:R-:W-:Y:S02]  /*59750*/  PRMT R9, R18, 0x5410, R7 ;  /* 0x0000541012097816 */ /* 0x000fe40000000007 */
[----:B------:R-:W4:Y:S04]  /*59760*/  LDL.LU R3, [R1+0x904] ;  /* 0x0009040001037983 */ /* 0x000f280000300800 */
[----:B------:R-:W0:Y:S04]  /*59770*/  LDS.128 R24, [R12] ;  /* 0x000000000c187984 */ /* 0x000e280000000c00 */
[----:B------:R-:W4:Y:S04]  /*59780*/  LDL.LU R6, [R1+0x8fc] ;  /* 0x0008fc0001067983 */ /* 0x000f280000300800 */
[----:B------:R-:W4:Y:S04]  /*59790*/  LDL.LU R4, [R1+0x11f8] ;  /* 0x0011f80001047983 */ /* 0x000f280000300800 */
[----:B------:R-:W4:Y:S04]  /*597a0*/  LDL.LU R0, [R1+0x1200] ;  /* 0x0012000001007983 */ /* 0x000f280000300800 */
[----:B0-----:R-:W-:Y:S01]  /*597b0*/  STL [R1+0x164], R25 ;  /* 0x0001641901007387 */ /* 0x001fe20000100800 */
[----:B------:R-:W-:-:S02]  /*597c0*/  IMAD.MOV.U32 R22, RZ, RZ, R24 ;  /* 0x000000ffff167224 */ /* 0x000fc400078e0018 */
[----:B------:R-:W-:Y:S01]  /*597d0*/  IMAD.MOV.U32 R20, RZ, RZ, R26 ;  /* 0x000000ffff147224 */ /* 0x000fe200078e001a */
[----:B------:R-:W-:Y:S04]  /*597e0*/  STL [R1+0x16c], R27 ;  /* 0x00016c1b01007387 */ /* 0x000fe80000100800 */
[----:B------:R-:W0:Y:S04]  /*597f0*/  LDS.128 R24, [R12+0x400] ;  /* 0x000400000c187984 */ /* 0x000e280000000c00 */
[----:B------:R1:W-:Y:S01]  /*59800*/  STL.64 [R1+0x16b8], R20 ;  /* 0x0016b81401007387 */ /* 0x0003e20000100a00 */
[----:B------:R-:W-:Y:S06]  /*59810*/  BAR.SYNC.DEFER_BLOCKING 0x0 ;  /* 0x0000000000007b1d */ /* 0x000fec0000010000 */
[----:B-1----:R-:W4:Y:S04]  /*59820*/  LDL.LU R20, [R1+0x1204] ;  /* 0x0012040001147983 */ /* 0x002f280000300800 */
[----:B------:R-:W4:Y:S04]  /*59830*/  LDL.LU R21, [R1+0x924] ;  /* 0x0009240001157983 */ /* 0x000f280000300800 */
[----:B------:R-:W4:Y:S04]  /*59840*/  LDL.LU R2, [R1+0x918] ;  /* 0x0009180001027983 */ /* 0x000f280000300800 */
[----:B0-----:R0:W-:Y:S04]  /*59850*/  STL.64 [R1+0x150], R24 ;  /* 0x0001501801007387 */ /* 0x0011e80000100a00 */
[----:B------:R1:W-:Y:S04]  /*59860*/  STL.64 [R1+0x158], R26 ;  /* 0x0001581a01007387 */ /* 0x0003e80000100a00 */
[----:B------:R-:W4:Y:S04]  /*59870*/  LDL.LU R23, [R1+0x920] ;  /* 0x0009200001177983 */ /* 0x000f280000300800 */
[----:B0-----:R-:W2:Y:S04]  /*59880*/  LDL.LU R24, [R1+0x1288] ;  /* 0x0012880001187983 */ /* 0x001ea80000300800 */
[----:B------:R-:W4:Y:S04]  /*59890*/  LDL.LU R15, [R1+0x1290] ;  /* 0x00129000010f7983 */ /* 0x000f280000300800 */
[----:B------:R-:W2:Y:S04]  /*598a0*/  LDL.LU R25, [R1+0x1284] ;  /* 0x0012840001197983 */ /* 0x000ea80000300800 */
[----:B-1----:R-:W3:Y:S04]  /*598b0*/  LDL.LU R26, [R1+0x128c] ;  /* 0x00128c00011a7983 */ /* 0x002ee80000300800 */
[----:B------:R-:W3:Y:S04]  /*598c0*/  LDL.LU R27, [R1+0x120c] ;  /* 0x00120c00011b7983 */ /* 0x000ee80000300800 */
[----:B------:R-:W-:Y:S04]  /*598d0*/  STSM.16.M88.4 [R5], R8 ;  /* 0x0000000805007844 */ /* 0x000fe80000000200 */
[----:B---3--:R0:W-:Y:S04]  /*598e0*/  STL.64 [R1+0x1a18], R26 ;  /* 0x001a181a01007387 */ /* 0x0081e80000100a00 */
[----:B0-----:R-:W3:Y:S04]  /*598f0*/  LDL.LU R26, [R1+0x127c] ;  /* 0x00127c00011a7983 */ /* 0x001ee80000300800 */
[----:B------:R-:W3:Y:S04]  /*59900*/  LDL.LU R27, [R1+0x11fc] ;  /* 0x0011fc00011b7983 */ /* 0x000ee80000300800 */
[----:B--2---:R0:W-:Y:S04]  /*59910*/  STL.64 [R1+0x1a10], R24 ;  /* 0x001a101801007387 */ /* 0x0041e80000100a00 */
[----:B0-----:R-:W2:Y:S04]  /*59920*/  LDL.LU R24, [R1+0x1280] ;  /* 0x0012800001187983 */ /* 0x001ea80000300800 */
[----:B------:R-:W3:Y:S04]  /*59930*/  LDL.LU R25, [R1+0x1274] ;  /* 0x0012740001197983 */ /* 0x000ee80000300800 */
[----:B------:R-:W2:Y:S04]  /*59940*/  LDL.LU R16, [R1+0x1214] ;  /* 0x0012140001107983 */ /* 0x000ea80000300800 */
[----:B------:R-:W2:Y:S04]  /*59950*/  LDL.LU R7, [R1+0x1208] ;  /* 0x0012080001077983 */ /* 0x000ea80000300800 */
[----:B------:R-:W2:Y:S04]  /*59960*/  LDL.LU R18, [R1+0x1210] ;  /* 0x0012100001127983 */ /* 0x000ea80000300800 */
[----:B------:R-:W4:Y:S04]  /*59970*/  LDL.LU R8, [R1+0x11d0] ;  /* 0x0011d00001087983 */ /* 0x000f280000300800 */
[----:B------:R-:W3:Y:S04]  /*59980*/  LDL.LU R9, [R1+0x11cc] ;  /* 0x0011cc0001097983 */ /* 0x000ee80000300800 */
[----:B------:R-:W2:Y:S04]  /*59990*/  LDL.LU R10, [R1+0x914] ;  /* 0x00091400010a7983 */ /* 0x000ea80000300800 */
[----:B------:R-:W2:Y:S01]  /*599a0*/  LDL.LU R11, [R1+0x90c] ;  /* 0x00090c00010b7983 */ /* 0x000ea20000300800 */
[----:B----4-:R-:W-:-:S03]  /*599b0*/  PRMT R8, R8, 0x5410, R13 ;  /* 0x0000541008087816 */ /* 0x010fc6000000000d */
[----:B------:R-:W4:Y:S01]  /*599c0*/  LDL.LU R13, [R1+0x1a2c] ;  /* 0x001a2c00010d7983 */ /* 0x000f220000300800 */
[----:B---3--:R-:W-:-:S03]  /*599d0*/  PRMT R9, R9, 0x5410, R29 ;  /* 0x0000541009097816 */ /* 0x008fc6000000001d */
[----:B------:R-:W3:Y:S01]  /*599e0*/  LDL.LU R29, [R1+0x1a28] ;  /* 0x001a2800011d7983 */ /* 0x000ee20000300800 */
[----:B--2---:R-:W-:-:S03]  /*599f0*/  PRMT R10, R10, 0x5410, R3 ;  /* 0x000054100a0a7816 */ /* 0x004fc60000000003 */
[----:B------:R-:W2:Y:S01]  /*59a00*/  LDL.LU R3, [R1+0x1a24] ;  /* 0x001a240001037983 */ /* 0x000ea20000300800 */
[----:B------:R-:W-:-:S03]  /*59a10*/  PRMT R11, R11, 0x5410, R6 ;  /* 0x000054100b0b7816 */ /* 0x000fc60000000006 */
[----:B------:R-:W2:Y:S04]  /*59a20*/  LDL.LU R6, [R1+0x1a20] ;  /* 0x001a200001067983 */ /* 0x000ea80000300800 */
[----:B------:R0:W-:Y:S04]  /*59a30*/  STSM.16.M88.4 [R5+0x200], R8 ;  /* 0x0002000805007844 */ /* 0x0001e80000000200 */
[----:B0-----:R-:W4:Y:S01]  /*59a40*/  LDL.LU R11, [R1+0x1278] ;  /* 0x00127800010b7983 */ /* 0x001f220000300800 */
[----:B------:R-:W-:Y:S02]  /*59a50*/  PRMT R9, R26, 0x5410, R25 ;  /* 0x000054101a097816 */ /* 0x000fe40000000019 */
[----:B------:R-:W-:Y:S01]  /*59a60*/  PRMT R10, R20, 0x5410, R27 ;  /* 0x00005410140a7816 */ /* 0x000fe2000000001b */
[----:B------:R-:W-:Y:S01]  /*59a70*/  BAR.SYNC.DEFER_BLOCKING 0x0 ;  /* 0x0000000000007b1d */ /* 0x000fe20000010000 */
[----:B----4-:R-:W-:-:S05]  /*59a80*/  PRMT R8, R24, 0x5410, R11 ;  /* 0x0000541018087816 */ /* 0x010fca000000000b */
[----:B------:R-:W0:Y:S01]  /*59a90*/  LDS.128 R24, [R12] ;  /* 0x000000000c187984 */ /* 0x000e220000000c00 */
[----:B------:R-:W-:-:S03]  /*59aa0*/  PRMT R11, R0, 0x5410, R4 ;  /* 0x00005410000b7816 */ /* 0x000fc60000000004 */
[----:B0-----:R-:W-:Y:S01]  /*59ab0*/  STL [R1+0xf4], R25 ;  /* 0x0000f41901007387 */ /* 0x001fe20000100800 */
[----:B------:R-:W-:-:S03]  /*59ac0*/  IMAD.MOV.U32 R0, RZ, RZ, R24 ;  /* 0x000000ffff007224 */ /* 0x000fc600078e0018 */
[----:B------:R-:W-:Y:S04]  /*59ad0*/  STL.64 [R1+0xf8], R26 ;  /* 0x0000f81a01007387 */ /* 0x000fe80000100a00 */
[----:B------:R-:W0:Y:S01]  /*59ae0*/  LDS.128 R24, [R12+0x400] ;  /* 0x000400000c187984 */ /* 0x000e220000000c00 */
[----:B------:R-:W-:Y:S06]  /*59af0*/  BAR.SYNC.DEFER_BLOCKING 0x0 ;  /* 0x0000000000007b1d */ /* 0x000fec0000010000 */
[----:B------:R1:W-:Y:S04]  /*59b00*/  STL [R1+0x1698], R0 ;  /* 0x0016980001007387 */ /* 0x0003e80000100800 */
[----:B-1----:R-:W4:Y:S04]  /*59b10*/  LDL.LU R0, [R1+0x91c] ;  /* 0x00091c0001007983 */ /* 0x002f280000300800 */
[----:B------:R-:W-:Y:S01]  /*59b20*/  STSM.16.M88.4 [R5], R8 ;  /* 0x0000000805007844 */ /* 0x000fe20000000200 */
[----:B0-----:R-:W-:-:S03]  /*59b30*/  IMAD.MOV.U32 R4, RZ, RZ, R27 ;  /* 0x000000ffff047224 */ /* 0x001fc600078e001b */
[----:B------:R-:W-:Y:S01]  /*59b40*/  STL [R1+0x4], R25 ;  /* 0x0000041901007387 */ /* 0x000fe20000100800 */
[----:B------:R-:W-:-:S03]  /*59b50*/  IMAD.MOV.U32 R20, RZ, RZ, R24 ;  /* 0x000000ffff147224 */ /* 0x000fc600078e0018 */
[----:B------:R0:W-:Y:S04]  /*59b60*/  STL [R1+0x8], R26 ;  /* 0x0000081a01007387 */ /* 0x0001e80000100800 */
[----:B0-----:R-:W3:Y:S04]  /*59b70*/  LDL.LU.64 R26, [R1+0x1a18] ;  /* 0x001a1800011a7983 */ /* 0x001ee80000300a00 */
[----:B------:R-:W2:Y:S04]  /*59b80*/  LDL.LU.64 R24, [R1+0x1a10] ;  /* 0x001a100001187983 */ /* 0x000ea80000300a00 */
[----:B------:R0:W-:Y:S04]  /*59b90*/  STL [R1+0x1898], R4 ;  /* 0x0018980401007387 */ /* 0x0001e80000100800 */
[----:B0-----:R-:W3:Y:S04]  /*59ba0*/  LDL.LU R4, [R1+0x11d4] ;  /* 0x0011d40001047983 */ /* 0x001ee80000300800 */
[----:B------:R-:W4:Y:S04]  /*59bb0*/  LDL.LU R9, [R1+0x974] ;  /* 0x0009740001097983 */ /* 0x000f280000300800 */
[----:B------:R-:W4:Y:S04]  /*59bc0*/  LDL.LU R10, [R1+0x11d8] ;  /* 0x0011d800010a7983 */ /* 0x000f280000300800 */
[----:B------:R-:W3:Y:S01]  /*59bd0*/  LDL.LU R11, [R1+0x970] ;  /* 0x00097000010b7983 */ /* 0x000ee20000300800 */
[----:B--2---:R-:W-:-:S02]  /*59be0*/  PRMT R15, R15, 0x5410, R24 ;  /* 0x000054100f0f7816 */ /* 0x004fc40000000018 */
[----:B----4-:R-:W-:Y:S02]  /*59bf0*/  PRMT R8, R10, 0x5410, R9 ;  /* 0x000054100a087816 */ /* 0x010fe40000000009 */
[----:B------:R-:W-:Y:S02]  /*59c00*/  PRMT R10, R21, 0x5410, R0 ;  /* 0x00005410150a7816 */ /* 0x000fe40000000000 */
[----:B---3--:R-:W-:Y:S02]  /*59c10*/  PRMT R9, R4, 0x5410, R11 ;  /* 0x0000541004097816 */ /* 0x008fe4000000000b */
[----:B------:R-:W-:Y:S02]  /*59c20*/  PRMT R4, R26, 0x5410, R25 ;  /* 0x000054101a047816 */ /* 0x000fe40000000019 */
[----:B------:R-:W-:Y:S01]  /*59c30*/  PRMT R0, R18, 0x5410, R7 ;  /* 0x0000541012007816 */ /* 0x000fe20000000007 */
[----:B------:R-:W2:Y:S01]  /*59c40*/  LDL.LU R25, [R1+0x964] ;  /* 0x0009640001197983 */ /* 0x000ea20000300800 */
[----:B------:R-:W-:-:S03]  /*59c50*/  IMAD.MOV.U32 R18, RZ, RZ, R28 ;  /* 0x000000ffff127224 */ /* 0x000fc600078e001c */
[----:B------:R-:W2:Y:S04]  /*59c60*/  LDL.LU R7, [R1+0x978] ;  /* 0x0009780001077983 */ /* 0x000ea80000300800 */
[----:B------:R-:W3:Y:S04]  /*59c70*/  LDL.LU R24, [R1+0x934] ;  /* 0x0009340001187983 */ /* 0x000ee80000300800 */
[----:B------:R-:W3:Y:S04]  /*59c80*/  LDL.LU R28, [R1+0x944] ;  /* 0x00094400011c7983 */ /* 0x000ee80000300800 */
[----:B------:R-:W4:Y:S01]  /*59c90*/  LDL.LU R21, [R1+0x930] ;  /* 0x0009300001157983 */ /* 0x000f220000300800 */
[----:B------:R-:W-:-:S05]  /*59ca0*/  PRMT R11, R23, 0x5410, R2 ;  /* 0x00005410170b7816 */ /* 0x000fca0000000002 */
[----:B------:R-:W-:Y:S01]  /*59cb0*/  STSM.16.M88.4 [R5+0x200], R8 ;  /* 0x0002000805007844 */ /* 0x000fe20000000200 */
[----:B------:R-:W-:Y:S01]  /*59cc0*/  BAR.SYNC.DEFER_BLOCKING 0x0 ;  /* 0x0000000000007b1d */ /* 0x000fe20000010000 */
[----:B------:R-:W-:Y:S01]  /*59cd0*/  PRMT R2, R16, 0x5410, R27 ;  /* 0x0000541010027816 */ /* 0x000fe2000000001b */
[----:B------:R-:W-:Y:S02]  /*59ce0*/  IMAD.MOV.U32 R16, RZ, RZ, R14 ;  /* 0x000000ffff107224 */ /* 0x000fe400078e000e */
[----:B------:R-:W-:Y:S02]  /*59cf0*/  IMAD.MOV.U32 R27, RZ, RZ, R13 ;  /* 0x000000ffff1b7224 */ /* 0x000fe400078e000d */
[----:B------:R0:W-:Y:S04]  /*59d00*/  STL [R1+0x1a08], R22 ;  /* 0x001a081601007387 */ /* 0x0001e80000100800 */
[----:B------:R-:W1:Y:S01]  /*59d10*/  LDS.128 R8, [R12] ;  /* 0x000000000c087984 */ /* 0x000e620000000c00 */
[----:B0-----:R-:W-:-:S02]  /*59d20*/  IMAD.MOV.U32 R22, RZ, RZ, R2 ;  /* 0x000000ffff167224 */ /* 0x001fc400078e0002 */
[----:B------:R-:W-:Y:S01]  /*59d30*/  IMAD.MOV.U32 R23, RZ, RZ, R0 ;  /* 0x000000ffff177224 */ /* 0x000fe200078e0000 */
[----:B----4-:R0:W-:Y:S04]  /*59d40*/  STL.64 [R1+0x1a00], R20 ;  /* 0x001a001401007387 */ /* 0x0101e80000100a00 */
[----:B------:R-:W4:Y:S01]  /*59d50*/  LDL.LU R26, [R1+0x940] ;  /* 0x00094000011a7983 */ /* 0x000f220000300800 */
[----:B0-----:R-:W-:-:S03]  /*59d60*/  IMAD.MOV.U32 R20, RZ, RZ, R15 ;  /* 0x000000ffff147224 */ /* 0x001fc600078e000f */
[----:B------:R-:W0:Y:S01]  /*59d70*/  LDS.128 R12, [R12+0x400] ;  /* 0x000400000c0c7984 */ /* 0x000e220000000c00 */
[----:B------:R-:W-:Y:S01]  /*59d80*/  IMAD.MOV.U32 R21, RZ, RZ, R4 ;  /* 0x000000ffff157224 */ /* 0x000fe200078e0004 */
[----:B------:R-:W-:Y:S06]  /*59d90*/  BAR.SYNC.DEFER_BLOCKING 0x0 ;  /* 0x0000000000007b1d */ /* 0x000fec0000010000 */
[----:B------:R1:W-:Y:S04]  /*59da0*/  STL.64 [R1+0x19f8], R18 ;  /* 0x0019f81201007387 */ /* 0x0003e80000100a00 */
[----:B-1----:R-:W3:Y:S04]  /*59db0*/  LDL.LU R18, [R1+0x960] ;  /* 0x0009600001127983 */ /* 0x002ee80000300800 */
[----:B------:R-:W3:Y:S04]  /*59dc0*/  LDL.LU R19, [R1+0x968] ;  /* 0x0009680001137983 */ /* 0x000ee80000300800 */
[----:B------:R-:W-:Y:S04]  /*59dd0*/  STL.64 [R1+0x19f0], R16 ;  /* 0x0019f01001007387 */ /* 0x000fe80000100a00 */
[----:B------:R-:W4:Y:S04]  /*59de0*/  LDL.LU R4, [R1+0x9c8] ;  /* 0x0009c80001047983 */ /* 0x000f280000300800 */
[----:B------:R-:W4:Y:S04]  /*59df0*/  LDL R2, [R1+0x54] ;  /* 0x0000540001027983 */ /* 0x000f280000100800 */
[----:B------:R-:W-:Y:S04]  /*59e00*/  STL [R1+0x1630], R8 ;  /* 0x0016300801007387 */ /* 0x000fe80000100800 */
[----:B------:R1:W-:Y:S04]  /*59e10*/  STL [R1+0x162c], R9 ;  /* 0x00162c0901007387 */ /* 0x0003e80000100800 */
[----:B-1----:R-:W4:Y:S04]  /*59e20*/  LDL.LU.64 R8, [R1+0x358] ;  /* 0x0003580001087983 */ /* 0x002f280000300a00 */
[----:B------:R1:W-:Y:S04]  /*59e30*/  STL.64 [R1+0x1620], R10 ;  /* 0x0016200a01007387 */ /* 0x0003e80000100a00 */
[----:B------:R-:W-:Y:S04]  /*59e40*/  STSM.16.M88.4 [R5], R20 ;  /* 0x0000001405007844 */ /* 0x000fe80000000200 */
[----:B-1----:R-:W4:Y:S04]  /*59e50*/  LDL.LU.64 R10, [R1+0x360] ;  /* 0x00036000010a7983 */ /* 0x002f280000300a00 */
[----:B------:R-:W4:Y:S04]  /*59e60*/  LDL.LU R0, [R1+0x9cc] ;  /* 0x0009cc0001007983 */ /* 0x000f280000300800 */
[----:B0-----:R0:W-:Y:S04]  /*59e70*/  STL.64 [R1+0x1618], R12 ;  /* 0x0016180c01007387 */ /* 0x0011e80000100a00 */
[----:B0-----:R-:W4:Y:S04]  /*59e80*/  LDL.LU R12, [R1+0x9c0] ;  /* 0x0009c000010c7983 */ /* 0x001f280000300800 */
[----:B------:R-:W4:Y:S04]  /*59e90*/  LDL R13, [R1+0x50] ;  /* 0x00005000010d7983 */ /* 0x000f280000100800 */
[----:B------:R0:W-:Y:S04]  /*59ea0*/  STL.64 [R1+0x1610], R14 ;  /* 0x0016100e01007387 */ /* 0x0001e80000100a00 */
[----:B0-----:R-:W4:Y:S04]  /*59eb0*/  LDL.LU.64 R14, [R1+0x350] ;  /* 0x00035000010e7983 */ /* 0x001f280000300a00 */
[----:B------:R-:W4:Y:S04]  /*59ec0*/  LDL.LU R22, [R1+0x1a08] ;  /* 0x001a080001167983 */ /* 0x000f280000300800 */
[----:B------:R-:W4:Y:S01]  /*59ed0*/  LDL.LU.64 R20, [R1+0x1a00] ;  /* 0x001a000001147983 */ /* 0x000f220000300a00 */
[----:B--2---:R-:W-:-:S03]  /*59ee0*/  PRMT R16, R7, 0x5410, R25 ;  /* 0x0000541007107816 */ /* 0x004fc60000000019 */
[----:B------:R-:W2:Y:S04]  /*59ef0*/  LDL.LU R23, [R1+0x9d0] ;  /* 0x0009d00001177983 */ /* 0x000ea80000300800 */
[----:B------:R-:W2:Y:S04]  /*59f00*/  LDL R25, [R1+0x58] ;  /* 0x0000580001197983 */ /* 0x000ea80000100800 */
[----:B------:R-:W2:Y:S01]  /*59f10*/  LDL R7, [R1+0x5c] ;  /* 0x00005c0001077983 */ /* 0x000ea20000100800 */
[----:B---3--:R-:W-:Y:S02]  /*59f20*/  PRMT R17, R19, 0x5410, R18 ;  /* 0x0000541013117816 */ /* 0x008fe40000000012 */
[----:B------:R-:W-:-:S02]  /*59f30*/  PRMT R18, R28, 0x5410, R24 ;  /* 0x000054101c127816 */ /* 0x000fc40000000018 */
[----:B------:R-:W3:Y:S01]  /*59f40*/  LDL.LU R24, [R1+0x9d4] ;  /* 0x0009d40001187983 */ /* 0x000ee20000300800 */
[----:B----4-:R-:W-:-:S05]  /*59f50*/  PRMT R19, R26, 0x5410, R21 ;  /* 0x000054101a137816 */ /* 0x010fca0000000015 */
[----:B------:R0:W-:Y:S04]  /*59f60*/  STSM.16.M88.4 [R5+0x200], R16 ;  /* 0x0002001005007844 */ /* 0x0001e80000000200 */
[----:B0-----:R-:W4:Y:S04]  /*59f70*/  LDL.LU.64 R18, [R1+0x19f8] ;  /* 0x0019f80001127983 */ /* 0x001f280000300a00 */
[----:B------:R-:W3:Y:S04]  /*59f80*/  LDL.LU.64 R16, [R1+0x19f0] ;  /* 0x0019f00001107983 */ /* 0x000ee80000300a00 */
[----:B------:R-:W3:Y:S01]  /*59f90*/  LDL.LU R21, [R1+0x9d8] ;  /* 0x0009d80001157983 */ /* 0x000ee20000300800 */
[----:B------:R-:W-:Y:S01]  /*59fa0*/  PRMT R28, R13, 0x7770, RZ ;  /* 0x000077700d1c7816 */ /* 0x000fe200000000ff */
[----:B------:R-:W-:Y:S01]  /*59fb0*/  BAR.SYNC.DEFER_BLOCKING 0x0 ;  /* 0x0000000000007b1d */ /* 0x000fe20000010000 */
[----:B------:R-:W-:-:S05]  /*59fc0*/  IMAD.MOV.U32 R26, RZ, RZ, R27 ;  /* 0x000000ffff1a7224 */ /* 0x000fca00078e001b */
[----:B------:R0:W-:Y:S02]  /*59fd0*/  STL [R1+0x1930], R5 ;  /* 0x0019300501007387 */ /* 0x0001e40000100800 */
[----:B0-----:R-:W-:Y:S02]  /*59fe0*/  PRMT R5, R13, 0x7771, RZ ;  /* 0x000077710d057816 */ /* 0x001fe400000000ff */
[----:B------:R4:W-:Y:S04]  /*59ff0*/  @P4 STG.E.U8 desc[UR32][R14.64], R28 ;  /* 0x0000001c0e004986 */ /* 0x0009e8000c101120 */
[----:B------:R0:W-:Y:S01]  /*5a000*/  @P5 STG.E.U8 desc[UR32][R8.64], R5 ;  /* 0x0000000508005986 */ /* 0x0001e2000c101120 */
[----:B----4-:R-:W-:Y:S01]  /*5a010*/  IADD3 R28, P4, R12, R19, RZ ;  /* 0x000000130c1c7210 */ /* 0x010fe20007f9e0ff */
[----:B------:R-:W-:-:S02]  /*5a020*/  IMAD.MOV.U32 R27, RZ, RZ, R18 ;  /* 0x000000ffff1b7224 */ /* 0x000fc400078e0012 */
[----:B------:R-:W-:Y:S01]  /*5a030*/  IMAD.MOV.U32 R18, RZ, RZ, R29 ;  /* 0x000000ffff127224 */ /* 0x000fe200078e001d */
[----:B------:R-:W-:Y:S02]  /*5a040*/  LEA.HI.X.SX32 R29, R12, R3, 0x1, P4 ;  /* 0x000000030c1d7211 */ /* 0x000fe400020f0eff */
[----:B0-----:R-:W-:-:S04]  /*5a050*/  IADD3 R8, P4, R4, R19, RZ ;  /* 0x0000001304087210 */ /* 0x001fc80007f9e0ff */
[----:B------:R-:W-:Y:S02]  /*5a060*/  LEA.HI.X.SX32 R9, R4, R3, 0x1, P4 ;  /* 0x0000000304097211 */ /* 0x000fe400020f0eff */
[----:B------:R-:W-:-:S05]  /*5a070*/  PRMT R4, R2, 0x7770, RZ ;  /* 0x0000777002047816 */ /* 0x000fca00000000ff */
[----:B------:R0:W-:Y:S02]  /*5a080*/  @P6 STG.E.U8 desc[UR32][R10.64], R4 ;  /* 0x000000040a006986 */ /* 0x0001e4000c101120 */
[----:B0-----:R-:W-:-:S04]  /*5a090*/  IADD3 R4, P4, R0, R19, RZ ;  /* 0x0000001300047210 */ /* 0x001fc80007f9e0ff */
[----:B------:R-:W-:Y:S02]  /*5a0a0*/  LEA.HI.X.SX32 R5, R0, R3, 0x1, P4 ;  /* 0x0000000300057211 */ /* 0x000fe400020f0eff */
[----:B------:R-:W-:Y:S02]  /*5a0b0*/  PRMT R0, R2, 0x7771, RZ ;  /* 0x0000777102007816 */ /* 0x000fe400000000ff */
[----:B------:R-:W4:Y:S04]  /*5a0c0*/  LDL.LU R2, [R1+0x9dc] ;  /* 0x0009dc0001027983 */ /* 0x000f280000300800 */
[----:B------:R2:W-:Y:S02]  /*5a0d0*/  @P0 STG.E.U8 desc[UR32][R28.64], R0 ;  /* 0x000000001c000986 */ /* 0x0005e4000c101120 */
[----:B--2---:R-:W-:-:S04]  /*5a0e0*/  IADD3 R28, P4, R23, R19, RZ ;  /* 0x00000013171c7210 */ /* 0x004fc80007f9e0ff */
[----:B------:R-:W-:Y:S02]  /*5a0f0*/  LEA.HI.X.SX32 R29, R23, R3, 0x1, P4 ;  /* 0x00000003171d7211 */ /* 0x000fe400020f0eff */
[----:B------:R-:W2:Y:S01]  /*5a100*/  LDL.LU R23, [R1+0x9e0] ;  /* 0x0009e00001177983 */ /* 0x000ea20000300800 */
[----:B------:R-:W-:-:S05]  /*5a110*/  PRMT R0, R25, 0x7770, RZ ;  /* 0x0000777019007816 */ /* 0x000fca00000000ff */
[----:B------:R3:W-:Y:S02]  /*5a120*/  @P1 STG.E.U8 desc[UR32][R8.64], R0 ;  /* 0x0000000008001986 */ /* 0x0007e4000c101120 */
[----:B---3--:R-:W-:-:S04]  /*5a130*/  IADD3 R8, P4, R24, R19, RZ ;  /* 0x0000001318087210 */ /* 0x008fc80007f9e0ff */
[----:B------:R-:W-:Y:S02]  /*5a140*/  LEA.HI.X.SX32 R9, R24, R3, 0x1, P4 ;  /* 0x0000000318097211 */ /* 0x000fe400020f0eff */
[----:B------:R-:W3:Y:S01]  /*5a150*/  LDL.LU R24, [R1+0x9e4] ;  /* 0x0009e40001187983 */ /* 0x000ee20000300800 */
[----:B------:R-:W-:Y:S01]  /*5a160*/  PRMT R0, R25, 0x7771, RZ ;  /* 0x0000777119007816 */ /* 0x000fe200000000ff */
[----:B------:R-:W-:Y:S02]  /*5a170*/  IMAD.MOV.U32 R25, RZ, RZ, R26 ;  /* 0x000000ffff197224 */ /* 0x000fe400078e001a */
[----:B------:R-:W-:Y:S01]  /*5a180*/  STL.64 [R1+0x9a0], R8 ;  /* 0x0009a00801007387 */ /* 0x000fe20000100a00 */
[----:B------:R-:W-:-:S03]  /*5a190*/  IMAD.MOV.U32 R26, RZ, RZ, R17 ;  /* 0x000000ffff1a7224 */ /* 0x000fc600078e0011 */
[----:B------:R-:W3:Y:S04]  /*5a1a0*/  LDL.LU R17, [R1+0x9e8] ;  /* 0x0009e80001117983 */ /* 0x000ee80000300800 */
[----:B------:R0:W-:Y:S04]  /*5a1b0*/  @P2 STG.E.U8 desc[UR32][R4.64], R0 ;  /* 0x0000000004002986 */ /* 0x0001e8000c101120 */
[----:B------:R-:W3:Y:S01]  /*5a1c0*/  LDL.LU R11, [R1+0x9ec] ;  /* 0x0009ec00010b7983 */ /* 0x000ee20000300800 */
[----:B0-----:R-:W-:Y:S02]  /*5a1d0*/  IADD3 R4, P4, R21, R19, RZ ;  /* 0x0000001315047210 */ /* 0x001fe40007f9e0ff */
[----:B------:R-:W-:-:S02]  /*5a1e0*/  PRMT R0, R7, 0x7770, RZ ;  /* 0x0000777007007816 */ /* 0x000fc400000000ff */
[----:B------:R-:W-:-:S03]  /*5a1f0*/  LEA.HI.X.SX32 R5, R21, R3, 0x1, P4 ;  /* 0x0000000315057211 */ /* 0x000fc600020f0eff */
[----:B------:R0:W-:Y:S04]  /*5a200*/  @P3 STG.E.U8 desc[UR32][R28.64], R0 ;  /* 0x000000001c003986 */ /* 0x0001e8000c101120 */
[----:B------:R4:W-:Y:S04]  /*5a210*/  STL.64 [R1+0x988], R4 ;  /* 0x0009880401007387 */ /* 0x0009e80000100a00 */
[----:B0-----:R-:W3:Y:S04]  /*5a220*/  LDL.LU R0, [R1+0x9f0] ;  /* 0x0009f00001007983 */ /* 0x001ee80000300800 */
[----:B------:R-:W3:Y:S04]  /*5a230*/  LDL.LU R21, [R1+0x9f4] ;  /* 0x0009f40001157983 */ /* 0x000ee80000300800 */
[----:B------:R-:W3:Y:S04]  /*5a240*/  LDL.LU R9, [R1+0x9f8] ;  /* 0x0009f80001097983 */ /* 0x000ee80000300800 */
[----:B------:R-:W3:Y:S04]  /*5a250*/  LDL.LU R8, [R1+0x9fc] ;  /* 0x0009fc0001087983 */ /* 0x000ee80000300800 */
[----:B------:R-:W-:Y:S01]  /*5a260*/  STL [R1+0x19e8], R7 ;  /* 0x0019e80701007387 */ /* 0x000fe20000100800 */
[----:B----4-:R-:W-:-:S04]  /*5a270*/  IADD3 R4, P4, R2, R19, RZ ;  /* 0x0000001302047210 */ /* 0x010fc80007f9e0ff */
[----:B------:R-:W-:Y:S02]  /*5a280*/  LEA.HI.X.SX32 R5, R2, R3, 0x1, P4 ;  /* 0x0000000302057211 */ /* 0x000fe400020f0eff */
[----:B------:R-:W4:Y:S04]  /*5a290*/  LDL.LU R2, [R1+0xa00] ;  /* 0x000a000001027983 */ /* 0x000f280000300800 */
[----:B------:R2:W-:Y:S02]  /*5a2a0*/  STL.64 [R1+0x970], R4 ;  /* 0x0009700401007387 */ /* 0x0005e40000100a00 */
[----:B--2---:R-:W-:-:S04]  /*5a2b0*/  IADD3 R4, P4, R23, R19, RZ ;  /* 0x0000001317047210 */ /* 0x004fc80007f9e0ff */
[----:B------:R-:W-:Y:S02]  /*5a2c0*/  LEA.HI.X.SX32 R5, R23, R3, 0x1, P4 ;  /* 0x0000000317057211 */ /* 0x000fe400020f0eff */
[----:B------:R-:W2:Y:S04]  /*5a2d0*/  LDL.LU R23, [R1+0xa04] ;  /* 0x000a040001177983 */ /* 0x000ea80000300800 */
[----:B------:R3:W-:Y:S02]  /*5a2e0*/  STL.64 [R1+0x968], R4 ;  /* 0x0009680401007387 */ /* 0x0007e40000100a00 */
[----:B---3--:R-:W-:-:S04]  /*5a2f0*/  IADD3 R4, P4, R24, R19, RZ ;  /* 0x0000001318047210 */ /* 0x008fc80007f9e0ff */
[----:B------:R-:W-:Y:S02]  /*5a300*/  LEA.HI.X.SX32 R5, R24, R3, 0x1, P4 ;  /* 0x0000000318057211 */ /* 0x000fe400020f0eff */
[----:B------:R-:W3:Y:S04]  /*5a310*/  LDL.LU R24, [R1+0xa08] ;  /* 0x000a080001187983 */ /* 0x000ee80000300800 */
[----:B------:R0:W-:Y:S02]  /*5a320*/  STL.64 [R1+0x960], R4 ;  /* 0x0009600401007387 */ /* 0x0001e40000100a00 */
[----:B0-----:R-:W-:-:S04]  /*5a330*/  IADD3 R4, P4, R17, R19, RZ ;  /* 0x0000001311047210 */ /* 0x001fc80007f9e0ff */
        /* <DEDUP_REMOVED lines=10> */
[----:B------:R0:W-:Y:S04]  /*5a3e0*/  STL.64 [R1+0x948], R4 ;  /* 0x0009480401007387 */ /* 0x0001e80000100a00 */
[----:B------:R-:W3:Y:S01]  /*5a3f0*/  LDL.LU R10, [R1+0xa18] ;  /* 0x000a1800010a7983 */ /* 0x000ee20000300800 */
        /* <DEDUP_REMOVED lines=21> */
[----:B------:R-:W-:Y:S01]  /*5a550*/  LEA.HI.X.SX32 R5, R24, R3, 0x1, P4 ;  /* 0x0000000318057211 */ /* 0x000fe200020f0eff */
[----:B------:R-:W-:Y:S02]  /*5a560*/  IMAD.MOV.U32 R24, RZ, RZ, R26 ;  /* 0x000000ffff187224 */ /* 0x000fe400078e001a */
[----:B------:R-:W-:Y:S02]  /*5a570*/  IMAD.MOV.U32 R26, RZ, RZ, R16 ;  /* 0x000000ffff1a7224 */ /* 0x000fe400078e0010 */
        /* <DEDUP_REMOVED lines=15> */
[----:B------:R-:W-:-:S05]  /*5a670*/  LEA.HI.X.SX32 R5, R10, R3, 0x1, P4 ;  /* 0x000000030a057211 */ /* 0x000fca00020f0eff */
        /* <DEDUP_REMOVED lines=55> */
[----:B------:R-:W-:-:S05]  /*5a9f0*/  LEA.HI.X.SX32 R5, R23, R3, 0x1, P4 ;  /* 0x0000000317057211 */ /* 0x000fca00020f0eff */
[----:B------:R3:W-:Y:S04]  /*5aa00*/  STL.64 [R1+0x888], R4 ;  /* 0x0008880401007387 */ /* 0x0007e80000100a00 */
[----:B------:R-:W2:Y:S01]  /*5aa10*/  LDL.LU R23, [R1+0xa78] ;  /* 0x000a780001177983 */ /* 0x000ea20000300800 */
        /* <DEDUP_REMOVED lines=10> */
[----:B------:R-:W-:-:S03]  /*5aac0*/  IADD3 R10, P4, R13, R19, RZ ;  /* 0x000000130d0a7210 */ /* 0x000fc60007f9e0ff */
[----:B------:R0:W-:Y:S01]  /*5aad0*/  STL.64 [R1+0x870], R4 ;  /* 0x0008700401007387 */ /* 0x0001e20000100a00 */
[----:B------:R-:W-:-:S03]  /*5aae0*/  LEA.HI.X.SX32 R11, R13, R3, 0x1, P4 ;  /* 0x000000030d0b7211 */ /* 0x000fc600020f0eff */
[----:B0-----:R-:W3:Y:S04]  /*5aaf0*/  LDL.LU R4, [R1+0xa84] ;  /* 0x000a840001047983 */ /* 0x001ee80000300800 */
        /* <DEDUP_REMOVED lines=18> */
[----:B------:R-:W-:-:S05]  /*5ac20*/  LEA.HI.X.SX32 R11, R2, R3, 0x1, P4 ;  /* 0x00000003020b7211 */ /* 0x000fca00020f0eff */
[----:B------:R2:W-:Y:S04]  /*5ac30*/  STL.64 [R1+0x840], R10 ;  /* 0x0008400a01007387 */ /* 0x0005e80000100a00 */
[----:B------:R-:W4:Y:S01]  /*5ac40*/  LDL.LU R13, [R1+0xa98] ;  /* 0x000a9800010d7983 */ /* 0x000f220000300800 */
[----:B--2---:R-:W-:-:S04]  /*5ac50*/  IADD3 R10, P4, R23, R19, RZ ;  /* 0x00000013170a7210 */ /* 0x004fc80007f9e0ff */
[----:B------:R-:W-:-:S05]  /*5ac60*/  LEA.HI.X.SX32 R11, R23, R3, 0x1, P4 ;  /* 0x00000003170b7211 */ /* 0x000fca00020f0eff */
[----:B------:R0:W-:Y:S04]  /*5ac70*/  STL.64 [R1+0x838], R10 ;  /* 0x0008380a01007387 */ /* 0x0001e80000100a00 */
[----:B0-----:R-:W2:Y:S04]  /*5ac80*/  LDL.LU R10, [R1+0xa9c] ;  /* 0x000a9c00010a7983 */ /* 0x001ea80000300800 */
[----:B------:R-:W2:Y:S01]  /*5ac90*/  LDL.LU R2, [R1+0xaa0] ;  /* 0x000aa00001027983 */ /* 0x000ea20000300800 */
[----:B---3--:R-:W-:-:S04]  /*5aca0*/  IADD3 R14, P4, R16, R19, RZ ;  /* 0x00000013100e7210 */ /* 0x008fc80007f9e0ff */
[----:B------:R-:W-:-:S05]  /*5acb0*/  LEA.HI.X.SX32 R15, R16, R3, 0x1, P4 ;  /* 0x00000003100f7211 */ /* 0x000fca00020f0eff */
[----:B------:R0:W-:Y:S04]  /*5acc0*/  STL.64 [R1+0x830], R14 ;  /* 0x0008300e01007387 */ /* 0x0001e80000100a00 */
[----:B------:R-:W3:Y:S01]  /*5acd0*/  LDL.LU R23, [R1+0xaa4] ;  /* 0x000aa40001177983 */ /* 0x000ee20000300800 */
[----:B0-----:R-:W-:-:S04]  /*5ace0*/  IADD3 R14, P4, R17, R19, RZ ;  /* 0x00000013110e7210 */ /* 0x001fc80007f9e0ff */
[----:B------:R-:W-:-:S05]  /*5acf0*/  LEA.HI.X.SX32 R15, R17, R3, 0x1, P4 ;  /* 0x00000003110f7211 */ /* 0x000fca00020f0eff */
[----:B------:R-:W-:Y:S04]  /*5ad00*/  STL.64 [R1+0x828], R14 ;  /* 0x0008280e01007387 */ /* 0x000fe80000100a00 */
[----:B------:R-:W3:Y:S01]  /*5ad10*/  LDL.LU R11, [R1+0xaa8] ;  /* 0x000aa800010b7983 */ /* 0x000ee20000300800 */
[----:B------:R-:W-:-:S04]  /*5ad20*/  IADD3 R16, P4, R4, R19, RZ ;  /* 0x0000001304107210 */ /* 0x000fc80007f9e0ff */
[----:B------:R-:W-:-:S05]  /*5ad30*/  LEA.HI.X.SX32 R17, R4, R3, 0x1, P4 ;  /* 0x0000000304117211 */ /* 0x000fca00020f0eff */
[----:B------:R-:W-:Y:S01]  /*5ad40*/  STL.64 [R1+0x1988], R16 ;  /* 0x0019881001007387 */ /* 0x000fe20000100a00 */
[----:B------:R-:W-:-:S04]  /*5ad50*/  IADD3 R4, P4, R0, R19, RZ ;  /* 0x0000001300047210 */ /* 0x000fc80007f9e0ff */
        /* <DEDUP_REMOVED lines=22> */
[----:B------:R0:W-:Y:S04]  /*5aec0*/  STL.64 [R1+0x7f0], R4 ;  /* 0x0007f00401007387 */ /* 0x0001e80000100a00 */
[----:B------:R-:W2:Y:S01]  /*5aed0*/  LDL.LU R12, [R1+0xac4] ;  /* 0x000ac400010c7983 */ /* 0x000ea20000300800 */
[----:B0-----:R-:W-:-:S04]  /*5aee0*/  IADD3 R4, P4, R2, R19, RZ ;  /* 0x0000001302047210 */ /* 0x001fc80007f9e0ff */
        /* <DEDUP_REMOVED lines=25> */
[----:B------:R4:W-:Y:S04]  /*5b080*/  STL.64 [R1+0x7b8], R4 ;  /* 0x0007b80401007387 */ /* 0x0009e80000100a00 */
[----:B------:R-:W3:Y:S01]  /*5b090*/  LDL.LU R8, [R1+0xae0] ;  /* 0x000ae00001087983 */ /* 0x000ee20000300800 */
        /* <DEDUP_REMOVED lines=8> */
[----:B0-----:R-:W-:-:S04]  /*5b120*/  IADD3 R4, P4, R12, R19, RZ ;  /* 0x000000130c047210 */ /* 0x001fc80007f9e0ff */
[----:B------:R-:W-:-:S05]  /*5b130*/  LEA.HI.X.SX32 R5, R12, R3, 0x1, P4 ;  /* 0x000000030c057211 */ /* 0x000fca00020f0eff */
[----:B------:R0:W-:Y:S02]  /*5b140*/  STL.64 [R1+0x7a0], R4 ;  /* 0x0007a00401007387 */ /* 0x0001e40000100a00 */
        /* <DEDUP_REMOVED lines=31> */
[----:B------:R2:W-:Y:S04]  /*5b340*/  STL.64 [R1+0x760], R4 ;  /* 0x0007600401007387 */ /* 0x0005e80000100a00 */
[----:B------:R-:W4:Y:S01]  /*5b350*/  LDL.LU R12, [R1+0xb0c] ;  /* 0x000b0c00010c7983 */ /* 0x000f220000300800 */
[----:B--2---:R-:W-:-:S04]  /*5b360*/  IADD3 R4, P4, R10, R19, RZ ;  /* 0x000000130a047210 */ /* 0x004fc80007f9e0ff */
[----:B------:R-:W-:Y:S02]  /*5b370*/  LEA.HI.X.SX32 R5, R10, R3, 0x1, P4 ;  /* 0x000000030a057211 */ /* 0x000fe400020f0eff */
[----:B------:R-:W2:Y:S04]  /*5b380*/  LDL.LU R10, [R1+0xb10] ;  /* 0x000b1000010a7983 */ /* 0x000ea80000300800 */
        /* <DEDUP_REMOVED lines=33> */
[----:B0-----:R-:W-:-:S04]  /*5b5a0*/  IADD3 R4, P4, R12, R19, RZ ;  /* 0x000000130c047210 */ /* 0x001fc80007f9e0ff */
[----:B------:R-:W-:-:S05]  /*5b5b0*/  LEA.HI.X.SX32 R5, R12, R3, 0x1, P4 ;  /* 0x000000030c057211 */ /* 0x000fca00020f0eff */
[----:B------:R2:W-:Y:S02]  /*5b5c0*/  STL.64 [R1+0x710], R4 ;  /* 0x0007100401007387 */ /* 0x0005e40000100a00 */
        /* <DEDUP_REMOVED lines=274> */
[----:B------:R-:W-:Y:S01]  /*5c6f0*/  LEA.HI.X.SX32 R5, R23, R3, 0x1, P4 ;  /* 0x0000000317057211 */ /* 0x000fe200020f0eff */
[----:B------:R-:W-:-:S04]  /*5c700*/  IMAD.MOV.U32 R23, RZ, RZ, R27 ;  /* 0x000000ffff177224 */ /* 0x000fc800078e001b */
        /* <DEDUP_REMOVED lines=64> */
[----:B------:R-:W-:-:S05]  /*5cb10*/  LEA.HI.X.SX32 R5, R13, R3, 0x1, P4 ;  /* 0x000000030d057211 */ /* 0x000fca00020f0eff */
[----:B------:R2:W-:Y:S04]  /*5cb20*/  STL.64 [R1+0x460], R4 ;  /* 0x0004600401007387 */ /* 0x0005e80000100a00 */
[----:B------:R-:W4:Y:S01]  /*5cb30*/  LDL.LU R13, [R1+0xd68] ;  /* 0x000d6800010d7983 */ /* 0x000f220000300800 */
[----:B--2---:R-:W-:-:S04]  /*5cb40*/  IADD3 R4, P4, R10, R19, RZ ;  /* 0x000000130a047210 */ /* 0x004fc80007f9e0ff */
[----:B------:R-:W-:-:S05]  /*5cb50*/  LEA.HI.X.SX32 R5, R10, R3, 0x1, P4 ;  /* 0x000000030a057211 */ /* 0x000fca00020f0eff */
[----:B------:R0:W-:Y:S02]  /*5cb60*/  STL.64 [R1+0x458], R4 ;  /* 0x0004580401007387 */ /* 0x0001e40000100a00 */
[----:B0-----:R-:W-:-:S04]  /*5cb70*/  IADD3 R4, P4, R2, R19, RZ ;  /* 0x0000001302047210 */ /* 0x001fc80007f9e0ff */
[----:B------:R-:W-:Y:S01]  /*5cb80*/  LEA.HI.X.SX32 R5, R2, R3, 0x1, P4 ;  /* 0x0000000302057211 */ /* 0x000fe200020f0eff */
[----:B------:R-:W-:Y:S02]  /*5cb90*/  IMAD.MOV.U32 R2, RZ, RZ, R23 ;  /* 0x000000ffff027224 */ /* 0x000fe400078e0017 */
[----:B------:R-:W-:Y:S02]  /*5cba0*/  IMAD.MOV.U32 R23, RZ, RZ, R24 ;  /* 0x000000ffff177224 */ /* 0x000fe400078e0018 */
[----:B------:R3:W-:Y:S01]  /*5cbb0*/  STL.64 [R1+0x450], R4 ;  /* 0x0004500401007387 */ /* 0x0007e20000100a00 */
[----:B------:R-:W-:-:S03]  /*5cbc0*/  IMAD.MOV.U32 R24, RZ, RZ, R26 ;  /* 0x000000ffff187224 */ /* 0x000fc600078e001a */
[----:B------:R-:W2:Y:S01]  /*5cbd0*/  LDL.LU R26, [R1+0xd78] ;  /* 0x000d7800011a7983 */ /* 0x000ea20000300800 */
[----:B---3--:R-:W-:-:S04]  /*5cbe0*/  IADD3 R4, P4, R27, R19, RZ ;  /* 0x000000131b047210 */ /* 0x008fc80007f9e0ff */
        /* <DEDUP_REMOVED lines=28> */
[----:B------:R-:W-:-:S05]  /*5cdb0*/  LEA.HI.X.SX32 R11, R12, R3, 0x1, P4 ;  /* 0x000000030c0b7211 */ /* 0x000fca00020f0eff */
        /* <DEDUP_REMOVED lines=8> */
[----:B0-----:R-:W2:Y:S01]  /*5ce40*/  LDL.LU R11, [R1+0xe08] ;  /* 0x000e0800010b7983 */ /* 0x001ea20000300800 */
[----:B---3--:R-:W-:-:S04]  /*5ce50*/  IADD3 R12, P4, R27, R19, RZ ;  /* 0x000000131b0c7210 */ /* 0x008fc80007f9e0ff */
[----:B------:R-:W-:-:S05]  /*5ce60*/  LEA.HI.X.SX32 R13, R27, R3, 0x1, P4 ;  /* 0x000000031b0d7211 */ /* 0x000fca00020f0eff */
[----:B------:R0:W-:Y:S04]  /*5ce70*/  STL.64 [R1+0x3f8], R12 ;  /* 0x0003f80c01007387 */ /* 0x0001e80000100a00 */
[----:B0-----:R-:W3:Y:S04]  /*5ce80*/  LDL.LU R13, [R1+0xe18] ;  /* 0x000e1800010d7983 */ /* 0x001ee80000300800 */
[----:B------:R-:W3:Y:S04]  /*5ce90*/  LDL.LU R12, [R1+0xe28] ;  /* 0x000e2800010c7983 */ /* 0x000ee80000300800 */
        /* <DEDUP_REMOVED lines=252> */
[----:B0-----:R-:W4:Y:S01]  /*5de60*/  LDL.LU R4, [R1+0x117c] ;  /* 0x00117c0001047983 */ /* 0x001f220000300800 */
        /* <DEDUP_REMOVED lines=11> */
[----:B0-----:R-:W3:Y:S01]  /*5df20*/  LDL.LU R15, [R1+0x1158] ;  /* 0x00115800010f7983 */ /* 0x001ee20000300800 */
[----:B------:R-:W-:-:S03]  /*5df30*/  IADD3 R16, P4, R10, R19, RZ ;  /* 0x000000130a107210 */ /* 0x000fc60007f9e0ff */
[----:B------:R-:W3:Y:S01]  /*5df40*/  LDL.LU R12, [R1+0x1150] ;  /* 0x00115000010c7983 */ /* 0x000ee20000300800 */
[----:B------:R-:W-:-:S05]  /*5df50*/  LEA.HI.X.SX32 R17, R10, R3, 0x1, P4 ;  /* 0x000000030a117211 */ /* 0x000fca00020f0eff */
        /* <DEDUP_REMOVED lines=18> */
[----:B------:R-:W-:Y:S04]  /*5e080*/  STL.64 [R1+0x1c0], R16 ;  /* 0x0001c01001007387 */ /* 0x000fe80000100a00 */
[----:B------:R-:W3:Y:S01]  /*5e090*/  LDL.LU R8, [R1+0x1110] ;  /* 0x0011100001087983 */ /* 0x000ee20000300800 */
[----:B----4-:R-:W-:-:S04]  /*5e0a0*/  IADD3 R28, P4, R4, R19, RZ ;  /* 0x00000013041c7210 */ /* 0x010fc80007f9e0ff */
[----:B------:R-:W-:-:S05]  /*5e0b0*/  LEA.HI.X.SX32 R29, R4, R3, 0x1, P4 ;  /* 0x00000003041d7211 */ /* 0x000fca00020f0eff */
[----:B------:R-:W-:Y:S01]  /*5e0c0*/  STL.64 [R1+0x17c0], R28 ;  /* 0x0017c01c01007387 */ /* 0x000fe20000100a00 */
        /* <DEDUP_REMOVED lines=10> */
[----:B------:R-:W4:Y:S04]  /*5e170*/  LDL.LU R15, [R1+0x10d4] ;  /* 0x0010d400010f7983 */ /* 0x000f280000300800 */
[----:B------:R0:W-:Y:S02]  /*5e180*/  STL.64 [R1+0x990], R4 ;  /* 0x0009900401007387 */ /* 0x0001e40000100a00 */
[----:B0-----:R-:W-:-:S04]  /*5e190*/  IADD3 R4, P4, R12, R19, RZ ;  /* 0x000000130c047210 */ /* 0x001fc80007f9e0ff */
[----:B------:R-:W-:-:S05]  /*5e1a0*/  LEA.HI.X.SX32 R5, R12, R3, 0x1, P4 ;  /* 0x000000030c057211 */ /* 0x000fca00020f0eff */
[----:B------:R0:W-:Y:S04]  /*5e1b0*/  STL.64 [R1+0x998], R4 ;  /* 0x0009980401007387 */ /* 0x0001e80000100a00 */
[----:B------:R-:W4:Y:S01]  /*5e1c0*/  LDL.LU R12, [R1+0x10cc] ;  /* 0x0010cc00010c7983 */ /* 0x000f220000300800 */
[----:B0-----:R-:W-:-:S04]  /*5e1d0*/  IADD3 R4, P4, R22, R19, RZ ;  /* 0x0000001316047210 */ /* 0x001fc80007f9e0ff */
[----:B------:R-:W-:Y:S02]  /*5e1e0*/  LEA.HI.X.SX32 R5, R22, R3, 0x1, P4 ;  /* 0x0000000316057211 */ /* 0x000fe400020f0eff */
[----:B------:R-:W4:Y:S04]  /*5e1f0*/  LDL.LU R22, [R1+0x10c4] ;  /* 0x0010c40001167983 */ /* 0x000f280000300800 */
[----:B------:R0:W-:Y:S02]  /*5e200*/  STL.64 [R1+0x9a8], R4 ;  /* 0x0009a80401007387 */ /* 0x0001e40000100a00 */
        /* <DEDUP_REMOVED lines=115> */
[----:B------:R0:W-:Y:S04]  /*5e940*/  STL.64 [R1+0xa90], R4 ;  /* 0x000a900401007387 */ /* 0x0001e80000100a00 */
[----:B------:R-:W4:Y:S01]  /*5e950*/  LDL.LU R14, [R1+0xf00] ;  /* 0x000f0000010e7983 */ /* 0x000f220000300800 */
[----:B0-----:R-:W-:-:S04]  /*5e960*/  IADD3 R4, P4, R10, R19, RZ ;  /* 0x000000130a047210 */ /* 0x001fc80007f9e0ff */
[----:B------:R-:W-:-:S05]  /*5e970*/  LEA.HI.X.SX32 R5, R10, R3, 0x1, P4 ;  /* 0x000000030a057211 */ /* 0x000fca00020f0eff */
[----:B------:R0:W-:Y:S02]  /*5e980*/  STL.64 [R1+0xa98], R4 ;  /* 0x000a980401007387 */ /* 0x0001e40000100a00 */
[----:B0-----:R-:W-:-:S04]  /*5e990*/  IADD3 R4, P4, R8, R19, RZ ;  /* 0x0000001308047210 */ /* 0x001fc80007f9e0ff */
[----:B------:R-:W-:Y:S02]  /*5e9a0*/  LEA.HI.X.SX32 R5, R8, R3, 0x1, P4 ;  /* 0x0000000308057211 */ /* 0x000fe400020f0eff */
[----:B------:R-:W4:Y:S04]  /*5e9b0*/  LDL.LU R8, [R1+0xef0] ;  /* 0x000ef00001087983 */ /* 0x000f280000300800 */
[----:B------:R2:W-:Y:S02]  /*5e9c0*/  STL.64 [R1+0xaa0], R4 ;  /* 0x000aa00401007387 */ /* 0x0005e40000100a00 */
[----:B--2---:R-:W-:-:S04]  /*5e9d0*/  IADD3 R4, P4, R11, R19, RZ ;  /* 0x000000130b047210 */ /* 0x004fc80007f9e0ff */
[----:B------:R-:W-:-:S05]  /*5e9e0*/  LEA.HI.X.SX32 R5, R11, R3, 0x1, P4 ;  /* 0x000000030b057211 */ /* 0x000fca00020f0eff */
[----:B------:R0:W-:Y:S04]  /*5e9f0*/  STL.64 [R1+0xaa8], R4 ;  /* 0x000aa80401007387 */ /* 0x0001e80000100a00 */
[----:B0-----:R-:W2:Y:S01]  /*5ea00*/  LDL.LU R4, [R1+0xee4] ;  /* 0x000ee40001047983 */ /* 0x001ea20000300800 */
[----:B---3--:R-:W-:-:S04]  /*5ea10*/  IADD3 R10, P4, R13, R19, RZ ;  /* 0x000000130d0a7210 */ /* 0x008fc80007f9e0ff */
[----:B------:R-:W-:-:S05]  /*5ea20*/  LEA.HI.X.SX32 R11, R13, R3, 0x1, P4 ;  /* 0x000000030d0b7211 */ /* 0x000fca00020f0eff */
[----:B------:R4:W-:Y:S04]  /*5ea30*/  STL.64 [R1+0xab0], R10 ;  /* 0x000ab00a01007387 */ /* 0x0009e80000100a00 */
[----:B------:R-:W3:Y:S01]  /*5ea40*/  LDL.LU R13, [R1+0xedc] ;  /* 0x000edc00010d7983 */ /* 0x000ee20000300800 */
        /* <DEDUP_REMOVED lines=27> */
[----:B------:R2:W-:Y:S04]  /*5ec00*/  STL.64 [R1+0xae8], R10 ;  /* 0x000ae80a01007387 */ /* 0x0005e80000100a00 */
[----:B------:R-:W4:Y:S01]  /*5ec10*/  LDL.LU R14, [R1+0xe4c] ;  /* 0x000e4c00010e7983 */ /* 0x000f220000300800 */
[----:B--2---:R-:W-:-:S04]  /*5ec20*/  IADD3 R10, P4, R4, R19, RZ ;  /* 0x00000013040a7210 */ /* 0x004fc80007f9e0ff */
[----:B------:R-:W-:Y:S01]  /*5ec30*/  LEA.HI.X.SX32 R11, R4, R3, 0x1, P4 ;  /* 0x00000003040b7211 */ /* 0x000fe200020f0eff */
[----:B------:R-:W-:-:S04]  /*5ec40*/  IMAD.MOV.U32 R4, RZ, RZ, R21 ;  /* 0x000000ffff047224 */ /* 0x000fc800078e0015 */
[----:B------:R3:W-:Y:S04]  /*5ec50*/  STL.64 [R1+0xaf0], R10 ;  /* 0x000af00a01007387 */ /* 0x0007e80000100a00 */
[----:B------:R-:W2:Y:S01]  /*5ec60*/  LDL.LU R21, [R1+0xe44] ;  /* 0x000e440001157983 */ /* 0x000ea20000300800 */
        /* <DEDUP_REMOVED lines=25> */
[----:B------:R-:W-:-:S05]  /*5ee00*/  LEA.HI.X.SX32 R11, R5, R3, 0x1, P4 ;  /* 0x00000003050b7211 */ /* 0x000fca00020f0eff */
        /* <DEDUP_REMOVED lines=21> */
[----:B0-----:R-:W-:-:S04]  /*5ef60*/  IADD3 R10, P4, R12, R19, RZ ;  /* 0x000000130c0a7210 */ /* 0x001fc80007f9e0ff */
[----:B------:R-:W-:-:S05]  /*5ef70*/  LEA.HI.X.SX32 R11, R12, R3, 0x1, P4 ;  /* 0x000000030c0b7211 */ /* 0x000fca00020f0eff */
[----:B------:R0:W-:Y:S04]  /*5ef80*/  STL.64 [R1+0xb58], R10 ;  /* 0x000b580a01007387 */ /* 0x0001e80000100a00 */
[----:B------:R-:W4:Y:S01]  /*5ef90*/  LDL.LU R12, [R1+0xd80] ;  /* 0x000d8000010c7983 */ /* 0x000f220000300800 */
[----:B0-----:R-:W-:-:S04]  /*5efa0*/  IADD3 R10, P4, R22, R19, RZ ;  /* 0x00000013160a7210 */ /* 0x001fc80007f9e0ff */
[----:B------:R-:W-:-:S05]  /*5efb0*/  LEA.HI.X.SX32 R11, R22, R3, 0x1, P4 ;  /* 0x00000003160b7211 */ /* 0x000fca00020f0eff */
[----:B------:R0:W-:Y:S02]  /*5efc0*/  STL.64 [R1+0xb60], R10 ;  /* 0x000b600a01007387 */ /* 0x0001e40000100a00 */
[----:B0-----:R-:W-:-:S04]  /*5efd0*/  IADD3 R10, P4, R23, R19, RZ ;  /* 0x00000013170a7210 */ /* 0x001fc80007f9e0ff */
[----:B------:R-:W-:-:S05]  /*5efe0*/  LEA.HI.X.SX32 R11, R23, R3, 0x1, P4 ;  /* 0x00000003170b7211 */ /* 0x000fca00020f0eff */
[----:B------:R0:W-:Y:S04]  /*5eff0*/  STL.64 [R1+0xb68], R10 ;  /* 0x000b680a01007387 */ /* 0x0001e80000100a00 */
[----:B0-----:R-:W4:Y:S01]  /*5f000*/  LDL.LU R10, [R1+0xd70] ;  /* 0x000d7000010a7983 */ /* 0x001f220000300800 */
[----:B------:R-:W-:-:S04]  /*5f010*/  IADD3 R22, P4, R9, R19, RZ ;  /* 0x0000001309167210 */ /* 0x000fc80007f9e0ff */
[----:B------:R-:W-:Y:S02]  /*5f020*/  LEA.HI.X.SX32 R23, R9, R3, 0x1, P4 ;  /* 0x0000000309177211 */ /* 0x000fe400020f0eff */
[----:B------:R-:W4:Y:S04]  /*5f030*/  LDL.LU R9, [R1+0xd60] ;  /* 0x000d600001097983 */ /* 0x000f280000300800 */
[----:B------:R-:W4:Y:S04]  /*5f040*/  LDL.LU R11, [R1+0xd50] ;  /* 0x000d5000010b7983 */ /* 0x000f280000300800 */
[----:B------:R-:W-:Y:S01]  /*5f050*/  STL.64 [R1+0x1748], R22 ;  /* 0x0017481601007387 */ /* 0x000fe20000100a00 */
[----:B------:R-:W-:-:S04]  /*5f060*/  IADD3 R14, P4, R8, R19, RZ ;  /* 0x00000013080e7210 */ /* 0x000fc80007f9e0ff */
[----:B------:R-:W-:Y:S01]  /*5f070*/  LEA.HI.X.SX32 R15, R8, R3, 0x1, P4 ;  /* 0x00000003080f7211 */ /* 0x000fe200020f0eff */
[----:B------:R-:W-:Y:S02]  /*5f080*/  IMAD.MOV.U32 R8, RZ, RZ, R4 ;  /* 0x000000ffff087224 */ /* 0x000fe400078e0004 */
[----:B------:R-:W-:Y:S02]  /*5f090*/  IMAD.MOV.U32 R4, RZ, RZ, R20 ;  /* 0x000000ffff047224 */ /* 0x000fe400078e0014 */
[----:B------:R2:W-:Y:S04]  /*5f0a0*/  STL.64 [R1+0xb78], R14 ;  /* 0x000b780e01007387 */ /* 0x0005e80000100a00 */
[----:B------:R-:W4:Y:S01]  /*5f0b0*/  LDL.LU R20, [R1+0xd40] ;  /* 0x000d400001147983 */ /* 0x000f220000300800 */
        /* <DEDUP_REMOVED lines=214> */
[----:B------:R2:W-:Y:S04]  /*5fe20*/  STL.64 [R1+0xd28], R14 ;  /* 0x000d280e01007387 */ /* 0x0005e80000100a00 */
[----:B------:R-:W4:Y:S01]  /*5fe30*/  LDL.LU R12, [R1+0xd74] ;  /* 0x000d7400010c7983 */ /* 0x000f220000300800 */
[----:B--2---:R-:W-:-:S04]  /*5fe40*/  IADD3 R14, P4, R21, R19, RZ ;  /* 0x00000013150e7210 */ /* 0x004fc80007f9e0ff */
[----:B------:R-:W-:-:S05]  /*5fe50*/  LEA.HI.X.SX32 R15, R21, R3, 0x1, P4 ;  /* 0x00000003150f7211 */ /* 0x000fca00020f0eff */
[----:B------:R0:W-:Y:S01]  /*5fe60*/  STL.64 [R1+0xd30], R14 ;  /* 0x000d300e01007387 */ /* 0x0001e20000100a00 */
[----:B---3--:R-:W-:-:S04]  /*5fe70*/  IADD3 R20, P4, R13, R19, RZ ;  /* 0x000000130d147210 */ /* 0x008fc80007f9e0ff */
[----:B------:R-:W-:Y:S02]  /*5fe80*/  LEA.HI.X.SX32 R21, R13, R3, 0x1, P4 ;  /* 0x000000030d157211 */ /* 0x000fe400020f0eff */
[----:B------:R-:W2:Y:S04]  /*5fe90*/  LDL.LU R13, [R1+0xd7c] ;  /* 0x000d7c00010d7983 */ /* 0x000ea80000300800 */
[----:B------:R-:W3:Y:S04]  /*5fea0*/  LDL.LU R17, [R1+0xd84] ;  /* 0x000d840001117983 */ /* 0x000ee80000300800 */
[----:B------:R-:W-:Y:S01]  /*5feb0*/  STL.64 [R1+0x16c0], R20 ;  /* 0x0016c01401007387 */ /* 0x000fe20000100a00 */
        /* <DEDUP_REMOVED lines=154> */
[----:B0-----:R-:W4:Y:S04]  /*60860*/  LDL.LU R14, [R1+0xebc] ;  /* 0x000ebc00010e7983 */ /* 0x001f280000300800 */
[----:B------:R-:W4:Y:S01]  /*60870*/  LDL.LU R15, [R1+0xecc] ;  /* 0x000ecc00010f7983 */ /* 0x000f220000300800 */
[----:B------:R-:W-:Y:S01]  /*60880*/  IADD3 R20, P4, R9, R19, RZ ;  /* 0x0000001309147210 */ /* 0x000fe20007f9e0ff */
[----:B------:R-:W-:-:S03]  /*60890*/  IMAD.MOV.U32 R10, RZ, RZ, R8 ;  /* 0x000000ffff0a7224 */ /* 0x000fc600078e0008 */
[----:B------:R-:W-:-:S05]  /*608a0*/  LEA.HI.X.SX32 R21, R9, R3, 0x1, P4 ;  /* 0x0000000309157211 */ /* 0x000fca00020f0eff */
[----:B------:R0:W-:Y:S01]  /*608b0*/  STL.64 [R1+0xe78], R20 ;  /* 0x000e781401007387 */ /* 0x0001e20000100a00 */
[----:B------:R-:W-:-:S04]  /*608c0*/  IADD3 R8, P4, R11, R19, RZ ;  /* 0x000000130b087210 */ /* 0x000fc80007f9e0ff */
[----:B------:R-:W-:Y:S02]  /*608d0*/  LEA.HI.X.SX32 R9, R11, R3, 0x1, P4 ;  /* 0x000000030b097211 */ /* 0x000fe400020f0eff */
[----:B------:R-:W4:Y:S04]  /*608e0*/  LDL.LU R11, [R1+0xed0] ;  /* 0x000ed000010b7983 */ /* 0x000f280000300800 */
[----:B------:R-:W4:Y:S04]  /*608f0*/  LDL.LU R16, [R1+0xed4] ;  /* 0x000ed40001107983 */ /* 0x000f280000300800 */
[----:B------:R2:W-:Y:S01]  /*60900*/  STL.64 [R1+0x1680], R8 ;  /* 0x0016800801007387 */ /* 0x0005e20000100a00 */
[----:B0-----:R-:W-:-:S04]  /*60910*/  IADD3 R20, P4, R12, R19, RZ ;  /* 0x000000130c147210 */ /* 0x001fc80007f9e0ff */
[----:B------:R-:W-:Y:S02]  /*60920*/  LEA.HI.X.SX32 R21, R12, R3, 0x1, P4 ;  /* 0x000000030c157211 */ /* 0x000fe400020f0eff */
[----:B------:R-:W4:Y:S04]  /*60930*/  LDL.LU R12, [R1+0xeec] ;  /* 0x000eec00010c7983 */ /* 0x000f280000300800 */
        /* <DEDUP_REMOVED lines=22> */
[----:B------:R-:W-:Y:S01]  /*60aa0*/  LEA.HI.X.SX32 R9, R15, R3, 0x1, P4 ;  /* 0x000000030f097211 */ /* 0x000fe200020f0eff */
[----:B------:R-:W-:-:S04]  /*60ab0*/  IMAD.MOV.U32 R15, RZ, RZ, R10 ;  /* 0x000000ffff0f7224 */ /* 0x000fc800078e000a */
        /* <DEDUP_REMOVED lines=93> */
[----:B---3--:R-:W-:-:S04]  /*61090*/  IADD3 R8, P4, R17, R19, RZ ;  /* 0x0000001311087210 */ /* 0x008fc80007f9e0ff */
[----:B------:R-:W-:-:S05]  /*610a0*/  LEA.HI.X.SX32 R9, R17, R3, 0x1, P4 ;  /* 0x0000000311097211 */ /* 0x000fca00020f0eff */
        /* <DEDUP_REMOVED lines=19> */
[----:B------:R0:W-:Y:S01]  /*611e0*/  STL.64 [R1+0xf80], R8 ;  /* 0x000f800801007387 */ /* 0x0001e20000100a00 */
[----:B------:R-:W-:-:S04]  /*611f0*/  IADD3 R10, P4, R16, R19, RZ ;  /* 0x00000013100a7210 */ /* 0x000fc80007f9e0ff */
[----:B------:R-:W-:Y:S02]  /*61200*/  LEA.HI.X.SX32 R11, R16, R3, 0x1, P4 ;  /* 0x00000003100b7211 */ /* 0x000fe400020f0eff */
[----:B------:R-:W4:Y:S04]  /*61210*/  LDL.LU R16, [R1+0x1000] ;  /* 0x0010000001107983 */ /* 0x000f280000300800 */
[----:B------:R-:W-:Y:S04]  /*61220*/  STL.64 [R1+0x1638], R10 ;  /* 0x0016380a01007387 */ /* 0x000fe80000100a00 */
[----:B------:R-:W4:Y:S01]  /*61230*/  LDL.LU R22, [R1+0x1004] ;  /* 0x0010040001167983 */ /* 0x000f220000300800 */
[----:B0-----:R-:W-:-:S04]  /*61240*/  IADD3 R8, P4, R12, R19, RZ ;  /* 0x000000130c087210 */ /* 0x001fc80007f9e0ff */
[----:B------:R-:W-:-:S05]  /*61250*/  LEA.HI.X.SX32 R9, R12, R3, 0x1, P4 ;  /* 0x000000030c097211 */ /* 0x000fca00020f0eff */
[----:B------:R2:W-:Y:S04]  /*61260*/  STL.64 [R1+0xfd0], R8 ;  /* 0x000fd00801007387 */ /* 0x0005e80000100a00 */
[----:B------:R-:W4:Y:S01]  /*61270*/  LDL.LU R29, [R1+0x101c] ;  /* 0x00101c00011d7983 */ /* 0x000f220000300800 */
[----:B--2---:R-:W-:-:S04]  /*61280*/  IADD3 R8, P4, R13, R19, RZ ;  /* 0x000000130d087210 */ /* 0x004fc80007f9e0ff */
[----:B------:R-:W-:-:S05]  /*61290*/  LEA.HI.X.SX32 R9, R13, R3, 0x1, P4 ;  /* 0x000000030d097211 */ /* 0x000fca00020f0eff */
[----:B------:R3:W-:Y:S04]  /*612a0*/  STL.64 [R1+0xfd8], R8 ;  /* 0x000fd80801007387 */ /* 0x0007e80000100a00 */
[----:B------:R-:W2:Y:S01]  /*612b0*/  LDL.LU R26, [R1+0x103c] ;  /* 0x00103c00011a7983 */ /* 0x000ea20000300800 */
[----:B------:R-:W-:-:S04]  /*612c0*/  IADD3 R12, P4, R27, R19, RZ ;  /* 0x000000131b0c7210 */ /* 0x000fc80007f9e0ff */
[----:B------:R-:W-:-:S05]  /*612d0*/  LEA.HI.X.SX32 R13, R27, R3, 0x1, P4 ;  /* 0x000000031b0d7211 */ /* 0x000fca00020f0eff */
[----:B------:R-:W-:Y:S04]  /*612e0*/  STL.64 [R1+0x1640], R12 ;  /* 0x0016400c01007387 */ /* 0x000fe80000100a00 */
[----:B------:R-:W2:Y:S01]  /*612f0*/  LDL.LU R27, [R1+0x1018] ;  /* 0x00101800011b7983 */ /* 0x000ea20000300800 */
[----:B---3--:R-:W-:-:S04]  /*61300*/  IADD3 R8, P4, R17, R19, RZ ;  /* 0x0000001311087210 */ /* 0x008fc80007f9e0ff */
        /* <DEDUP_REMOVED lines=11> */
[----:B------:R-:W-:-:S04]  /*613c0*/  IADD3 R14, P4, R7, R19, RZ ;  /* 0x00000013070e7210 */ /* 0x000fc80007f9e0ff */
[----:B------:R-:W-:Y:S02]  /*613d0*/  LEA.HI.X.SX32 R15, R7, R3, 0x1, P4 ;  /* 0x00000003070f7211 */ /* 0x000fe400020f0eff */
[----:B------:R-:W4:Y:S04]  /*613e0*/  LDL.LU R7, [R1+0x105c] ;  /* 0x00105c0001077983 */ /* 0x000f280000300800 */
[----:B------:R-:W-:Y:S01]  /*613f0*/  STL.64 [R1+0x1648], R14 ;  /* 0x0016480e01007387 */ /* 0x000fe20000100a00 */
        /* <DEDUP_REMOVED lines=90> */
[----:B------:R3:W-:Y:S04]  /*619a0*/  STL.64 [R1+0x10c8], R8 ;  /* 0x0010c80801007387 */ /* 0x0007e80000100a00 */
[----:B------:R-:W2:Y:S01]  /*619b0*/  LDL.LU R20, [R1+0x1104] ;  /* 0x0011040001147983 */ /* 0x000ea20000300800 */
[----:B---3--:R-:W-:-:S04]  /*619c0*/  IADD3 R8, P4, R23, R19, RZ ;  /* 0x0000001317087210 */ /* 0x008fc80007f9e0ff */
[----:B------:R-:W-:-:S05]  /*619d0*/  LEA.HI.X.SX32 R9, R23, R3, 0x1, P4 ;  /* 0x0000000317097211 */ /* 0x000fca00020f0eff */
[----:B------:R4:W-:Y:S04]  /*619e0*/  STL.64 [R1+0x10c0], R8 ;  /* 0x0010c00801007387 */ /* 0x0009e80000100a00 */
[----:B------:R-:W3:Y:S01]  /*619f0*/  LDL.LU R21, [R1+0x10e8] ;  /* 0x0010e80001157983 */ /* 0x000ee20000300800 */
[----:B----4-:R-:W-:-:S04]  /*61a00*/  IADD3 R8, P4, R17, R19, RZ ;  /* 0x0000001311087210 */ /* 0x010fc80007f9e0ff */
        /* <DEDUP_REMOVED lines=15> */
[----:B------:R-:W4:Y:S04]  /*61b00*/  LDL.LU R16, [R1+0x113c] ;  /* 0x00113c0001107983 */ /* 0x000f280000300800 */
        /* <DEDUP_REMOVED lines=13> */
[----:B0-----:R-:W-:-:S04]  /*61be0*/  IADD3 R8, P4, R20, R19, RZ ;  /* 0x0000001314087210 */ /* 0x001fc80007f9e0ff */
[----:B------:R-:W-:-:S05]  /*61bf0*/  LEA.HI.X.SX32 R9, R20, R3, 0x1, P4 ;  /* 0x0000000314097211 */ /* 0x000fca00020f0eff */
[----:B------:R3:W-:Y:S02]  /*61c00*/  STL.64 [R1+0x1100], R8 ;  /* 0x0011000801007387 */ /* 0x0007e40000100a00 */
[----:B---3--:R-:W-:-:S04]  /*61c10*/  IADD3 R8, P4, R21, R19, RZ ;  /* 0x0000001315087210 */ /* 0x008fc80007f9e0ff */
[----:B------:R-:W-:-:S05]  /*61c20*/  LEA.HI.X.SX32 R9, R21, R3, 0x1, P4 ;  /* 0x0000000315097211 */ /* 0x000fca00020f0eff */
[----:B------:R4:W-:Y:S02]  /*61c30*/  STL.64 [R1+0x1110], R8 ;  /* 0x0011100801007387 */ /* 0x0009e40000100a00 */
[----:B----4-:R-:W-:-:S04]  /*61c40*/  IADD3 R8, P4, R17, R19, RZ ;  /* 0x0000001311087210 */ /* 0x010fc80007f9e0ff */
        /* <DEDUP_REMOVED lines=24> */
[----:B--2---:R-:W-:-:S04]  /*61dd0*/  IADD3 R8, P4, R26, R19, RZ ;  /* 0x000000131a087210 */ /* 0x004fc80007f9e0ff */
[----:B------:R-:W-:-:S05]  /*61de0*/  LEA.HI.X.SX32 R9, R26, R3, 0x1, P4 ;  /* 0x000000031a097211 */ /* 0x000fca00020f0eff */
[----:B------:R0:W-:Y:S04]  /*61df0*/  STL.64 [R1+0x1170], R8 ;  /* 0x0011700801007387 */ /* 0x0001e80000100a00 */
[----:B------:R-:W2:Y:S04]  /*61e00*/  LDL.LU R22, [R1+0x1188] ;  /* 0x0011880001167983 */ /* 0x000ea80000300800 */
[----:B------:R-:W2:Y:S04]  /*61e10*/  LDL.LU R23, [R1+0x1194] ;  /* 0x0011940001177983 */ /* 0x000ea80000300800 */
[----:B------:R-:W3:Y:S01]  /*61e20*/  LDL.LU R15, [R1+0x44] ;  /* 0x00004400010f7983 */ /* 0x000ee20000300800 */
[----:B0-----:R-:W-:-:S04]  /*61e30*/  IADD3 R8, P4, R27, R19, RZ ;  /* 0x000000131b087210 */ /* 0x001fc80007f9e0ff */
[----:B------:R-:W-:-:S05]  /*61e40*/  LEA.HI.X.SX32 R9, R27, R3, 0x1, P4 ;  /* 0x000000031b097211 */ /* 0x000fca00020f0eff */
[----:B------:R0:W-:Y:S04]  /*61e50*/  STL.64 [R1+0x1180], R8 ;  /* 0x0011800801007387 */ /* 0x0001e80000100a00 */
[----:B---3--:R-:W-:Y:S04]  /*61e60*/  STL [R1+0x19d4], R15 ;  /* 0x0019d40f01007387 */ /* 0x008fe80000100800 */
[----:B------:R-:W3:Y:S04]  /*61e70*/  LDL.LU R26, [R1+0x11a0] ;  /* 0x0011a000011a7983 */ /* 0x000ee80000300800 */
[----:B------:R-:W3:Y:S04]  /*61e80*/  LDL.LU R27, [R1+0x1190] ;  /* 0x00119000011b7983 */ /* 0x000ee80000300800 */
[----:B------:R-:W2:Y:S01]  /*61e90*/  LDL.LU R29, [R1+0x48] ;  /* 0x00004800011d7983 */ /* 0x000ea20000300800 */
[----:B0-----:R-:W-:-:S04]  /*61ea0*/  IADD3 R8, P4, R17, R19, RZ ;  /* 0x0000001311087210 */ /* 0x001fc80007f9e0ff */
[----:B------:R-:W-:-:S05]  /*61eb0*/  LEA.HI.X.SX32 R9, R17, R3, 0x1, P4 ;  /* 0x0000000311097211 */ /* 0x000fca00020f0eff */
[----:B------:R4:W-:Y:S01]  /*61ec0*/  STL.64 [R1+0x1178], R8 ;  /* 0x0011780801007387 */ /* 0x0009e20000100a00 */
[----:B------:R-:W-:Y:S01]  /*61ed0*/  IMAD.MOV.U32 R17, RZ, RZ, R5 ;  /* 0x000000ffff117224 */ /* 0x000fe200078e0005 */
[----:B----4-:R-:W-:-:S04]  /*61ee0*/  IADD3 R8, P4, R7, R19, RZ ;  /* 0x0000001307087210 */ /* 0x010fc80007f9e0ff */
[----:B------:R-:W-:Y:S01]  /*61ef0*/  LEA.HI.X.SX32 R9, R7, R3, 0x1, P4 ;  /* 0x0000000307097211 */ /* 0x000fe200020f0eff */
[----:B------:R-:W-:Y:S02]  /*61f00*/  IMAD.MOV.U32 R5, RZ, RZ, R4 ;  /* 0x000000ffff057224 */ /* 0x000fe400078e0004 */
[----:B------:R-:W-:Y:S01]  /*61f10*/  IMAD.MOV.U32 R4, RZ, RZ, R18 ;  /* 0x000000ffff047224 */ /* 0x000fe200078e0012 */
[----:B--2---:R-:W-:Y:S04]  /*61f20*/  STL [R1+0x19d8], R29 ;  /* 0x0019d81d01007387 */ /* 0x004fe80000100800 */
[----:B------:R0:W-:Y:S04]  /*61f30*/  STL.64 [R1+0x1160], R8 ;  /* 0x0011600801007387 */ /* 0x0001e80000100a00 */
[----:B------:R-:W2:Y:S04]  /*61f40*/  LDL.LU R7, [R1+0x119c] ;  /* 0x00119c0001077983 */ /* 0x000ea80000300800 */
[----:B------:R-:W4:Y:S01]  /*61f50*/  LDL.LU R18, [R1+0x11a8] ;  /* 0x0011a80001127983 */ /* 0x000f220000300800 */
[----:B0-----:R-:W-:-:S03]  /*61f60*/  IADD3 R8, P4, R16, R19, RZ ;  /* 0x0000001310087210 */ /* 0x001fc60007f9e0ff */
[----:B------:R-:W4:Y:S01]  /*61f70*/  LDL.LU.64 R28, [R1+0x9a0] ;  /* 0x0009a000011c7983 */ /* 0x000f220000300a00 */
[----:B------:R-:W-:-:S03]  /*61f80*/  LEA.HI.X.SX32 R9, R16, R3, 0x1, P4 ;  /* 0x0000000310097211 */ /* 0x000fc600020f0eff */
[----:B------:R-:W3:Y:S04]  /*61f90*/  LDL R16, [R1+0x40] ;  /* 0x0000400001107983 */ /* 0x000ee80000100800 */
[----:B---3--:R0:W-:Y:S04]  /*61fa0*/  STL [R1+0x19e4], R16 ;  /* 0x0019e41001007387 */ /* 0x0081e80000100800 */
[----:B------:R1:W-:Y:S04]  /*61fb0*/  STL.64 [R1+0x1148], R8 ;  /* 0x0011480801007387 */ /* 0x0003e80000100a00 */
[----:B0-----:R-:W3:Y:S04]  /*61fc0*/  LDL.LU R16, [R1+0x11a4] ;  /* 0x0011a40001107983 */ /* 0x001ee80000300800 */
[----:B------:R-:W4:Y:S01]  /*61fd0*/  LDL.LU.64 R14, [R1+0x988] ;  /* 0x00098800010e7983 */ /* 0x000f220000300a00 */
[----:B-1----:R-:W-:-:S03]  /*61fe0*/  IADD3 R8, P4, R21, R19, RZ ;  /* 0x0000001315087210 */ /* 0x002fc60007f9e0ff */
[----:B------:R-:W4:Y:S01]  /*61ff0*/  LDL.LU.64 R12, [R1+0x970] ;  /* 0x00097000010c7983 */ /* 0x000f220000300a00 */
[----:B------:R-:W-:-:S05]  /*62000*/  LEA.HI.X.SX32 R9, R21, R3, 0x1, P4 ;  /* 0x0000000315097211 */ /* 0x000fca00020f0eff */
[----:B------:R0:W-:Y:S04]  /*62010*/  STL.64 [R1+0x1138], R8 ;  /* 0x0011380801007387 */ /* 0x0001e80000100a00 */
[----:B------:R-:W4:Y:S04]  /*62020*/  LDL.LU.64 R10, [R1+0x968] ;  /* 0x00096800010a7983 */ /* 0x000f280000300a00 */
[----:B------:R-:W4:Y:S01]  /*62030*/  LDL.LU.64 R20, [R1+0x960] ;  /* 0x0009600001147983 */ /* 0x000f220000300a00 */
[----:B0-----:R-:W-:-:S04]  /*62040*/  IADD3 R8, P4, R22, R19, RZ ;  /* 0x0000001316087210 */ /* 0x001fc80007f9e0ff */
[----:B------:R-:W-:-:S05]  /*62050*/  LEA.HI.X.SX32 R9, R22, R3, 0x1, P4 ;  /* 0x0000000316097211 */ /* 0x000fca00020f0eff */
[----:B------:R0:W-:Y:S02]  /*62060*/  STL.64 [R1+0x1120], R8 ;  /* 0x0011200801007387 */ /* 0x0001e40000100a00 */
[----:B0-----:R-:W-:-:S04]  /*62070*/  IADD3 R8, P4, R23, R19, RZ ;  /* 0x0000001317087210 */ /* 0x001fc80007f9e0ff */
[----:B------:R-:W-:Y:S02]  /*62080*/  LEA.HI.X.SX32 R9, R23, R3, 0x1, P4 ;  /* 0x0000000317097211 */ /* 0x000fe400020f0eff */
[----:B------:R-:W4:Y:S04]  /*62090*/  LDL.LU.64 R22, [R1+0x958] ;  /* 0x0009580001167983 */ /* 0x000f280000300a00 */
[----:B------:R0:W-:Y:S02]  /*620a0*/  STL.64 [R1+0x1108], R8 ;  /* 0x0011080801007387 */ /* 0x0001e40000100a00 */
[----:B0-----:R-:W-:-:S04]  /*620b0*/  IADD3 R8, P4, R26, R19, RZ ;  /* 0x000000131a087210 */ /* 0x001fc80007f9e0ff */
[----:B------:R-:W-:-:S05]  /*620c0*/  LEA.HI.X.SX32 R9, R26, R3, 0x1, P4 ;  /* 0x000000031a097211 */ /* 0x000fca00020f0eff */
[----:B------:R0:W-:Y:S02]  /*620d0*/  STL.64 [R1+0x10e8], R8 ;  /* 0x0010e80801007387 */ /* 0x0001e40000100a00 */
[----:B0-----:R-:W-:-:S04]  /*620e0*/  IADD3 R8, P4, R27, R19, RZ ;  /* 0x000000131b087210 */ /* 0x001fc80007f9e0ff */
[----:B------:R-:W-:Y:S02]  /*620f0*/  LEA.HI.X.SX32 R9, R27, R3, 0x1, P4 ;  /* 0x000000031b097211 */ /* 0x000fe400020f0eff */
[----:B------:R-:W4:Y:S04]  /*62100*/  LDL.LU.64 R26, [R1+0x950] ;  /* 0x00095000011a7983 */ /* 0x000f280000300a00 */
        /* <DEDUP_REMOVED lines=8> */
[----:B------:R4:W-:Y:S01]  /*62190*/  STL.64 [R1+0x1090], R8 ;  /* 0x0010900801007387 */ /* 0x0009e20000100a00 */
[----:B------:R-:W-:Y:S02]  /*621a0*/  LOP3.LUT P5, RZ, R6, 0x8000, RZ, 0xc0, !PT ;  /* 0x0000800006ff7812 */ /* 0x000fe400078ac0ff */
[----:B----4-:R-:W-:-:S04]  /*621b0*/  IADD3 R8, P4, R18, R19, RZ ;  /* 0x0000001312087210 */ /* 0x010fc80007f9e0ff */
[----:B------:R-:W-:Y:S02]  /*621c0*/  LEA.HI.X.SX32 R9, R18, R3, 0x1, P4 ;  /* 0x0000000312097211 */ /* 0x000fe400020f0eff */
[----:B------:R-:W-:Y:S01]  /*621d0*/  LOP3.LUT P4, RZ, R6, 0x4000, RZ, 0xc0, !PT ;  /* 0x0000400006ff7812 */ /* 0x000fe2000788c0ff */
[----:B------:R-:W4:Y:S04]  /*621e0*/  LDL.LU R18, [R1+0x19e0] ;  /* 0x0019e00001127983 */ /* 0x000f280000300800 */
[----:B------:R2:W-:Y:S02]  /*621f0*/  STL.64 [R1+0xf08], R8 ;  /* 0x000f080801007387 */ /* 0x0005e40000100a00 */
[----:B--2---:R-:W-:Y:S02]  /*62200*/  PRMT R8, R7, 0x7771, RZ ;  /* 0x0000777107087816 */ /* 0x004fe400000000ff */
[----:B------:R-:W2:Y:S04]  /*62210*/  LDL.LU R7, [R1+0x19dc] ;  /* 0x0019dc0001077983 */ /* 0x000ea80000300800 */
[----:B------:R0:W-:Y:S04]  /*62220*/  @P4 STG.E.U8 desc[UR32][R28.64], R8 ;  /* 0x000000081c004986 */ /* 0x0001e8000c101120 */
[----:B0-----:R-:W2:Y:S01]  /*62230*/  LDL.LU R29, [R1+0x19d8] ;  /* 0x0019d800011d7983 */ /* 0x001ea20000300800 */
[----:B---3--:R-:W-:-:S05]  /*62240*/  PRMT R8, R16, 0x7770, RZ ;  /* 0x0000777010087816 */ /* 0x008fca00000000ff */
[----:B------:R0:W-:Y:S04]  /*62250*/  @P5 STG.E.U8 desc[UR32][R14.64], R8 ;  /* 0x000000080e005986 */ /* 0x0001e8000c101120 */
[----:B0-----:R-:W3:Y:S01]  /*62260*/  LDL.LU R15, [R1+0x19d4] ;  /* 0x0019d400010f7983 */ /* 0x001ee20000300800 */
[C---:B------:R-:W-:Y:S02]  /*62270*/  LOP3.LUT P6, RZ, R6.reuse, 0x10000, RZ, 0xc0, !PT ;  /* 0x0001000006ff7812 */ /* 0x040fe400078cc0ff */
[----:B------:R-:W-:Y:S02]  /*62280*/  LOP3.LUT P0, RZ, R6, 0x20000, RZ, 0xc0, !PT ;  /* 0x0002000006ff7812 */ /* 0x000fe4000780c0ff */
[----:B------:R-:W-:Y:S02]  /*62290*/  PRMT R8, R16, 0x7771, RZ ;  /* 0x0000777110087816 */ /* 0x000fe400000000ff */
[----:B------:R-:W-:-:S02]  /*622a0*/  LOP3.LUT P1, RZ, R6, 0x40000, RZ, 0xc0, !PT ;  /* 0x0004000006ff7812 */ /* 0x000fc4000782c0ff */
[----:B------:R-:W-:-:S05]  /*622b0*/  LOP3.LUT P2, RZ, R6, 0x80000, RZ, 0xc0, !PT ;  /* 0x0008000006ff7812 */ /* 0x000fca000784c0ff */
[----:B------:R3:W-:Y:S01]  /*622c0*/  @P6 STG.E.U8 desc[UR32][R12.64], R8 ;  /* 0x000000080c006986 */ /* 0x0007e2000c101120 */
[----:B------:R-:W-:Y:S02]  /*622d0*/  LOP3.LUT P3, RZ, R6, 0x100000, RZ, 0xc0, !PT ;  /* 0x0010000006ff7812 */ /* 0x000fe4000786c0ff */
[----:B----4-:R-:W-:Y:S02]  /*622e0*/  LOP3.LUT P4, RZ, R18, 0x2, RZ, 0xc0, !PT ;  /* 0x0000000212ff7812 */ /* 0x010fe4000788c0ff */
[----:B------:R-:W-:-:S11]  /*622f0*/  LOP3.LUT R3, R3, 0xefffffff, RZ, 0xc0, !PT ;  /* 0xefffffff03037812 */ /* 0x000fd600078ec0ff */
[----:B------:R-:W-:Y:S02]  /*62300*/  @P4 LOP3.LUT R3, R3, 0x10000000, RZ, 0xfc, !PT ;  /* 0x1000000003034812 */ /* 0x000fe400078efcff */
[----:B------:R-:W-:Y:S02]  /*62310*/  LOP3.LUT P4, RZ, R18, 0x1, RZ, 0xc0, !PT ;  /* 0x0000000112ff7812 */ /* 0x000fe4000788c0ff */
[----:B------:R-:W-:-:S11]  /*62320*/  LOP3.LUT R3, R3, 0xdfffffff, RZ, 0xc0, !PT ;  /* 0xdfffffff03037812 */ /* 0x000fd600078ec0ff */
[----:B------:R-:W-:Y:S02]  /*62330*/  @P4 LOP3.LUT R3, R3, 0x20000000, RZ, 0xfc, !PT ;  /* 0x2000000003034812 */ /* 0x000fe400078efcff */
[----:B------:R-:W-:Y:S02]  /*62340*/  LOP3.LUT P4, RZ, R6, 0x80000000, RZ, 0xc0, !PT ;  /* 0x8000000006ff7812 */ /* 0x000fe4000788c0ff */
[----:B------:R-:W-:Y:S02]  /*62350*/  LOP3.LUT R3, R3, 0xbfffffff, RZ, 0xc0, !PT ;  /* 0xbfffffff03037812 */ /* 0x000fe400078ec0ff */
[----:B---3--:R-:W-:-:S05]  /*62360*/  PRMT R8, R15, 0x7770, RZ ;  /* 0x000077700f087816 */ /* 0x008fca00000000ff */
[----:B------:R0:W-:Y:S02]  /*62370*/  @P0 STG.E.U8 desc[UR32][R10.64], R8 ;  /* 0x000000080a000986 */ /* 0x0001e4000c101120 */
[----:B0-----:R-:W-:-:S05]  /*62380*/  PRMT R8, R15, 0x7771, RZ ;  /* 0x000077710f087816 */ /* 0x001fca00000000ff */
[----:B------:R2:W-:Y:S04]  /*62390*/  @P1 STG.E.U8 desc[UR32][R20.64], R8 ;  /* 0x0000000814001986 */ /* 0x0005e8000c101120 */
[----:B------:R0:W-:Y:S04]  /*623a0*/  STL [R1+0x19b8], R15 ;  /* 0x0019b80f01007387 */ /* 0x0001e80000100800 */
[----:B------:R-:W3:Y:S01]  /*623b0*/  LDL.LU R16, [R1+0x4c] ;  /* 0x00004c0001107983 */ /* 0x000ee20000300800 */
[----:B--2---:R-:W-:-:S03]  /*623c0*/  PRMT R8, R29, 0x7770, RZ ;  /* 0x000077701d087816 */ /* 0x004fc600000000ff */
[----:B0-----:R-:W2:Y:S04]  /*623d0*/  LDL.LU.64 R14, [R1+0x948] ;  /* 0x00094800010e7983 */ /* 0x001ea80000300a00 */
[----:B------:R0:W-:Y:S02]  /*623e0*/  @P2 STG.E.U8 desc[UR32][R22.64], R8 ;  /* 0x0000000816002986 */ /* 0x0001e4000c101120 */
[----:B0-----:R-:W-:-:S05]  /*623f0*/  PRMT R8, R29, 0x7771, RZ ;  /* 0x000077711d087816 */ /* 0x001fca00000000ff */
[----:B------:R0:W-:Y:S04]  /*62400*/  @P3 STG.E.U8 desc[UR32][R26.64], R8 ;  /* 0x000000081a003986 */ /* 0x0001e8000c101120 */
[----:B0-----:R-:W4:Y:S04]  /*62410*/  LDL.LU.64 R8, [R1+0x940] ;  /* 0x0009400001087983 */ /* 0x001f280000300a00 */
[----:B------:R-:W4:Y:S04]  /*62420*/  LDL.LU.64 R22, [R1+0x938] ;  /* 0x0009380001167983 */ /* 0x000f280000300a00 */
[----:B------:R-:W4:Y:S04]  /*62430*/  LDL.LU R20, [R1+0x50] ;  /* 0x0000500001147983 */ /* 0x000f280000300800 */
[----:B------:R-:W4:Y:S04]  /*62440*/  LDL.LU.64 R12, [R1+0x930] ;  /* 0x00093000010c7983 */ /* 0x000f280000300a00 */
[----:B------:R-:W4:Y:S04]  /*62450*/  LDL.LU.64 R26, [R1+0x928] ;  /* 0x00092800011a7983 */ /* 0x000f280000300a00 */
[----:B------:R-:W4:Y:S01]  /*62460*/  LDL.LU R28, [R1+0x54] ;  /* 0x00005400011c7983 */ /* 0x000f220000300800 */
[----:B------:R-:W-:-:S02]  /*62470*/  @P4 LOP3.LUT R3, R3, 0x40000000, RZ, 0xfc, !PT ;  /* 0x4000000003034812 */ /* 0x000fc400078efcff */
[----:B------:R-:W-:Y:S02]  /*62480*/  LOP3.LUT P4, RZ, R6, 0x40000000, RZ, 0xc0, !PT ;  /* 0x4000000006ff7812 */ /* 0x000fe4000788c0ff */
[----:B------:R-:W-:-:S11]  /*62490*/  LOP3.LUT R3, R3, 0x7fffffff, RZ, 0xc0, !PT ;  /* 0x7fffffff03037812 */ /* 0x000fd600078ec0ff */
[----:B------:R-:W-:Y:S02]  /*624a0*/  @P4 LOP3.LUT R3, R3, 0x80000000, RZ, 0xfc, !PT ;  /* 0x8000000003034812 */ /* 0x000fe400078efcff */
[----:B------:R-:W-:Y:S02]  /*624b0*/  LOP3.LUT P4, RZ, R6, 0x20000000, RZ, 0xc0, !PT ;  /* 0x2000000006ff7812 */ /* 0x000fe4000788c0ff */
[----:B------:R-:W-:-:S11]  /*624c0*/  LOP3.LUT R19, R19, 0xfffffffe, RZ, 0xc0, !PT ;  /* 0xfffffffe13137812 */ /* 0x000fd600078ec0ff */
[----:B------:R-:W-:Y:S02]  /*624d0*/  @P4 LOP3.LUT R19, R19, 0x1, RZ, 0xfc, !PT ;  /* 0x0000000113134812 */ /* 0x000fe400078efcff */
[----:B------:R-:W-:Y:S02]  /*624e0*/  LOP3.LUT P4, RZ, R6, 0x10000000, RZ, 0xc0, !PT ;  /* 0x1000000006ff7812 */ /* 0x000fe4000788c0ff */
[----:B------:R-:W-:-:S11]  /*624f0*/  LOP3.LUT R19, R19, 0xfffffffd, RZ, 0xc0, !PT ;  /* 0xfffffffd13137812 */ /* 0x000fd600078ec0ff */
[----:B------:R-:W-:Y:S02]  /*62500*/  @P4 LOP3.LUT R19, R19, 0x2, RZ, 0xfc, !PT ;  /* 0x0000000213134812 */ /* 0x000fe400078efcff */
[C---:B------:R-:W-:Y:S02]  /*62510*/  LOP3.LUT P4, RZ, R6.reuse, 0x8000000, RZ, 0xc0, !PT ;  /* 0x0800000006ff7812 */ /* 0x040fe4000788c0ff */
[----:B------:R-:W-:Y:S02]  /*62520*/  LOP3.LUT R19, R19, 0xfffffffb, RZ, 0xc0, !PT ;  /* 0xfffffffb13137812 */ /* 0x000fe400078ec0ff */
[----:B------:R-:W-:-:S09]  /*62530*/  LOP3.LUT P0, RZ, R6, 0x200000, RZ, 0xc0, !PT ;  /* 0x0020000006ff7812 */ /* 0x000fd2000780c0ff */
[----:B------:R-:W-:Y:S02]  /*62540*/  @P4 LOP3.LUT R19, R19, 0x4, RZ, 0xfc, !PT ;  /* 0x0000000413134812 */ /* 0x000fe400078efcff */
[C---:B------:R-:W-:Y:S02]  /*62550*/  LOP3.LUT P4, RZ, R6.reuse, 0x4000000, RZ, 0xc0, !PT ;  /* 0x0400000006ff7812 */ /* 0x040fe4000788c0ff */
[C---:B------:R-:W-:Y:S02]  /*62560*/  LOP3.LUT P1, RZ, R6.reuse, 0x400000, RZ, 0xc0, !PT ;  /* 0x0040000006ff7812 */ /* 0x040fe4000782c0ff */
[----:B------:R-:W-:Y:S01]  /*62570*/  LOP3.LUT R19, R19, 0xfffffff7, RZ, 0xc0, !PT ;  /* 0xfffffff713137812 */ /* 0x000fe200078ec0ff */
[----:B------:R-:W-:Y:S01]  /*62580*/  STL [R1+0x19d0], R29 ;  /* 0x0019d01d01007387 */ /* 0x000fe20000100800 */
[C---:B------:R-:W-:Y:S02]  /*62590*/  LOP3.LUT P2, RZ, R6.reuse, 0x800000, RZ, 0xc0, !PT ;  /* 0x0080000006ff7812 */ /* 0x040fe4000784c0ff */
[----:B------:R-:W-:Y:S01]  /*625a0*/  LOP3.LUT P3, RZ, R6, 0x1000000, RZ, 0xc0, !PT ;  /* 0x0100000006ff7812 */ /* 0x000fe2000786c0ff */
[----:B------:R0:W-:Y:S04]  /*625b0*/  STL.64 [R1+0x1900], R6 ;  /* 0x0019000601007387 */ /* 0x0001e80000100a00 */
[----:B------:R-:W-:-:S02]  /*625c0*/  @P4 LOP3.LUT R19, R19, 0x8, RZ, 0xfc, !PT ;  /* 0x0000000813134812 */ /* 0x000fc400078efcff */
[----:B------:R-:W-:Y:S02]  /*625d0*/  LOP3.LUT P4, RZ, R6, 0x2000000, RZ, 0xc0, !PT ;  /* 0x0200000006ff7812 */ /* 0x000fe4000788c0ff */
[C---:B---3--:R-:W-:Y:S02]  /*625e0*/  PRMT R10, R16.reuse, 0x7770, RZ ;  /* 0x00007770100a7816 */ /* 0x048fe400000000ff */
[----:B0-----:R-:W-:-:S03]  /*625f0*/  PRMT R6, R16, 0x7771, RZ ;  /* 0x0000777110067816 */ /* 0x001fc600000000ff */
[----:B--2---:R0:W-:Y:S04]  /*62600*/  @P0 STG.E.U8 desc[UR32][R14.64], R10 ;  /* 0x0000000a0e000986 */ /* 0x0041e8000c101120 */
[----:B0-----:R-:W2:Y:S04]  /*62610*/  LDL.LU.64 R10, [R1+0x920] ;  /* 0x00092000010a7983 */ /* 0x001ea80000300a00 */
[----:B----4-:R0:W-:Y:S02]  /*62620*/  @P1 STG.E.U8 desc[UR32][R8.64], R6 ;  /* 0x0000000608001986 */ /* 0x0101e4000c101120 */
[----:B0-----:R-:W-:-:S02]  /*62630*/  PRMT R6, R20, 0x7772, RZ ;  /* 0x0000777214067816 */ /* 0x001fc400000000ff */
[----:B------:R-:W3:Y:S04]  /*62640*/  LDL.LU.64 R8, [R1+0x918] ;  /* 0x0009180001087983 */ /* 0x000ee80000300a00 */
[----:B------:R0:W-:Y:S04]  /*62650*/  @P2 STG.E.U8 desc[UR32][R22.64], R6 ;  /* 0x0000000616002986 */ /* 0x0001e8000c101120 */
[----:B------:R-:W4:Y:S04]  /*62660*/  LDL.LU R21, [R1+0x58] ;  /* 0x0000580001157983 */ /* 0x000f280000300800 */
[----:B------:R-:W3:Y:S01]  /*62670*/  LDL.LU R29, [R1+0x5c] ;  /* 0x00005c00011d7983 */ /* 0x000ee20000300800 */
[----:B0-----:R-:W-:-:S05]  /*62680*/  PRMT R6, R20, 0x7773, RZ ;  /* 0x0000777314067816 */ /* 0x001fca00000000ff */
[----:B------:R0:W-:Y:S04]  /*62690*/  @P3 STG.E.U8 desc[UR32][R12.64], R6 ;  /* 0x000000060c003986 */ /* 0x0001e8000c101120 */
[----:B------:R-:W-:Y:S04]  /*626a0*/  STL [R1+0x19bc], R16 ;  /* 0x0019bc1001007387 */ /* 0x000fe80000100800 */
[----:B------:R-:W3:Y:S01]  /*626b0*/  LDL.LU.64 R22, [R1+0x910] ;  /* 0x0009100001167983 */ /* 0x000ee20000300a00 */
[----:B0-----:R-:W-:-:S05]  /*626c0*/  PRMT R6, R28, 0x7772, RZ ;  /* 0x000077721c067816 */ /* 0x001fca00000000ff */
[----:B------:R0:W-:Y:S04]  /*626d0*/  @P4 STG.E.U8 desc[UR32][R26.64], R6 ;  /* 0x000000061a004986 */ /* 0x0001e8000c101120 */
[----:B0-----:R-:W3:Y:S04]  /*626e0*/  LDL.LU.64 R26, [R1+0x908] ;  /* 0x00090800011a7983 */ /* 0x001ee80000300a00 */
[----:B------:R-:W3:Y:S04]  /*626f0*/  LDL.LU R16, [R1+0x40] ;  /* 0x0000400001107983 */ /* 0x000ee80000300800 */
[----:B------:R-:W2:Y:S04]  /*62700*/  LDL.LU.64 R14, [R1+0x8f0] ;  /* 0x0008f000010e7983 */ /* 0x000ea80000300a00 */
[----:B--2---:R0:W-:Y:S04]  /*62710*/  STL.64 [R1+0x19c0], R14 ;  /* 0x0019c00e01007387 */ /* 0x0041e80000100a00 */
[----:B0-----:R-:W2:Y:S01]  /*62720*/  LDL.LU.64 R14, [R1+0x8f8] ;  /* 0x0008f800010e7983 */ /* 0x001ea20000300a00 */
[----:B------:R-:W-:-:S02]  /*62730*/  LOP3.LUT P4, RZ, R19, 0x8, RZ, 0xc0, !PT ;  /* 0x0000000813ff7812 */ /* 0x000fc4000788c0ff */
[----:B------:R-:W-:-:S11]  /*62740*/  PRMT R6, R28, 0x7773, RZ ;  /* 0x000077731c067816 */ /* 0x000fd600000000ff */
[----:B------:R4:W-:Y:S01]  /*62750*/  @P4 STG.E.U8 desc[UR32][R10.64], R6 ;  /* 0x000000060a004986 */ /* 0x0009e2000c101120 */
[----:B------:R-:W-:Y:S02]  /*62760*/  LOP3.LUT P4, RZ, R19, 0x4, RZ, 0xc0, !PT ;  /* 0x0000000413ff7812 */ /* 0x000fe4000788c0ff */
[----:B----4-:R-:W-:-:S11]  /*62770*/  PRMT R6, R21, 0x7772, RZ ;  /* 0x0000777215067816 */ /* 0x010fd600000000ff */
[----:B---3--:R-:W-:Y:S01]  /*62780*/  @P4 STG.E.U8 desc[UR32][R8.64], R6 ;  /* 0x0000000608004986 */ /* 0x008fe2000c101120 */
[----:B------:R-:W-:-:S03]  /*62790*/  LOP3.LUT P4, RZ, R19, 0x2, RZ, 0xc0, !PT ;  /* 0x0000000213ff7812 */ /* 0x000fc6000788c0ff */
[----:B--2---:R0:W-:Y:S04]  /*627a0*/  STL.64 [R1+0x19c8], R14 ;  /* 0x0019c80e01007387 */ /* 0x0041e80000100a00 */
[----:B0-----:R-:W2:Y:S01]  /*627b0*/  LDL.LU.64 R14, [R1+0x900] ;  /* 0x00090000010e7983 */ /* 0x001ea20000300a00 */
[----:B------:R-:W-:-:S03]  /*627c0*/  PRMT R8, R21, 0x7773, RZ ;  /* 0x0000777315087816 */ /* 0x000fc600000000ff */
[----:B------:R-:W3:Y:S04]  /*627d0*/  LDL.LU R28, [R1+0x30] ;  /* 0x00003000011c7983 */ /* 0x000ee80000300800 */
[----:B------:R0:W-:Y:S01]  /*627e0*/  @P4 STG.E.U8 desc[UR32][R22.64], R8 ;  /* 0x0000000816004986 */ /* 0x0001e2000c101120 */
[----:B------:R-:W-:Y:S02]  /*627f0*/  LOP3.LUT P4, RZ, R19, 0x1, RZ, 0xc0, !PT ;  /* 0x0000000113ff7812 */ /* 0x000fe4000788c0ff */
[----:B------:R-:W-:Y:S01]  /*62800*/  PRMT R19, R29, 0x7772, RZ ;  /* 0x000077721d137816 */ /* 0x000fe200000000ff */
[----:B------:R-:W4:Y:S04]  /*62810*/  LDL.LU.64 R6, [R1+0x8e8] ;  /* 0x0008e80001067983 */ /* 0x000f280000300a00 */
[----:B------:R-:W3:Y:S04]  /*62820*/  LDL.LU.64 R12, [R1+0x8e0] ;  /* 0x0008e000010c7983 */ /* 0x000ee80000300a00 */
[----:B------:R-:W3:Y:S04]  /*62830*/  LDL.LU.64 R10, [R1+0x8d8] ;  /* 0x0008d800010a7983 */ /* 0x000ee80000300a00 */
[----:B------:R1:W-:Y:S01]  /*62840*/  @P4 STG.E.U8 desc[UR32][R26.64], R19 ;  /* 0x000000131a004986 */ /* 0x0003e2000c101120 */
[----:B------:R-:W-:-:S03]  /*62850*/  LOP3.LUT P4, RZ, R3, 0x80000000, RZ, 0xc0, !PT ;  /* 0x8000000003ff7812 */ /* 0x000fc6000788c0ff */
[----:B0-----:R-:W3:Y:S04]  /*62860*/  LDL.LU.64 R8, [R1+0x8d0] ;  /* 0x0008d00001087983 */ /* 0x001ee80000300a00 */
[----:B------:R-:W3:Y:S01]  /*62870*/  LDL.LU.64 R20, [R1+0x8c8] ;  /* 0x0008c80001147983 */ /* 0x000ee20000300a00 */
[----:B-1----:R-:W-:-:S03]  /*62880*/  PRMT R19, R29, 0x7773, RZ ;  /* 0x000077731d137816 */ /* 0x002fc600000000ff */
[----:B------:R-:W3:Y:S04]  /*62890*/  LDL.LU.64 R22, [R1+0x8c0] ;  /* 0x0008c00001167983 */ /* 0x000ee80000300a00 */
[----:B------:R-:W3:Y:S04]  /*628a0*/  LDL.LU.64 R26, [R1+0x8b8] ;  /* 0x0008b800011a7983 */ /* 0x000ee80000300a00 */
[----:B------:R-:W3:Y:S04]  /*628b0*/  LDL.LU R29, [R1+0x19d0] ;  /* 0x0019d000011d7983 */ /* 0x000ee80000300800 */
[----:B--2---:R0:W-:Y:S04]  /*628c0*/  @P4 STG.E.U8 desc[UR32][R14.64], R19 ;  /* 0x000000130e004986 */ /* 0x0041e8000c101120 */
[----:B0-----:R-:W2:Y:S01]  /*628d0*/  LDL.LU.64 R14, [R1+0x19c8] ;  /* 0x0019c800010e7983 */ /* 0x001ea20000300a00 */
[----:B------:R-:W-:-:S02]  /*628e0*/  LOP3.LUT P4, RZ, R3, 0x40000000, RZ, 0xc0, !PT ;  /* 0x4000000003ff7812 */ /* 0x000fc4000788c0ff */
[----:B------:R-:W-:-:S11]  /*628f0*/  PRMT R19, R16, 0x7772, RZ ;  /* 0x0000777210137816 */ /* 0x000fd600000000ff */
[----:B--2---:R0:W-:Y:S04]  /*62900*/  @P4 STG.E.U8 desc[UR32][R14.64], R19 ;  /* 0x000000130e004986 */ /* 0x0041e8000c101120 */
[----:B0-----:R-:W2:Y:S01]  /*62910*/  LDL.LU.64 R14, [R1+0x19c0] ;  /* 0x0019c000010e7983 */ /* 0x001ea20000300a00 */
[C---:B------:R-:W-:Y:S02]  /*62920*/  LOP3.LUT P4, RZ, R3.reuse, 0x20000000, RZ, 0xc0, !PT ;  /* 0x2000000003ff7812 */ /* 0x040fe4000788c0ff */
[----:B------:R-:W-:Y:S02]  /*62930*/  PRMT R19, R16, 0x7773, RZ ;  /* 0x0000777310137816 */ /* 0x000fe400000000ff */
[----:B------:R-:W3:Y:S09]  /*62940*/  LDL.LU R16, [R1+0x19bc] ;  /* 0x0019bc0001107983 */ /* 0x000ef20000300800 */
[----:B--2---:R0:W-:Y:S04]  /*62950*/  @P4 STG.E.U8 desc[UR32][R14.64], R19 ;  /* 0x000000130e004986 */ /* 0x0041e8000c101120 */
[----:B0-----:R-:W2:Y:S01]  /*62960*/  LDL.LU R15, [R1+0x19b8] ;  /* 0x0019b800010f7983 */ /* 0x001ea20000300800 */
[----:B------:R-:W-:-:S02]  /*62970*/  LOP3.LUT P4, RZ, R3, 0x10000000, RZ, 0xc0, !PT ;  /* 0x1000000003ff7812 */ /* 0x000fc4000788c0ff */
[C---:B------:R-:W-:Y:S02]  /*62980*/  LOP3.LUT P5, RZ, R18.reuse, 0x4, RZ, 0xc0, !PT ;  /* 0x0000000412ff7812 */ /* 0x040fe400078ac0ff */
[C---:B------:R-:W-:Y:S02]  /*62990*/  LOP3.LUT P6, RZ, R18.reuse, 0x8, RZ, 0xc0, !PT ;  /* 0x0000000812ff7812 */ /* 0x040fe400078cc0ff */
[C---:B------:R-:W-:Y:S02]  /*629a0*/  LOP3.LUT P0, RZ, R18.reuse, 0x10, RZ, 0xc0, !PT ;  /* 0x0000001012ff7812 */ /* 0x040fe4000780c0ff */
[C---:B------:R-:W-:Y:S02]  /*629b0*/  LOP3.LUT P1, RZ, R18.reuse, 0x20, RZ, 0xc0, !PT ;  /* 0x0000002012ff7812 */ /* 0x040fe4000782c0ff */
[C---:B------:R-:W-:Y:S02]  /*629c0*/  LOP3.LUT P2, RZ, R18.reuse, 0x40, RZ, 0xc0, !PT ;  /* 0x0000004012ff7812 */ /* 0x040fe4000784c0ff */
[----:B------:R-:W-:-:S02]  /*629d0*/  LOP3.LUT P3, RZ, R18, 0x80, RZ, 0xc0, !PT ;  /* 0x0000008012ff7812 */ /* 0x000fc4000786c0ff */
[----:B--2---:R-:W-:-:S05]  /*629e0*/  PRMT R19, R15, 0x7772, RZ ;  /* 0x000077720f137816 */ /* 0x004fca00000000ff */
[----:B----4-:R0:W-:Y:S02]  /*629f0*/  @P4 STG.E.U8 desc[UR32][R6.64], R19 ;  /* 0x0000001306004986 */ /* 0x0101e4000c101120 */
[----:B0-----:R-:W-:Y:S02]  /*62a00*/  PRMT R19, R15, 0x7773, RZ ;  /* 0x000077730f137816 */ /* 0x001fe400000000ff */
[----:B------:R-:W2:Y:S04]  /*62a10*/  LDL.LU.64 R6, [R1+0x8b0] ;  /* 0x0008b00001067983 */ /* 0x000ea80000300a00 */
[----:B---3--:R0:W-:Y:S02]  /*62a20*/  @P5 STG.E.U8 desc[UR32][R12.64], R19 ;  /* 0x000000130c005986 */ /* 0x0081e4000c101120 */
[----:B0-----:R-:W-:-:S02]  /*62a30*/  PRMT R19, R29, 0x7772, RZ ;  /* 0x000077721d137816 */ /* 0x001fc400000000ff */
[----:B------:R-:W3:Y:S04]  /*62a40*/  LDL.LU.64 R12, [R1+0x8a8] ;  /* 0x0008a800010c7983 */ /* 0x000ee80000300a00 */
[----:B------:R0:W-:Y:S02]  /*62a50*/  @P6 STG.E.U8 desc[UR32][R10.64], R19 ;  /* 0x000000130a006986 */ /* 0x0001e4000c101120 */
[----:B0-----:R-:W-:-:S05]  /*62a60*/  PRMT R19, R29, 0x7773, RZ ;  /* 0x000077731d137816 */ /* 0x001fca00000000ff */
[----:B------:R0:W-:Y:S02]  /*62a70*/  @P0 STG.E.U8 desc[UR32][R8.64], R19 ;  /* 0x0000001308000986 */ /* 0x0001e4000c101120 */
[----:B0-----:R-:W-:-:S05]  /*62a80*/  PRMT R19, R16, 0x7772, RZ ;  /* 0x0000777210137816 */ /* 0x001fca00000000ff */
[----:B------:R0:W-:Y:S02]  /*62a90*/  @P1 STG.E.U8 desc[UR32][R20.64], R19 ;  /* 0x0000001314001986 */ /* 0x0001e4000c101120 */
[----:B0-----:R-:W-:Y:S02]  /*62aa0*/  PRMT R19, R16, 0x7773, RZ ;  /* 0x0000777310137816 */ /* 0x001fe400000000ff */
[----:B------:R-:W4:Y:S04]  /*62ab0*/  LDL.LU.64 R20, [R1+0x8a0] ;  /* 0x0008a00001147983 */ /* 0x000f280000300a00 */
[----:B------:R0:W-:Y:S02]  /*62ac0*/  @P2 STG.E.U8 desc[UR32][R22.64], R19 ;  /* 0x0000001316002986 */ /* 0x0001e4000c101120 */
[----:B0-----:R-:W-:-:S02]  /*62ad0*/  PRMT R19, R28, 0x7770, RZ ;  /* 0x000077701c137816 */ /* 0x001fc400000000ff */
[----:B------:R-:W4:Y:S04]  /*62ae0*/  LDL.LU.64 R22, [R1+0x898] ;  /* 0x0008980001167983 */ /* 0x000f280000300a00 */
[----:B------:R0:W-:Y:S04]  /*62af0*/  @P3 STG.E.U8 desc[UR32][R26.64], R19 ;  /* 0x000000131a003986 */ /* 0x0001e8000c101120 */
[----:B------:R-:W4:Y:S01]  /*62b00*/  LDL.LU.64 R10, [R1+0x890] ;  /* 0x00089000010a7983 */ /* 0x000f220000300a00 */
[----:B0-----:R-:W-:-:S03]  /*62b10*/  IMAD.MOV.U32 R27, RZ, RZ, R17 ;  /* 0x000000ffff1b7224 */ /* 0x001fc600078e0011 */
[----:B------:R-:W4:Y:S04]  /*62b20*/  LDL.LU.64 R16, [R1+0x888] ;  /* 0x0008880001107983 */ /* 0x000f280000300a00 */
[----:B------:R-:W3:Y:S04]  /*62b30*/  LDL.LU R29, [R1+0x34] ;  /* 0x00003400011d7983 */ /* 0x000ee80000300800 */
[----:B------:R-:W4:Y:S01]  /*62b40*/  LDL.LU R15, [R1+0x38] ;  /* 0x00003800010f7983 */ /* 0x000f220000300800 */
[C---:B------:R-:W-:Y:S02]  /*62b50*/  LOP3.LUT P0, RZ, R18.reuse, 0x100, RZ, 0xc0, !PT ;  /* 0x0000010012ff7812 */ /* 0x040fe4000780c0ff */
[----:B------:R-:W-:-:S02]  /*62b60*/  LOP3.LUT P1, RZ, R18, 0x200, RZ, 0xc0, !PT ;  /* 0x0000020012ff7812 */ /* 0x000fc4000782c0ff */
[----:B------:R-:W-:Y:S02]  /*62b70*/  PRMT R19, R28, 0x7771, RZ ;  /* 0x000077711c137816 */ /* 0x000fe400000000ff */
[C---:B------:R-:W-:Y:S02]  /*62b80*/  LOP3.LUT P2, RZ, R18.reuse, 0x400, RZ, 0xc0, !PT ;  /* 0x0000040012ff7812 */ /* 0x040fe4000784c0ff */
[----:B------:R-:W-:Y:S01]  /*62b90*/  LOP3.LUT P3, RZ, R18, 0x800, RZ, 0xc0, !PT ;  /* 0x0000080012ff7812 */ /* 0x000fe2000786c0ff */
[----:B------:R-:W-:Y:S02]  /*62ba0*/  IMAD.MOV.U32 R26, RZ, RZ, R5 ;  /* 0x000000ffff1a7224 */ /* 0x000fe400078e0005 */
[----:B------:R-:W4:Y:S04]  /*62bb0*/  LDL.LU R5, [R1+0x3c] ;  /* 0x00003c0001057983 */ /* 0x000f280000300800 */
[----:B------:R-:W4:Y:S04]  /*62bc0*/  LDL.LU R8, [R1+0x20] ;  /* 0x0000200001087983 */ /* 0x000f280000300800 */
[----:B------:R-:W4:Y:S04]  /*62bd0*/  LDL.LU R9, [R1+0x24] ;  /* 0x0000240001097983 */ /* 0x000f280000300800 */
[----:B--2---:R3:W-:Y:S02]  /*62be0*/  @P0 STG.E.U8 desc[UR32][R6.64], R19 ;  /* 0x0000001306000986 */ /* 0x0047e4000c101120 */
[----:B---3--:R-:W-:-:S05]  /*62bf0*/  PRMT R19, R29, 0x7770, RZ ;  /* 0x000077701d137816 */ /* 0x008fca00000000ff */
[----:B------:R0:W-:Y:S02]  /*62c00*/  @P1 STG.E.U8 desc[UR32][R12.64], R19 ;  /* 0x000000130c001986 */ /* 0x0001e4000c101120 */
[----:B0-----:R-:W-:-:S05]  /*62c10*/  PRMT R19, R29, 0x7771, RZ ;  /* 0x000077711d137816 */ /* 0x001fca00000000ff */
[----:B----4-:R0:W-:Y:S04]  /*62c20*/  @P2 STG.E.U8 desc[UR32][R20.64], R19 ;  /* 0x0000001314002986 */ /* 0x0101e8000c101120 */
[----:B------:R-:W-:Y:S01]  /*62c30*/  STL [R1+0x1990], R29 ;  /* 0x0019901d01007387 */ /* 0x000fe20000100800 */
[----:B0-----:R-:W-:-:S03]  /*62c40*/  PRMT R19, R15, 0x7770, RZ ;  /* 0x000077700f137816 */ /* 0x001fc600000000ff */
[----:B------:R-:W2:Y:S04]  /*62c50*/  LDL.LU.64 R20, [R1+0x880] ;  /* 0x0008800001147983 */ /* 0x000ea80000300a00 */
[----:B------:R0:W-:Y:S04]  /*62c60*/  @P3 STG.E.U8 desc[UR32][R22.64], R19 ;  /* 0x0000001316003986 */ /* 0x0001e8000c101120 */
[----:B0-----:R-:W3:Y:S04]  /*62c70*/  LDL.LU.64 R22, [R1+0x878] ;  /* 0x0008780001167983 */ /* 0x001ee80000300a00 */
[----:B------:R0:W-:Y:S04]  /*62c80*/  STL.64 [R1+0x19b0], R26 ;  /* 0x0019b01a01007387 */ /* 0x0001e80000100a00 */
[----:B0-----:R-:W4:Y:S04]  /*62c90*/  LDL.LU.64 R26, [R1+0x870] ;  /* 0x00087000011a7983 */ /* 0x001f280000300a00 */
[----:B------:R-:W2:Y:S01]  /*62ca0*/  LDL R29, [R1+0x28] ;  /* 0x00002800011d7983 */ /* 0x000ea20000100800 */
[----:B------:R-:W-:-:S02]  /*62cb0*/  LOP3.LUT P4, RZ, R18, 0x100000, RZ, 0xc0, !PT ;  /* 0x0010000012ff7812 */ /* 0x000fc4000788c0ff */
        /* <DEDUP_REMOVED lines=12> */
[----:B------:R-:W-:Y:S01]  /*62d80*/  LOP3.LUT R3, R3, 0xfeffffff, RZ, 0xc0, !PT ;  /* 0xfeffffff03037812 */ /* 0x000fe200078ec0ff */
[----:B--2---:R0:W-:Y:S04]  /*62d90*/  STL.64 [R1+0x19a0], R28 ;  /* 0x0019a01c01007387 */ /* 0x0041e80000100a00 */
[----:B0-----:R-:W2:Y:S06]  /*62da0*/  LDL.LU.64 R28, [R1+0x860] ;  /* 0x00086000011c7983 */ /* 0x001eac0000300a00 */
        /* <DEDUP_REMOVED lines=8> */
[----:B------:R-:W-:Y:S02]  /*62e30*/  LOP3.LUT R3, R3, 0xf7ffffff, RZ, 0xc0, !PT ;  /* 0xf7ffffff03037812 */ /* 0x000fe400078ec0ff */
[----:B------:R-:W-:-:S09]  /*62e40*/  PRMT R19, R15, 0x7771, RZ ;  /* 0x000077710f137816 */ /* 0x000fd200000000ff */
[----:B------:R-:W-:Y:S02]  /*62e50*/  @P4 LOP3.LUT R3, R3, 0x8000000, RZ, 0xfc, !PT ;  /* 0x0800000003034812 */ /* 0x000fe400078efcff */
[----:B------:R-:W-:-:S13]  /*62e60*/  LOP3.LUT P4, RZ, R18, 0x1000, RZ, 0xc0, !PT ;  /* 0x0000100012ff7812 */ /* 0x000fda000788c0ff */
[----:B------:R0:W-:Y:S01]  /*62e70*/  @P4 STG.E.U8 desc[UR32][R10.64], R19 ;  /* 0x000000130a004986 */ /* 0x0001e2000c101120 */
[----:B------:R-:W-:Y:S02]  /*62e80*/  LOP3.LUT P4, RZ, R3, 0x8000000, RZ, 0xc0, !PT ;  /* 0x0800000003ff7812 */ /* 0x000fe4000788c0ff */
[----:B0-----:R-:W-:-:S11]  /*62e90*/  PRMT R19, R5, 0x7770, RZ ;  /* 0x0000777005137816 */ /* 0x001fd600000000ff */
[----:B------:R-:W-:Y:S04]  /*62ea0*/  @P4 STG.E.U8 desc[UR32][R16.64], R19 ;  /* 0x0000001310004986 */ /* 0x000fe8000c101120 */
[----:B--2---:R0:W-:Y:S04]  /*62eb0*/  STL.64 [R1+0x19a8], R28 ;  /* 0x0019a81c01007387 */ /* 0x0041e80000100a00 */
[----:B0-----:R-:W2:Y:S04]  /*62ec0*/  LDL.LU.64 R28, [R1+0x868] ;  /* 0x00086800011c7983 */ /* 0x001ea80000300a00 */
[----:B------:R-:W2:Y:S01]  /*62ed0*/  LDL.LU.64 R16, [R1+0x850] ;  /* 0x0008500001107983 */ /* 0x000ea20000300a00 */
[----:B------:R-:W-:-:S02]  /*62ee0*/  LOP3.LUT P4, RZ, R3, 0x4000000, RZ, 0xc0, !PT ;  /* 0x0400000003ff7812 */ /* 0x000fc4000788c0ff */
[----:B------:R-:W-:-:S11]  /*62ef0*/  PRMT R19, R5, 0x7771, RZ ;  /* 0x0000777105137816 */ /* 0x000fd600000000ff */
[----:B------:R0:W-:Y:S01]  /*62f00*/  @P4 STG.E.U8 desc[UR32][R20.64], R19 ;  /* 0x0000001314004986 */ /* 0x0001e2000c101120 */
[----:B------:R-:W-:Y:S02]  /*62f10*/  LOP3.LUT P4, RZ, R3, 0x2000000, RZ, 0xc0, !PT ;  /* 0x0200000003ff7812 */ /* 0x000fe4000788c0ff */
[----:B0-----:R-:W-:-:S11]  /*62f20*/  PRMT R19, R8, 0x7770, RZ ;  /* 0x0000777008137816 */ /* 0x001fd600000000ff */
[----:B---3--:R0:W-:Y:S01]  /*62f30*/  @P4 STG.E.U8 desc[UR32][R22.64], R19 ;  /* 0x0000001316004986 */ /* 0x0081e2000c101120 */
[----:B------:R-:W-:Y:S02]  /*62f40*/  LOP3.LUT P4, RZ, R3, 0x1000000, RZ, 0xc0, !PT ;  /* 0x0100000003ff7812 */ /* 0x000fe4000788c0ff */
[----:B0-----:R-:W-:-:S11]  /*62f50*/  PRMT R19, R8, 0x7771, RZ ;  /* 0x0000777108137816 */ /* 0x001fd600000000ff */
[----:B----4-:R0:W-:Y:S01]  /*62f60*/  @P4 STG.E.U8 desc[UR32][R26.64], R19 ;  /* 0x000000131a004986 */ /* 0x0101e2000c101120 */
[----:B------:R-:W-:Y:S02]  /*62f70*/  LOP3.LUT P4, RZ, R3, 0x800000, RZ, 0xc0, !PT ;  /* 0x0080000003ff7812 */ /* 0x000fe4000788c0ff */
[----:B0-----:R-:W-:Y:S01]  /*62f80*/  PRMT R19, R9, 0x7770, RZ ;  /* 0x0000777009137816 */ /* 0x001fe200000000ff */
[----:B--2---:R0:W-:Y:S10]  /*62f90*/  STL.64 [R1+0x1998], R16 ;  /* 0x0019981001007387 */ /* 0x0041f40000100a00 */
[----:B------:R1:W-:Y:S04]  /*62fa0*/  @P4 STG.E.U8 desc[UR32][R28.64], R19 ;  /* 0x000000131c004986 */ /* 0x0003e8000c101120 */
[----:B0-----:R-:W2:Y:S04]  /*62fb0*/  LDL.LU.64 R16, [R1+0x858] ;  /* 0x0008580001107983 */ /* 0x001ea80000300a00 */
[----:B------:R-:W3:Y:S04]  /*62fc0*/  LDL R14, [R1+0x2c] ;  /* 0x00002c00010e7983 */ /* 0x000ee80000100800 */
[----:B------:R-:W4:Y:S04]  /*62fd0*/  LDL.LU.64 R6, [R1+0x848] ;  /* 0x0008480001067983 */ /* 0x000f280000300a00 */
[----:B------:R-:W4:Y:S04]  /*62fe0*/  LDL.LU.64 R12, [R1+0x840] ;  /* 0x00084000010c7983 */ /* 0x000f280000300a00 */
[----:B------:R-:W4:Y:S04]  /*62ff0*/  LDL.LU.64 R10, [R1+0x838] ;  /* 0x00083800010a7983 */ /* 0x000f280000300a00 */
[----:B------:R-:W4:Y:S04]  /*63000*/  LDL.LU.64 R20, [R1+0x830] ;  /* 0x0008300001147983 */ /* 0x000f280000300a00 */
[----:B------:R-:W4:Y:S04]  /*63010*/  LDL.LU.64 R22, [R1+0x828] ;  /* 0x0008280001167983 */ /* 0x000f280000300a00 */
[----:B------:R-:W4:Y:S04]  /*63020*/  LDL.LU.64 R26, [R1+0x19b0] ;  /* 0x0019b000011a7983 */ /* 0x000f280000300a00 */
[----:B-1----:R-:W2:Y:S01]  /*63030*/  LDL.LU.64 R28, [R1+0x19a8] ;  /* 0x0019a800011c7983 */ /* 0x002ea20000300a00 */
[----:B------:R-:W-:-:S02]  /*63040*/  LOP3.LUT P4, RZ, R3, 0x400000, RZ, 0xc0, !PT ;  /* 0x0040000003ff7812 */ /* 0x000fc4000788c0ff */
[----:B------:R-:W-:-:S11]  /*63050*/  PRMT R19, R9, 0x7771, RZ ;  /* 0x0000777109137816 */ /* 0x000fd600000000ff */
[----:B--2---:R0:W-:Y:S04]  /*63060*/  @P4 STG.E.U8 desc[UR32][R28.64], R19 ;  /* 0x000000131c004986 */ /* 0x0041e8000c101120 */
[----:B0-----:R-:W2:Y:S01]  /*63070*/  LDL.LU.64 R28, [R1+0x19a0] ;  /* 0x0019a000011c7983 */ /* 0x001ea20000300a00 */
[----:B------:R-:W-:Y:S02]  /*63080*/  LOP3.LUT P4, RZ, R3, 0x200000, RZ, 0xc0, !PT ;  /* 0x0020000003ff7812 */ /* 0x000fe4000788c0ff */
[----:B--2---:R-:W-:-:S11]  /*63090*/  PRMT R19, R29, 0x7770, RZ ;  /* 0x000077701d137816 */ /* 0x004fd600000000ff */
[----:B------:R0:W-:Y:S04]  /*630a0*/  @P4 STG.E.U8 desc[UR32][R16.64], R19 ;  /* 0x0000001310004986 */ /* 0x0001e8000c101120 */
[----:B0-----:R-:W2:Y:S01]  /*630b0*/  LDL.LU.64 R16, [R1+0x1998] ;  /* 0x0019980001107983 */ /* 0x001ea20000300a00 */
[----:B------:R-:W-:Y:S02]  /*630c0*/  LOP3.LUT P4, RZ, R3, 0x100000, RZ, 0xc0, !PT ;  /* 0x0010000003ff7812 */ /* 0x000fe4000788c0ff */
[----:B------:R-:W-:Y:S02]  /*630d0*/  PRMT R19, R29, 0x7771, RZ ;  /* 0x000077711d137816 */ /* 0x000fe400000000ff */
[----:B------:R-:W4:Y:S01]  /*630e0*/  LDL.LU R29, [R1+0x1990] ;  /* 0x00199000011d7983 */ /* 0x000f220000300800 */
[----:B------:R-:W-:-:S02]  /*630f0*/  LOP3.LUT P5, RZ, R18, 0x200000, RZ, 0xc0, !PT ;  /* 0x0020000012ff7812 */ /* 0x000fc400078ac0ff */
[C---:B------:R-:W-:Y:S02]  /*63100*/  LOP3.LUT P6, RZ, R18.reuse, 0x400000, RZ, 0xc0, !PT ;  /* 0x0040000012ff7812 */ /* 0x040fe400078cc0ff */
[C---:B------:R-:W-:Y:S02]  /*63110*/  LOP3.LUT P0, RZ, R18.reuse, 0x800000, RZ, 0xc0, !PT ;  /* 0x0080000012ff7812 */ /* 0x040fe4000780c0ff */
[C---:B------:R-:W-:Y:S02]  /*63120*/  LOP3.LUT P1, RZ, R18.reuse, 0x1000000, RZ, 0xc0, !PT ;  /* 0x0100000012ff7812 */ /* 0x040fe4000782c0ff */
[----:B------:R-:W-:Y:S01]  /*63130*/  LOP3.LUT P2, RZ, R18, 0x2000000, RZ, 0xc0, !PT ;  /* 0x0200000012ff7812 */ /* 0x000fe2000784c0ff */
[----:B--2---:R0:W-:Y:S04]  /*63140*/  @P4 STG.E.U8 desc[UR32][R16.64], R19 ;  /* 0x0000001310004986 */ /* 0x0041e8000c101120 */
[----:B0-----:R-:W2:Y:S01]  /*63150*/  LDL.LU.64 R16, [R1+0x1988] ;  /* 0x0019880001107983 */ /* 0x001ea20000300a00 */
[----:B---3--:R-:W-:-:S05]  /*63160*/  PRMT R19, R14, 0x7770, RZ ;  /* 0x000077700e137816 */ /* 0x008fca00000000ff */
[----:B----4-:R0:W-:Y:S02]  /*63170*/  @P5 STG.E.U8 desc[UR32][R6.64], R19 ;  /* 0x0000001306005986 */ /* 0x0101e4000c101120 */
[----:B0-----:R-:W-:-:S05]  /*63180*/  PRMT R19, R14, 0x7771, RZ ;  /* 0x000077710e137816 */ /* 0x001fca00000000ff */
[----:B------:R0:W-:Y:S01]  /*63190*/  @P6 STG.E.U8 desc[UR32][R12.64], R19 ;  /* 0x000000130c006986 */ /* 0x0001e2000c101120 */
[----:B------:R-:W-:Y:S02]  /*631a0*/  LOP3.LUT P3, RZ, R18, 0x4000000, RZ, 0xc0, !PT ;  /* 0x0400000012ff7812 */ /* 0x000fe4000786c0ff */
[----:B0-----:R-:W-:-:S05]  /*631b0*/  PRMT R19, R28, 0x7772, RZ ;  /* 0x000077721c137816 */ /* 0x001fca00000000ff */
[----:B------:R0:W-:Y:S02]  /*631c0*/  @P0 STG.E.U8 desc[UR32][R10.64], R19 ;  /* 0x000000130a000986 */ /* 0x0001e4000c101120 */
[----:B0-----:R-:W-:-:S05]  /*631d0*/  PRMT R19, R28, 0x7773, RZ ;  /* 0x000077731c137816 */ /* 0x001fca00000000ff */
[----:B------:R0:W-:Y:S02]  /*631e0*/  @P1 STG.E.U8 desc[UR32][R20.64], R19 ;  /* 0x0000001314001986 */ /* 0x0001e4000c101120 */
[----:B0-----:R-:W-:-:S05]  /*631f0*/  PRMT R19, R29, 0x7772, RZ ;  /* 0x000077721d137816 */ /* 0x001fca00000000ff */
[----:B------:R0:W-:Y:S02]  /*63200*/  @P2 STG.E.U8 desc[UR32][R22.64], R19 ;  /* 0x0000001316002986 */ /* 0x0001e4000c101120 */
[----:B0-----:R-:W-:-:S05]  /*63210*/  PRMT R19, R29, 0x7773, RZ ;  /* 0x000077731d137816 */ /* 0x001fca00000000ff */
[----:B--2---:R0:W-:Y:S04]  /*63220*/  @P3 STG.E.U8 desc[UR32][R16.64], R19 ;  /* 0x0000001310003986 */ /* 0x0041e8000c101120 */
[----:B0-----:R-:W2:Y:S04]  /*63230*/  LDL.LU.64 R16, [R1+0x1980] ;  /* 0x0019800001107983 */ /* 0x001ea80000300a00 */
[----:B------:R-:W3:Y:S04]  /*63240*/  LDL.LU.64 R20, [R1+0x818] ;  /* 0x0008180001147983 */ /* 0x000ee80000300a00 */
[----:B------:R-:W4:Y:S04]  /*63250*/  LDL.LU.64 R12, [R1+0x810] ;  /* 0x00081000010c7983 */ /* 0x000f280000300a00 */
[----:B------:R-:W4:Y:S04]  /*63260*/  LDL.LU.64 R10, [R1+0x808] ;  /* 0x00080800010a7983 */ /* 0x000f280000300a00 */
[----:B------:R-:W4:Y:S04]  /*63270*/  LDL.LU.64 R22, [R1+0x800] ;  /* 0x0008000001167983 */ /* 0x000f280000300a00 */
[----:B------:R-:W4:Y:S01]  /*63280*/  LDL.LU.64 R28, [R1+0x7f8] ;  /* 0x0007f800011c7983 */ /* 0x000f220000300a00 */
[----:B------:R-:W-:-:S02]  /*63290*/  LOP3.LUT R3, R3, 0xffffefff, RZ, 0xc0, !PT ;  /* 0xffffefff03037812 */ /* 0x000fc400078ec0ff */
[C---:B------:R-:W-:Y:S02]  /*632a0*/  LOP3.LUT P0, RZ, R18.reuse, 0x8000000, RZ, 0xc0, !PT ;  /* 0x0800000012ff7812 */ /* 0x040fe4000780c0ff */
[C---:B------:R-:W-:Y:S02]  /*632b0*/  LOP3.LUT P1, RZ, R18.reuse, 0x10000000, RZ, 0xc0, !PT ;  /* 0x1000000012ff7812 */ /* 0x040fe4000782c0ff */
[C---:B------:R-:W-:Y:S02]  /*632c0*/  LOP3.LUT P2, RZ, R18.reuse, 0x20000000, RZ, 0xc0, !PT ;  /* 0x2000000012ff7812 */ /* 0x040fe4000784c0ff */
[----:B------:R-:W-:Y:S02]  /*632d0*/  LOP3.LUT P3, RZ, R18, 0x40000000, RZ, 0xc0, !PT ;  /* 0x4000000012ff7812 */ /* 0x000fe4000786c0ff */
[----:B--2---:R-:W-:-:S13]  /*632e0*/  LOP3.LUT P4, RZ, R17, 0x80, RZ, 0xc0, !PT ;  /* 0x0000008011ff7812 */ /* 0x004fda000788c0ff */
        /* <DEDUP_REMOVED lines=23> */
[----:B------:R-:W-:-:S05]  /*63460*/  PRMT R18, R15, 0x7772, RZ ;  /* 0x000077720f127816 */ /* 0x000fca00000000ff */
[----:B---3--:R0:W-:Y:S02]  /*63470*/  @P0 STG.E.U8 desc[UR32][R20.64], R18 ;  /* 0x0000001214000986 */ /* 0x0081e4000c101120 */
[----:B0-----:R-:W-:Y:S02]  /*63480*/  PRMT R18, R15, 0x7773, RZ ;  /* 0x000077730f127816 */ /* 0x001fe400000000ff */
[----:B------:R-:W2:Y:S04]  /*63490*/  LDL.LU.64 R20, [R1+0x7f0] ;  /* 0x0007f00001147983 */ /* 0x000ea80000300a00 */
[----:B----4-:R0:W-:Y:S02]  /*634a0*/  @P1 STG.E.U8 desc[UR32][R12.64], R18 ;  /* 0x000000120c001986 */ /* 0x0101e4000c101120 */
[----:B0-----:R-:W-:-:S05]  /*634b0*/  PRMT R18, R5, 0x7772, RZ ;  /* 0x0000777205127816 */ /* 0x001fca00000000ff */
[----:B------:R0:W-:Y:S02]  /*634c0*/  @P2 STG.E.U8 desc[UR32][R10.64], R18 ;  /* 0x000000120a002986 */ /* 0x0001e4000c101120 */
[----:B0-----:R-:W-:Y:S02]  /*634d0*/  PRMT R18, R5, 0x7773, RZ ;  /* 0x0000777305127816 */ /* 0x001fe400000000ff */
[----:B------:R-:W3:Y:S04]  /*634e0*/  LDL.LU.64 R10, [R1+0x7e8] ;  /* 0x0007e800010a7983 */ /* 0x000ee80000300a00 */
[----:B------:R0:W-:Y:S02]  /*634f0*/  @P3 STG.E.U8 desc[UR32][R22.64], R18 ;  /* 0x0000001216003986 */ /* 0x0001e4000c101120 */
[----:B0-----:R-:W-:-:S02]  /*63500*/  PRMT R18, R8, 0x7772, RZ ;  /* 0x0000777208127816 */ /* 0x001fc400000000ff */
[----:B------:R-:W4:Y:S04]  /*63510*/  LDL.LU.64 R22, [R1+0x7e0] ;  /* 0x0007e00001167983 */ /* 0x000f280000300a00 */
[----:B------:R-:W4:Y:S04]  /*63520*/  LDL.LU R5, [R1+0x14] ;  /* 0x0000140001057983 */ /* 0x000f280000300800 */
[----:B------:R-:W-:Y:S04]  /*63530*/  STL.64 [R1+0x1960], R16 ;  /* 0x0019601001007387 */ /* 0x000fe80000100a00 */
[----:B------:R0:W-:Y:S04]  /*63540*/  @P4 STG.E.U8 desc[UR32][R28.64], R18 ;  /* 0x000000121c004986 */ /* 0x0001e8000c101120 */
[----:B0-----:R-:W4:Y:S04]  /*63550*/  LDL.LU.64 R28, [R1+0x7d8] ;  /* 0x0007d800011c7983 */ /* 0x001f280000300a00 */
[----:B------:R-:W2:Y:S04]  /*63560*/  LDL.LU R14, [R1+0x18] ;  /* 0x00001800010e7983 */ /* 0x000ea80000300800 */
[----:B--2---:R0:W-:Y:S04]  /*63570*/  STL [R1+0x1968], R14 ;  /* 0x0019680e01007387 */ /* 0x0041e80000100800 */
[----:B------:R-:W2:Y:S04]  /*63580*/  LDL.LU R19, [R1+0x2c] ;  /* 0x00002c0001137983 */ /* 0x000ea80000300800 */
[----:B0-----:R-:W3:Y:S01]  /*63590*/  LDL.LU.64 R14, [R1+0x7c0] ;  /* 0x0007c000010e7983 */ /* 0x001ee20000300a00 */
[----:B------:R-:W-:-:S02]  /*635a0*/  LOP3.LUT P4, RZ, R3, 0x80000, RZ, 0xc0, !PT ;  /* 0x0008000003ff7812 */ /* 0x000fc4000788c0ff */
[----:B------:R-:W-:-:S11]  /*635b0*/  PRMT R18, R8, 0x7773, RZ ;  /* 0x0000777308127816 */ /* 0x000fd600000000ff */
[----:B------:R-:W-:Y:S01]  /*635c0*/  @P4 STG.E.U8 desc[UR32][R20.64], R18 ;  /* 0x0000001214004986 */ /* 0x000fe2000c101120 */
[----:B------:R-:W-:-:S03]  /*635d0*/  LOP3.LUT P4, RZ, R3, 0x40000, RZ, 0xc0, !PT ;  /* 0x0004000003ff7812 */ /* 0x000fc6000788c0ff */
[----:B---3--:R0:W-:Y:S04]  /*635e0*/  STL.64 [R1+0x1970], R14 ;  /* 0x0019700e01007387 */ /* 0x0081e80000100a00 */
[----:B0-----:R-:W3:Y:S01]  /*635f0*/  LDL.LU.64 R14, [R1+0x7c8] ;  /* 0x0007c800010e7983 */ /* 0x001ee20000300a00 */
[----:B------:R-:W-:-:S05]  /*63600*/  PRMT R18, R9, 0x7772, RZ ;  /* 0x0000777209127816 */ /* 0x000fca00000000ff */
[----:B------:R0:W-:Y:S01]  /*63610*/  @P4 STG.E.U8 desc[UR32][R10.64], R18 ;  /* 0x000000120a004986 */ /* 0x0001e2000c101120 */
[----:B------:R-:W-:Y:S02]  /*63620*/  LOP3.LUT P4, RZ, R3, 0x20000, RZ, 0xc0, !PT ;  /* 0x0002000003ff7812 */ /* 0x000fe4000788c0ff */
[C---:B------:R-:W-:Y:S02]  /*63630*/  LOP3.LUT P5, RZ, R17.reuse, 0x100, RZ, 0xc0, !PT ;  /* 0x0000010011ff7812 */ /* 0x040fe400078ac0ff */
[C---:B------:R-:W-:Y:S02]  /*63640*/  LOP3.LUT P6, RZ, R17.reuse, 0x200, RZ, 0xc0, !PT ;  /* 0x0000020011ff7812 */ /* 0x040fe400078cc0ff */
[C---:B------:R-:W-:Y:S02]  /*63650*/  LOP3.LUT P0, RZ, R17.reuse, 0x400, RZ, 0xc0, !PT ;  /* 0x0000040011ff7812 */ /* 0x040fe4000780c0ff */
[----:B------:R-:W-:Y:S02]  /*63660*/  LOP3.LUT P1, RZ, R17, 0x800, RZ, 0xc0, !PT ;  /* 0x0000080011ff7812 */ /* 0x000fe4000782c0ff */
[----:B0-----:R-:W-:-:S02]  /*63670*/  PRMT R18, R9, 0x7773, RZ ;  /* 0x0000777309127816 */ /* 0x001fc400000000ff */
[C---:B------:R-:W-:Y:S02]  /*63680*/  LOP3.LUT P2, RZ, R17.reuse, 0x1000, RZ, 0xc0, !PT ;  /* 0x0000100011ff7812 */ /* 0x040fe4000784c0ff */
[----:B------:R-:W-:Y:S01]  /*63690*/  LOP3.LUT P3, RZ, R17, 0x2000, RZ, 0xc0, !PT ;  /* 0x0000200011ff7812 */ /* 0x000fe2000786c0ff */
[----:B----4-:R-:W-:Y:S04]  /*636a0*/  @P4 STG.E.U8 desc[UR32][R22.64], R18 ;  /* 0x0000001216004986 */ /* 0x010fe8000c101120 */
[----:B---3--:R0:W-:Y:S04]  /*636b0*/  STL.64 [R1+0x1978], R14 ;  /* 0x0019780e01007387 */ /* 0x0081e80000100a00 */
[----:B0-----:R-:W3:Y:S04]  /*636c0*/  LDL.LU.64 R14, [R1+0x7d0] ;  /* 0x0007d000010e7983 */ /* 0x001ee80000300a00 */
[----:B------:R-:W4:Y:S04]  /*636d0*/  LDL R21, [R1+0x10] ;  /* 0x0000100001157983 */ /* 0x000f280000100800 */
[----:B------:R-:W4:Y:S04]  /*636e0*/  LDL.LU R20, [R1+0x1c] ;  /* 0x00001c0001147983 */ /* 0x000f280000300800 */
[----:B------:R-:W4:Y:S04]  /*636f0*/  LDL.LU.64 R16, [R1+0x7b8] ;  /* 0x0007b80001107983 */ /* 0x000f280000300a00 */
[----:B------:R-:W4:Y:S04]  /*63700*/  LDL.LU.64 R6, [R1+0x7b0] ;  /* 0x0007b00001067983 */ /* 0x000f280000300a00 */
[----:B------:R-:W4:Y:S04]  /*63710*/  LDL.LU.64 R12, [R1+0x7a8] ;  /* 0x0007a800010c7983 */ /* 0x000f280000300a00 */
[----:B------:R-:W2:Y:S01]  /*63720*/  LDL R18, [R1+0x28] ;  /* 0x0000280001127983 */ /* 0x000ea20000100800 */
[----:B------:R-:W-:-:S03]  /*63730*/  LOP3.LUT P4, RZ, R3, 0x10000, RZ, 0xc0, !PT ;  /* 0x0001000003ff7812 */ /* 0x000fc6000788c0ff */
[----:B------:R-:W4:Y:S04]  /*63740*/  LDL.LU.64 R10, [R1+0x7a0] ;  /* 0x0007a000010a7983 */ /* 0x000f280000300a00 */
[----:B------:R-:W4:Y:S04]  /*63750*/  LDL.LU.64 R8, [R1+0x798] ;  /* 0x0007980001087983 */ /* 0x000f280000300a00 */
[----:B------:R-:W4:Y:S01]  /*63760*/  LDL.LU.64 R22, [R1+0x790] ;  /* 0x0007900001167983 */ /* 0x000f220000300a00 */
[----:B--2---:R-:W-:-:S05]  /*63770*/  PRMT R18, R18, 0x7772, RZ ;  /* 0x0000777212127816 */ /* 0x004fca00000000ff */
[----:B------:R0:W-:Y:S04]  /*63780*/  @P4 STG.E.U8 desc[UR32][R28.64], R18 ;  /* 0x000000121c004986 */ /* 0x0001e8000c101120 */
[----:B0-----:R-:W2:Y:S01]  /*63790*/  LDL.LU R18, [R1+0x28] ;  /* 0x0000280001127983 */ /* 0x001ea20000300800 */
[----:B------:R-:W-:-:S03]  /*637a0*/  LOP3.LUT P4, RZ, R3, 0x8000, RZ, 0xc0, !PT ;  /* 0x0000800003ff7812 */ /* 0x000fc6000788c0ff */
[----:B------:R-:W4:Y:S01]  /*637b0*/  LDL.LU.64 R28, [R1+0x788] ;  /* 0x00078800011c7983 */ /* 0x000f220000300a00 */
[----:B--2---:R-:W-:-:S09]  /*637c0*/  PRMT R18, R18, 0x7773, RZ ;  /* 0x0000777312127816 */ /* 0x004fd200000000ff */
[----:B---3--:R0:W-:Y:S04]  /*637d0*/  @P4 STG.E.U8 desc[UR32][R14.64], R18 ;  /* 0x000000120e004986 */ /* 0x0081e8000c101120 */
[----:B0-----:R-:W2:Y:S01]  /*637e0*/  LDL.LU.64 R14, [R1+0x1978] ;  /* 0x00197800010e7983 */ /* 0x001ea20000300a00 */
[----:B------:R-:W-:Y:S02]  /*637f0*/  LOP3.LUT P4, RZ, R3, 0x4000, RZ, 0xc0, !PT ;  /* 0x0000400003ff7812 */ /* 0x000fe4000788c0ff */
[----:B------:R-:W-:-:S11]  /*63800*/  PRMT R18, R19, 0x7772, RZ ;  /* 0x0000777213127816 */ /* 0x000fd600000000ff */
[----:B--2---:R0:W-:Y:S04]  /*63810*/  @P4 STG.E.U8 desc[UR32][R14.64], R18 ;  /* 0x000000120e004986 */ /* 0x0041e8000c101120 */
[----:B0-----:R-:W2:Y:S01]  /*63820*/  LDL.LU.64 R14, [R1+0x1970] ;  /* 0x00197000010e7983 */ /* 0x001ea20000300a00 */
[----:B------:R-:W-:Y:S02]  /*63830*/  LOP3.LUT P4, RZ, R3, 0x2000, RZ, 0xc0, !PT ;  /* 0x0000200003ff7812 */ /* 0x000fe4000788c0ff */
[----:B------:R-:W-:-:S11]  /*63840*/  PRMT R18, R19, 0x7773, RZ ;  /* 0x0000777313127816 */ /* 0x000fd600000000ff */
[----:B--2---:R0:W-:Y:S04]  /*63850*/  @P4 STG.E.U8 desc[UR32][R14.64], R18 ;  /* 0x000000120e004986 */ /* 0x0041e8000c101120 */
[----:B0-----:R-:W2:Y:S01]  /*63860*/  LDL.LU R14, [R1+0x1968] ;  /* 0x00196800010e7983 */ /* 0x001ea20000300800 */
[----:B------:R-:W-:Y:S02]  /*63870*/  LOP3.LUT P4, RZ, R3, 0x1000, RZ, 0xc0, !PT ;  /* 0x0000100003ff7812 */ /* 0x000fe4000788c0ff */
[----:B----4-:R-:W-:-:S11]  /*63880*/  PRMT R18, R21, 0x7770, RZ ;  /* 0x0000777015127816 */ /* 0x010fd600000000ff */
[----:B------:R0:W-:Y:S04]  /*63890*/  @P4 STG.E.U8 desc[UR32][R16.64], R18 ;  /* 0x0000001210004986 */ /* 0x0001e8000c101120 */
[----:B0-----:R-:W3:Y:S01]  /*638a0*/  LDL.LU.64 R16, [R1+0x1960] ;  /* 0x0019600001107983 */ /* 0x001ee20000300a00 */
[----:B------:R-:W-:-:S05]  /*638b0*/  PRMT R18, R21, 0x7771, RZ ;  /* 0x0000777115127816 */ /* 0x000fca00000000ff */
[----:B------:R0:W-:Y:S02]  /*638c0*/  @P5 STG.E.U8 desc[UR32][R6.64], R18 ;  /* 0x0000001206005986 */ /* 0x0001e4000c101120 */
[----:B0-----:R-:W-:-:S05]  /*638d0*/  PRMT R18, R5, 0x7770, RZ ;  /* 0x0000777005127816 */ /* 0x001fca00000000ff */
[----:B------:R0:W-:Y:S02]  /*638e0*/  @P6 STG.E.U8 desc[UR32][R12.64], R18 ;  /* 0x000000120c006986 */ /* 0x0001e4000c101120 */
[----:B0-----:R-:W-:-:S05]  /*638f0*/  PRMT R18, R5, 0x7771, RZ ;  /* 0x0000777105127816 */ /* 0x001fca00000000ff */
[----:B------:R-:W-:Y:S04]  /*63900*/  @P0 STG.E.U8 desc[UR32][R10.64], R18 ;  /* 0x000000120a000986 */ /* 0x000fe8000c101120 */
[----:B------:R0:W-:Y:S04]  /*63910*/  STL.64 [R1+0x1958], R4 ;  /* 0x0019580401007387 */ /* 0x0001e80000100a00 */
[----:B0-----:R-:W4:Y:S04]  /*63920*/  LDL.LU.64 R4, [R1+0x780] ;  /* 0x0007800001047983 */ /* 0x001f280000300a00 */
[----:B------:R-:W4:Y:S04]  /*63930*/  LDL.LU.64 R10, [R1+0x778] ;  /* 0x00077800010a7983 */ /* 0x000f280000300a00 */
[----:B------:R-:W4:Y:S01]  /*63940*/  LDL.LU.64 R6, [R1+0x770] ;  /* 0x0007700001067983 */ /* 0x000f220000300a00 */
[----:B--2---:R-:W-:-:S05]  /*63950*/  PRMT R18, R14, 0x7770, RZ ;  /* 0x000077700e127816 */ /* 0x004fca00000000ff */
[----:B------:R0:W-:Y:S02]  /*63960*/  @P1 STG.E.U8 desc[UR32][R8.64], R18 ;  /* 0x0000001208001986 */ /* 0x0001e4000c101120 */
[----:B0-----:R-:W-:Y:S02]  /*63970*/  PRMT R18, R14, 0x7771, RZ ;  /* 0x000077710e127816 */ /* 0x001fe400000000ff */
[----:B------:R-:W2:Y:S04]  /*63980*/  LDL.LU.64 R8, [R1+0x768] ;  /* 0x0007680001087983 */ /* 0x000ea80000300a00 */
[----:B------:R0:W-:Y:S02]  /*63990*/  @P2 STG.E.U8 desc[UR32][R22.64], R18 ;  /* 0x0000001216002986 */ /* 0x0001e4000c101120 */
[----:B0-----:R-:W-:-:S05]  /*639a0*/  PRMT R18, R20, 0x7770, RZ ;  /* 0x0000777014127816 */ /* 0x001fca00000000ff */
[----:B------:R0:W-:Y:S04]  /*639b0*/  @P3 STG.E.U8 desc[UR32][R28.64], R18 ;  /* 0x000000121c003986 */ /* 0x0001e8000c101120 */
[----:B0-----:R-:W2:Y:S04]  /*639c0*/  LDL.LU.64 R28, [R1+0x760] ;  /* 0x00076000011c7983 */ /* 0x001ea80000300a00 */
[----:B------:R-:W2:Y:S04]  /*639d0*/  LDL.LU.64 R12, [R1+0x758] ;  /* 0x00075800010c7983 */ /* 0x000ea80000300a00 */
[----:B------:R-:W2:Y:S04]  /*639e0*/  LDL.LU R21, [R1+0xa0] ;  /* 0x0000a00001157983 */ /* 0x000ea80000300800 */
[----:B------:R-:W2:Y:S04]  /*639f0*/  LDL.LU R23, [R1+0xa4] ;  /* 0x0000a40001177983 */ /* 0x000ea80000300800 */
[----:B------:R-:W2:Y:S01]  /*63a00*/  LDL.LU R15, [R1+0xa8] ;  /* 0x0000a800010f7983 */ /* 0x000ea20000300800 */
[----:B---3--:R-:W-:-:S02]  /*63a10*/  LOP3.LUT P4, RZ, R17, 0x4000000, RZ, 0xc0, !PT ;  /* 0x0400000011ff7812 */ /* 0x008fc4000788c0ff */
[----:B------:R-:W-:Y:S01]  /*63a20*/  LOP3.LUT R3, R3, 0xffffffef, RZ, 0xc0, !PT ;  /* 0xffffffef03037812 */ /* 0x000fe200078ec0ff */
[----:B------:R-:W3:Y:S10]  /*63a30*/  LDL.LU R22, [R1+0xac] ;  /* 0x0000ac0001167983 */ /* 0x000ef40000300800 */
        /* <DEDUP_REMOVED lines=15> */
[----:B------:R-:W-:-:S09]  /*63b30*/  LOP3.LUT P0, RZ, R17, 0x4000, RZ, 0xc0, !PT ;  /* 0x0000400011ff7812 */ /* 0x000fd2000780c0ff */
[----:B------:R-:W-:Y:S02]  /*63b40*/  @P4 LOP3.LUT R3, R3, 0x200, RZ, 0xfc, !PT ;  /* 0x0000020003034812 */ /* 0x000fe400078efcff */
[C---:B------:R-:W-:Y:S02]  /*63b50*/  LOP3.LUT P4, RZ, R17.reuse, 0x100000, RZ, 0xc0, !PT ;  /* 0x0010000011ff7812 */ /* 0x040fe4000788c0ff */
[----:B------:R-:W-:Y:S02]  /*63b60*/  LOP3.LUT P1, RZ, R17, 0x8000, RZ, 0xc0, !PT ;  /* 0x0000800011ff7812 */ /* 0x000fe4000782c0ff */
[----:B------:R-:W-:Y:S02]  /*63b70*/  LOP3.LUT R3, R3, 0xfffffbff, RZ, 0xc0, !PT ;  /* 0xfffffbff03037812 */ /* 0x000fe400078ec0ff */
[----:B------:R-:W-:Y:S02]  /*63b80*/  PRMT R18, R20, 0x7771, RZ ;  /* 0x0000777114127816 */ /* 0x000fe400000000ff */
[----:B------:R-:W-:-:S05]  /*63b90*/  LOP3.LUT P2, RZ, R17, 0x10000, RZ, 0xc0, !PT ;  /* 0x0001000011ff7812 */ /* 0x000fca000784c0ff */
[----:B------:R-:W-:Y:S02]  /*63ba0*/  @P4 LOP3.LUT R3, R3, 0x400, RZ, 0xfc, !PT ;  /* 0x0000040003034812 */ /* 0x000fe400078efcff */
[C---:B------:R-:W-:Y:S01]  /*63bb0*/  LOP3.LUT P4, RZ, R17.reuse, 0x80000, RZ, 0xc0, !PT ;  /* 0x0008000011ff7812 */ /* 0x040fe2000788c0ff */
[----:B----4-:R0:W-:Y:S01]  /*63bc0*/  @P0 STG.E.U8 desc[UR32][R4.64], R18 ;  /* 0x0000001204000986 */ /* 0x0101e2000c101120 */
[----:B------:R-:W-:Y:S02]  /*63bd0*/  LOP3.LUT P3, RZ, R17, 0x20000, RZ, 0xc0, !PT ;  /* 0x0002000011ff7812 */ /* 0x000fe4000786c0ff */
[----:B------:R-:W-:Y:S02]  /*63be0*/  LOP3.LUT R3, R3, 0xfffff7ff, RZ, 0xc0, !PT ;  /* 0xfffff7ff03037812 */ /* 0x000fe400078ec0ff */
[C---:B------:R-:W-:Y:S02]  /*63bf0*/  LOP3.LUT P5, RZ, R17.reuse, 0x8000000, RZ, 0xc0, !PT ;  /* 0x0800000011ff7812 */ /* 0x040fe400078ac0ff */
[----:B------:R-:W-:-:S02]  /*63c00*/  LOP3.LUT P6, RZ, R17, 0x10000000, RZ, 0xc0, !PT ;  /* 0x1000000011ff7812 */ /* 0x000fc400078cc0ff */
[----:B------:R-:W-:-:S03]  /*63c10*/  LOP3.LUT P0, RZ, R17, 0x20000000, RZ, 0xc0, !PT ;  /* 0x2000000011ff7812 */ /* 0x000fc6000780c0ff */
[----:B------:R-:W-:Y:S01]  /*63c20*/  @P4 LOP3.LUT R3, R3, 0x800, RZ, 0xfc, !PT ;  /* 0x0000080003034812 */ /* 0x000fe200078efcff */
[----:B0-----:R-:W4:Y:S01]  /*63c30*/  LDL.LU.64 R4, [R1+0x1958] ;  /* 0x0019580001047983 */ /* 0x001f220000300a00 */
[----:B------:R-:W-:Y:S02]  /*63c40*/  LOP3.LUT P4, RZ, R17, 0x40000, RZ, 0xc0, !PT ;  /* 0x0004000011ff7812 */ /* 0x000fe4000788c0ff */
[----:B--2---:R-:W-:-:S05]  /*63c50*/  PRMT R18, R21, 0x7770, RZ ;  /* 0x0000777015127816 */ /* 0x004fca00000000ff */
[----:B------:R0:W-:Y:S01]  /*63c60*/  @P1 STG.E.U8 desc[UR32][R10.64], R18 ;  /* 0x000000120a001986 */ /* 0x0001e2000c101120 */
[----:B------:R-:W-:Y:S02]  /*63c70*/  LOP3.LUT P1, RZ, R17, 0x40000000, RZ, 0xc0, !PT ;  /* 0x4000000011ff7812 */ /* 0x000fe4000782c0ff */
[----:B0-----:R-:W-:Y:S01]  /*63c80*/  PRMT R18, R21, 0x7771, RZ ;  /* 0x0000777115127816 */ /* 0x001fe200000000ff */
[----:B------:R-:W2:Y:S04]  /*63c90*/  LDL.LU.64 R10, [R1+0x750] ;  /* 0x00075000010a7983 */ /* 0x000ea80000300a00 */
[----:B------:R-:W-:Y:S01]  /*63ca0*/  @P2 STG.E.U8 desc[UR32][R6.64], R18 ;  /* 0x0000001206002986 */ /* 0x000fe2000c101120 */
[----:B------:R-:W-:Y:S02]  /*63cb0*/  LOP3.LUT P2, RZ, R17, 0x80000000, RZ, 0xc0, !PT ;  /* 0x8000000011ff7812 */ /* 0x000fe4000784c0ff */
[----:B------:R-:W-:-:S05]  /*63cc0*/  PRMT R17, R23, 0x7770, RZ ;  /* 0x0000777017117816 */ /* 0x000fca00000000ff */
[----:B------:R0:W-:Y:S02]  /*63cd0*/  @P3 STG.E.U8 desc[UR32][R8.64], R17 ;  /* 0x0000001108003986 */ /* 0x0001e4000c101120 */
[----:B0-----:R-:W-:-:S05]  /*63ce0*/  PRMT R17, R23, 0x7771, RZ ;  /* 0x0000777117117816 */ /* 0x001fca00000000ff */
[----:B------:R0:W-:Y:S01]  /*63cf0*/  @P4 STG.E.U8 desc[UR32][R28.64], R17 ;  /* 0x000000111c004986 */ /* 0x0001e2000c101120 */
[----:B------:R-:W-:-:S03]  /*63d00*/  LOP3.LUT P4, RZ, R3, 0x800, RZ, 0xc0, !PT ;  /* 0x0000080003ff7812 */ /* 0x000fc6000788c0ff */
[----:B------:R-:W-:Y:S01]  /*63d10*/  STL.64 [R1+0x1928], R20 ;  /* 0x0019281401007387 */ /* 0x000fe20000100a00 */
[----:B------:R-:W-:-:S03]  /*63d20*/  LOP3.LUT P3, RZ, R16, 0x1, RZ, 0xc0, !PT ;  /* 0x0000000110ff7812 */ /* 0x000fc6000786c0ff */
[----:B------:R-:W4:Y:S01]  /*63d30*/  LDL.LU.64 R8, [R1+0x748] ;  /* 0x0007480001087983 */ /* 0x000f220000300a00 */
[----:B0-----:R-:W-:-:S03]  /*63d40*/  PRMT R17, R15, 0x7770, RZ ;  /* 0x000077700f117816 */ /* 0x001fc600000000ff */
[----:B------:R0:W-:Y:S04]  /*63d50*/  STL [R1+0x1948], R16 ;  /* 0x0019481001007387 */ /* 0x0001e80000100800 */
[----:B------:R-:W4:Y:S04]  /*63d60*/  LDL.LU.64 R28, [R1+0x740] ;  /* 0x00074000011c7983 */ /* 0x000f280000300a00 */
[----:B------:R1:W-:Y:S04]  /*63d70*/  @P4 STG.E.U8 desc[UR32][R12.64], R17 ;  /* 0x000000110c004986 */ /* 0x0003e8000c101120 */
[----:B0-----:R-:W4:Y:S04]  /*63d80*/  LDL.LU R16, [R1+0x10] ;  /* 0x0000100001107983 */ /* 0x001f280000300800 */
[----:B------:R0:W-:Y:S01]  /*63d90*/  STL.64 [R1+0x1938], R14 ;  /* 0x0019380e01007387 */ /* 0x0001e20000100a00 */
[----:B-1----:R-:W-:-:S03]  /*63da0*/  PRMT R17, R15, 0x7771, RZ ;  /* 0x000077710f117816 */ /* 0x002fc600000000ff */
[----:B0-----:R-:W3:Y:S04]  /*63db0*/  LDL.LU.64 R14, [R1+0x728] ;  /* 0x00072800010e7983 */ /* 0x001ee80000300a00 */
[----:B---3--:R0:W-:Y:S04]  /*63dc0*/  STL.64 [R1+0x1940], R14 ;  /* 0x0019400e01007387 */ /* 0x0081e80000100a00 */
[----:B0-----:R-:W3:Y:S01]  /*63dd0*/  LDL.LU.64 R14, [R1+0x730] ;  /* 0x00073000010e7983 */ /* 0x001ee20000300a00 */
[----:B------:R-:W-:-:S13]  /*63de0*/  LOP3.LUT P4, RZ, R3, 0x400, RZ, 0xc0, !PT ;  /* 0x0000040003ff7812 */ /* 0x000fda000788c0ff */
[----:B--2---:R0:W-:Y:S01]  /*63df0*/  @P4 STG.E.U8 desc[UR32][R10.64], R17 ;  /* 0x000000110a004986 */ /* 0x0041e2000c101120 */
[C---:B------:R-:W-:Y:S02]  /*63e00*/  LOP3.LUT P4, RZ, R3.reuse, 0x200, RZ, 0xc0, !PT ;  /* 0x0000020003ff7812 */ /* 0x040fe4000788c0ff */
[----:B0-----:R-:W-:Y:S01]  /*63e10*/  PRMT R17, R22, 0x7770, RZ ;  /* 0x0000777016117816 */ /* 0x001fe200000000ff */
[----:B---3--:R0:W-:Y:S04]  /*63e20*/  STL.64 [R1+0x1950], R14 ;  /* 0x0019500e01007387 */ /* 0x0081e80000100a00 */
[----:B0-----:R-:W2:Y:S06]  /*63e30*/  LDL.LU.64 R14, [R1+0x738] ;  /* 0x00073800010e7983 */ /* 0x001eac0000300a00 */
[----:B----4-:R0:W-:Y:S01]  /*63e40*/  @P4 STG.E.U8 desc[UR32][R8.64], R17 ;  /* 0x0000001108004986 */ /* 0x0101e2000c101120 */
[----:B------:R-:W-:-:S03]  /*63e50*/  LOP3.LUT P4, RZ, R3, 0x100, RZ, 0xc0, !PT ;  /* 0x0000010003ff7812 */ /* 0x000fc6000788c0ff */
[----:B------:R-:W3:Y:S04]  /*63e60*/  LDL.LU.64 R20, [R1+0x720] ;  /* 0x0007200001147983 */ /* 0x000ee80000300a00 */
[----:B------:R-:W4:Y:S01]  /*63e70*/  LDL.LU.64 R18, [R1+0x718] ;  /* 0x0007180001127983 */ /* 0x000f220000300a00 */
[----:B0-----:R-:W-:-:S03]  /*63e80*/  PRMT R17, R22, 0x7771, RZ ;  /* 0x0000777116117816 */ /* 0x001fc600000000ff */
[----:B------:R-:W4:Y:S04]  /*63e90*/  LDL.LU.64 R6, [R1+0x710] ;  /* 0x0007100001067983 */ /* 0x000f280000300a00 */
[----:B------:R0:W-:Y:S01]  /*63ea0*/  @P4 STG.E.U8 desc[UR32][R28.64], R17 ;  /* 0x000000111c004986 */ /* 0x0001e2000c101120 */
[----:B------:R-:W-:-:S03]  /*63eb0*/  LOP3.LUT P4, RZ, R3, 0x80, RZ, 0xc0, !PT ;  /* 0x0000008003ff7812 */ /* 0x000fc6000788c0ff */
[----:B------:R-:W4:Y:S04]  /*63ec0*/  LDL.LU.64 R12, [R1+0x708] ;  /* 0x00070800010c7983 */ /* 0x000f280000300a00 */
[----:B------:R-:W4:Y:S01]  /*63ed0*/  LDL.LU.64 R10, [R1+0x700] ;  /* 0x00070000010a7983 */ /* 0x000f220000300a00 */
[----:B0-----:R-:W-:-:S03]  /*63ee0*/  PRMT R17, R16, 0x7772, RZ ;  /* 0x0000777210117816 */ /* 0x001fc600000000ff */
[----:B------:R-:W4:Y:S04]  /*63ef0*/  LDL.LU.64 R8, [R1+0x6f8] ;  /* 0x0006f80001087983 */ /* 0x000f280000300a00 */
[----:B------:R-:W4:Y:S04]  /*63f00*/  LDL.LU.64 R28, [R1+0x6f0] ;  /* 0x0006f000011c7983 */ /* 0x000f280000300a00 */
[----:B--2---:R0:W-:Y:S04]  /*63f10*/  @P4 STG.E.U8 desc[UR32][R14.64], R17 ;  /* 0x000000110e004986 */ /* 0x0041e8000c101120 */
[----:B0-----:R-:W2:Y:S01]  /*63f20*/  LDL.LU.64 R14, [R1+0x1950] ;  /* 0x00195000010e7983 */ /* 0x001ea20000300a00 */
[----:B------:R-:W-:-:S02]  /*63f30*/  LOP3.LUT P4, RZ, R3, 0x40, RZ, 0xc0, !PT ;  /* 0x0000004003ff7812 */ /* 0x000fc4000788c0ff */
[----:B------:R-:W-:Y:S02]  /*63f40*/  PRMT R17, R16, 0x7773, RZ ;  /* 0x0000777310117816 */ /* 0x000fe400000000ff */
[----:B------:R-:W4:Y:S09]  /*63f50*/  LDL.LU R16, [R1+0x1948] ;  /* 0x0019480001107983 */ /* 0x000f320000300800 */
[----:B--2---:R0:W-:Y:S04]  /*63f60*/  @P4 STG.E.U8 desc[UR32][R14.64], R17 ;  /* 0x000000110e004986 */ /* 0x0041e8000c101120 */
[----:B0-----:R-:W2:Y:S01]  /*63f70*/  LDL.LU.64 R14, [R1+0x1940] ;  /* 0x00194000010e7983 */ /* 0x001ea20000300a00 */
[----:B------:R-:W-:-:S02]  /*63f80*/  LOP3.LUT P4, RZ, R3, 0x20, RZ, 0xc0, !PT ;  /* 0x0000002003ff7812 */ /* 0x000fc4000788c0ff */
[----:B------:R-:W-:-:S11]  /*63f90*/  PRMT R17, R5, 0x7772, RZ ;  /* 0x0000777205117816 */ /* 0x000fd600000000ff */
[----:B--2---:R0:W-:Y:S01]  /*63fa0*/  @P4 STG.E.U8 desc[UR32][R14.64], R17 ;  /* 0x000000110e004986 */ /* 0x0041e2000c101120 */
[----:B------:R-:W-:-:S03]  /*63fb0*/  LOP3.LUT P4, RZ, R3, 0x10, RZ, 0xc0, !PT ;  /* 0x0000001003ff7812 */ /* 0x000fc6000788c0ff */
[----:B0-----:R-:W2:Y:S01]  /*63fc0*/  LDL.LU.64 R14, [R1+0x1938] ;  /* 0x00193800010e7983 */ /* 0x001ea20000300a00 */
[----:B------:R-:W-:-:S03]  /*63fd0*/  PRMT R17, R5, 0x7773, RZ ;  /* 0x0000777305117816 */ /* 0x000fc600000000ff */
[----:B------:R-:W2:Y:S06]  /*63fe0*/  LDL.LU R5, [R1+0x1930] ;  /* 0x0019300001057983 */ /* 0x000eac0000300800 */
[----:B---3--:R0:W-:Y:S04]  /*63ff0*/  @P4 STG.E.U8 desc[UR32][R20.64], R17 ;  /* 0x0000001114004986 */ /* 0x0081e8000c101120 */
[----:B0-----:R-:W3:Y:S01]  /*64000*/  LDL.LU.64 R20, [R1+0x1928] ;  /* 0x0019280001147983 */ /* 0x001ee20000300a00 */
[----:B----4-:R-:W-:-:S02]  /*64010*/  LOP3.LUT P4, RZ, R16, 0x2000, RZ, 0xc0, !PT ;  /* 0x0000200010ff7812 */ /* 0x010fc4000788c0ff */
[----:B--2---:R-:W-:-:S05]  /*64020*/  PRMT R17, R14, 0x7772, RZ ;  /* 0x000077720e117816 */ /* 0x004fca00000000ff */
[----:B------:R0:W-:Y:S02]  /*64030*/  @P5 STG.E.U8 desc[UR32][R18.64], R17 ;  /* 0x0000001112005986 */ /* 0x0001e4000c101120 */
[----:B0-----:R-:W-:-:S05]  /*64040*/  PRMT R17, R14, 0x7773, RZ ;  /* 0x000077730e117816 */ /* 0x001fca00000000ff */
[----:B------:R3:W-:Y:S02]  /*64050*/  @P6 STG.E.U8 desc[UR32][R6.64], R17 ;  /* 0x0000001106006986 */ /* 0x0007e4000c101120 */
[----:B---3--:R-:W-:-:S05]  /*64060*/  PRMT R17, R20, 0x7772, RZ ;  /* 0x0000777214117816 */ /* 0x008fca00000000ff */
[----:B------:R0:W-:Y:S04]  /*64070*/  @P0 STG.E.U8 desc[UR32][R12.64], R17 ;  /* 0x000000110c000986 */ /* 0x0001e8000c101120 */
[----:B0-----:R-:W2:Y:S01]  /*64080*/  LDL.LU.64 R12, [R1+0x6e8] ;  /* 0x0006e800010c7983 */ /* 0x001ea20000300a00 */
[----:B------:R-:W-:-:S03]  /*64090*/  PRMT R17, R20, 0x7773, RZ ;  /* 0x0000777314117816 */ /* 0x000fc600000000ff */
[----:B------:R-:W3:Y:S04]  /*640a0*/  LDL.LU.64 R6, [R1+0x6e0] ;  /* 0x0006e00001067983 */ /* 0x000ee80000300a00 */
[----:B------:R0:W-:Y:S02]  /*640b0*/  @P1 STG.E.U8 desc[UR32][R10.64], R17 ;  /* 0x000000110a001986 */ /* 0x0001e4000c101120 */
[C---:B0-----:R-:W-:Y:S02]  /*640c0*/  PRMT R17, R21.reuse, 0x7772, RZ ;  /* 0x0000777215117816 */ /* 0x041fe400000000ff */
[----:B------:R-:W4:Y:S04]  /*640d0*/  LDL.LU.64 R10, [R1+0x6d8] ;  /* 0x0006d800010a7983 */ /* 0x000f280000300a00 */
[----:B------:R0:W-:Y:S02]  /*640e0*/  @P2 STG.E.U8 desc[UR32][R8.64], R17 ;  /* 0x0000001108002986 */ /* 0x0001e4000c101120 */
[----:B0-----:R-:W-:-:S02]  /*640f0*/  PRMT R17, R21, 0x7773, RZ ;  /* 0x0000777315117816 */ /* 0x001fc400000000ff */
[----:B------:R-:W4:Y:S04]  /*64100*/  LDL.LU.64 R8, [R1+0x6d0] ;  /* 0x0006d00001087983 */ /* 0x000f280000300a00 */
[----:B------:R0:W-:Y:S04]  /*64110*/  @P3 STG.E.U8 desc[UR32][R28.64], R17 ;  /* 0x000000111c003986 */ /* 0x0001e8000c101120 */
[----:B0-----:R-:W4:Y:S01]  /*64120*/  LDL.LU.64 R28, [R1+0x6c8] ;  /* 0x0006c800011c7983 */ /* 0x001f220000300a00 */
[----:B------:R-:W-:Y:S02]  /*64130*/  LOP3.LUT R5, R5, 0xefffffff, RZ, 0xc0, !PT ;  /* 0xefffffff05057812 */ /* 0x000fe400078ec0ff */
[----:B------:R-:W-:Y:S01]  /*64140*/  LOP3.LUT R3, R3, 0xfffffffe, RZ, 0xc0, !PT ;  /* 0xfffffffe03037812 */ /* 0x000fe200078ec0ff */
        /* <DEDUP_REMOVED lines=11> */
[----:B------:R-:W-:-:S13]  /*64200*/  LOP3.LUT P4, RZ, R16, 0x200, RZ, 0xc0, !PT ;  /* 0x0000020010ff7812 */ /* 0x000fda000788c0ff */
[----:B------:R-:W-:Y:S02]  /*64210*/  @P4 LOP3.LUT R3, R3, 0x1, RZ, 0xfc, !PT ;  /* 0x0000000103034812 */ /* 0x000fe400078efcff */
[C---:B------:R-:W-:Y:S02]  /*64220*/  LOP3.LUT P4, RZ, R16.reuse, 0x100, RZ, 0xc0, !PT ;  /* 0x0000010010ff7812 */ /* 0x040fe4000788c0ff */
[----:B------:R-:W-:Y:S02]  /*64230*/  LOP3.LUT R3, R3, 0xfffffffd, RZ, 0xc0, !PT ;  /* 0xfffffffd03037812 */ /* 0x000fe400078ec0ff */
[----:B------:R-:W-:-:S09]  /*64240*/  LOP3.LUT P0, RZ, R16, 0x2, RZ, 0xc0, !PT ;  /* 0x0000000210ff7812 */ /* 0x000fd2000780c0ff */
[----:B------:R-:W-:Y:S02]  /*64250*/  @P4 LOP3.LUT R3, R3, 0x2, RZ, 0xfc, !PT ;  /* 0x0000000203034812 */ /* 0x000fe400078efcff */
[C---:B------:R-:W-:Y:S02]  /*64260*/  LOP3.LUT P4, RZ, R16.reuse, 0x80, RZ, 0xc0, !PT ;  /* 0x0000008010ff7812 */ /* 0x040fe4000788c0ff */
[----:B------:R-:W-:Y:S02]  /*64270*/  LOP3.LUT R3, R3, 0xfffffffb, RZ, 0xc0, !PT ;  /* 0xfffffffb03037812 */ /* 0x000fe400078ec0ff */
[C---:B------:R-:W-:Y:S02]  /*64280*/  LOP3.LUT P1, RZ, R16.reuse, 0x4, RZ, 0xc0, !PT ;  /* 0x0000000410ff7812 */ /* 0x040fe4000782c0ff */
[----:B------:R-:W-:Y:S02]  /*64290*/  PRMT R17, R23, 0x7772, RZ ;  /* 0x0000777217117816 */ /* 0x000fe400000000ff */
[----:B------:R-:W-:-:S05]  /*642a0*/  LOP3.LUT P2, RZ, R16, 0x8, RZ, 0xc0, !PT ;  /* 0x0000000810ff7812 */ /* 0x000fca000784c0ff */
[----:B------:R-:W-:Y:S02]  /*642b0*/  @P4 LOP3.LUT R3, R3, 0x4, RZ, 0xfc, !PT ;  /* 0x0000000403034812 */ /* 0x000fe400078efcff */
[C---:B------:R-:W-:Y:S02]  /*642c0*/  LOP3.LUT P4, RZ, R16.reuse, 0x40, RZ, 0xc0, !PT ;  /* 0x0000004010ff7812 */ /* 0x040fe4000788c0ff */
[----:B------:R-:W-:Y:S02]  /*642d0*/  LOP3.LUT P3, RZ, R16, 0x10, RZ, 0xc0, !PT ;  /* 0x0000001010ff7812 */ /* 0x000fe4000786c0ff */
[----:B------:R-:W-:-:S09]  /*642e0*/  LOP3.LUT R3, R3, 0xfffffff7, RZ, 0xc0, !PT ;  /* 0xfffffff703037812 */ /* 0x000fd200078ec0ff */
[----:B------:R-:W-:Y:S02]  /*642f0*/  @P4 LOP3.LUT R3, R3, 0x8, RZ, 0xfc, !PT ;  /* 0x0000000803034812 */ /* 0x000fe400078efcff */
[----:B------:R-:W-:Y:S01]  /*64300*/  LOP3.LUT P4, RZ, R16, 0x20, RZ, 0xc0, !PT ;  /* 0x0000002010ff7812 */ /* 0x000fe2000788c0ff */
[----:B------:R-:W-:Y:S01]  /*64310*/  IMAD.MOV.U32 R21, RZ, RZ, R2 ;  /* 0x000000ffff157224 */ /* 0x000fe200078e0002 */
[----:B--2---:R0:W-:Y:S02]  /*64320*/  @P0 STG.E.U8 desc[UR32][R12.64], R17 ;  /* 0x000000110c000986 */ /* 0x0041e4000c101120 */
[----:B0-----:R-:W-:Y:S02]  /*64330*/  PRMT R17, R23, 0x7773, RZ ;  /* 0x0000777317117816 */ /* 0x001fe400000000ff */
[----:B------:R-:W2:Y:S04]  /*64340*/  LDL.LU.64 R12, [R1+0x6c0] ;  /* 0x0006c000010c7983 */ /* 0x000ea80000300a00 */
[----:B---3--:R0:W-:Y:S02]  /*64350*/  @P1 STG.E.U8 desc[UR32][R6.64], R17 ;  /* 0x0000001106001986 */ /* 0x0081e4000c101120 */
[----:B0-----:R-:W-:-:S05]  /*64360*/  PRMT R17, R15, 0x7772, RZ ;  /* 0x000077720f117816 */ /* 0x001fca00000000ff */
[----:B----4-:R0:W-:Y:S02]  /*64370*/  @P2 STG.E.U8 desc[UR32][R10.64], R17 ;  /* 0x000000110a002986 */ /* 0x0101e4000c101120 */
[----:B0-----:R-:W-:Y:S02]  /*64380*/  PRMT R17, R15, 0x7773, RZ ;  /* 0x000077730f117816 */ /* 0x001fe400000000ff */
[----:B------:R-:W3:Y:S04]  /*64390*/  LDL.LU.64 R10, [R1+0x6b8] ;  /* 0x0006b800010a7983 */ /* 0x000ee80000300a00 */
[----:B------:R0:W-:Y:S04]  /*643a0*/  @P3 STG.E.U8 desc[UR32][R8.64], R17 ;  /* 0x0000001108003986 */ /* 0x0001e8000c101120 */
[----:B------:R-:W4:Y:S04]  /*643b0*/  LDL R23, [R1+0x90] ;  /* 0x0000900001177983 */ /* 0x000f280000100800 */
[----:B------:R-:W3:Y:S01]  /*643c0*/  LDL.LU R2, [R1+0x9c] ;  /* 0x00009c0001027983 */ /* 0x000ee20000300800 */
[----:B0-----:R-:W-:-:S03]  /*643d0*/  PRMT R17, R22, 0x7772, RZ ;  /* 0x0000777216117816 */ /* 0x001fc600000000ff */
[----:B------:R-:W3:Y:S04]  /*643e0*/  LDL.LU.64 R8, [R1+0x6b0] ;  /* 0x0006b00001087983 */ /* 0x000ee80000300a00 */
[----:B------:R-:W2:Y:S04]  /*643f0*/  LDL.LU R14, [R1+0x80] ;  /* 0x00008000010e7983 */ /* 0x000ea80000300800 */
[----:B------:R0:W-:Y:S04]  /*64400*/  @P4 STG.E.U8 desc[UR32][R28.64], R17 ;  /* 0x000000111c004986 */ /* 0x0001e8000c101120 */
[----:B0-----:R-:W3:Y:S04]  /*64410*/  LDL.LU.64 R28, [R1+0x6a8] ;  /* 0x0006a800011c7983 */ /* 0x001ee80000300a00 */
[----:B------:R-:W2:Y:S04]  /*64420*/  LDL.LU R15, [R1+0x84] ;  /* 0x00008400010f7983 */ /* 0x000ea80000300800 */
[----:B--2---:R0:W-:Y:S04]  /*64430*/  STL.64 [R1+0x1908], R14 ;  /* 0x0019080e01007387 */ /* 0x0041e80000100a00 */
[----:B0-----:R-:W2:Y:S04]  /*64440*/  LDL.LU.64 R14, [R1+0x688] ;  /* 0x00068800010e7983 */ /* 0x001ea80000300a00 */
[----:B--2---:R0:W-:Y:S04]  /*64450*/  STL.64 [R1+0x1910], R14 ;  /* 0x0019100e01007387 */ /* 0x0041e80000100a00 */
[----:B0-----:R-:W2:Y:S04]  /*64460*/  LDL.LU.64 R14, [R1+0x690] ;  /* 0x00069000010e7983 */ /* 0x001ea80000300a00 */
        /* <DEDUP_REMOVED lines=21> */
[----:B------:R-:W3:Y:S04]  /*645c0*/  LDL.LU.64 R10, [R1+0x668] ;  /* 0x00066800010a7983 */ /* 0x000ee80000300a00 */
[----:B0-----:R-:W3:Y:S01]  /*645d0*/  LDL.LU.64 R8, [R1+0x660] ;  /* 0x0006600001087983 */ /* 0x001ee20000300a00 */
[----:B-1----:R-:W-:-:S03]  /*645e0*/  PRMT R3, R20, 0x7771, RZ ;  /* 0x0000777114037816 */ /* 0x002fc600000000ff */
[----:B------:R-:W3:Y:S04]  /*645f0*/  LDL.LU.64 R28, [R1+0x658] ;  /* 0x00065800011c7983 */ /* 0x000ee80000300a00 */
[----:B--2---:R0:W-:Y:S04]  /*64600*/  @P4 STG.E.U8 desc[UR32][R14.64], R3 ;  /* 0x000000030e004986 */ /* 0x0041e8000c101120 */
        /* <DEDUP_REMOVED lines=8> */
[----:B0-----:R-:W2:Y:S01]  /*64690*/  LDL.LU.64 R14, [R1+0x1910] ;  /* 0x00191000010e7983 */ /* 0x001ea20000300a00 */
[----:B------:R-:W-:Y:S02]  /*646a0*/  LOP3.LUT P4, RZ, R5, 0x10000000, RZ, 0xc0, !PT ;  /* 0x1000000005ff7812 */ /* 0x000fe4000788c0ff */
[----:B------:R-:W-:Y:S02]  /*646b0*/  PRMT R3, R2, 0x7770, RZ ;  /* 0x0000777002037816 */ /* 0x000fe400000000ff */
[C---:B------:R-:W-:Y:S02]  /*646c0*/  LOP3.LUT P5, RZ, R16.reuse, 0x4000, RZ, 0xc0, !PT ;  /* 0x0000400010ff7812 */ /* 0x040fe400078ac0ff */
[----:B------:R-:W-:-:S07]  /*646d0*/  LOP3.LUT P6, RZ, R16, 0x8000, RZ, 0xc0, !PT ;  /* 0x0000800010ff7812 */ /* 0x000fce00078cc0ff */
[----:B--2---:R0:W-:Y:S04]  /*646e0*/  @P4 STG.E.U8 desc[UR32][R14.64], R3 ;  /* 0x000000030e004986 */ /* 0x0041e8000c101120 */
[----:B0-----:R-:W2:Y:S01]  /*646f0*/  LDL.LU.64 R14, [R1+0x1908] ;  /* 0x00190800010e7983 */ /* 0x001ea20000300a00 */
[----:B------:R-:W-:Y:S02]  /*64700*/  PRMT R3, R2, 0x7771, RZ ;  /* 0x0000777102037816 */ /* 0x000fe400000000ff */
[----:B------:R-:W-:-:S03]  /*64710*/  LOP3.LUT P0, RZ, R16, 0x10000, RZ, 0xc0, !PT ;  /* 0x0001000010ff7812 */ /* 0x000fc6000780c0ff */
[----:B----4-:R0:W-:Y:S01]  /*64720*/  @P5 STG.E.U8 desc[UR32][R6.64], R3 ;  /* 0x0000000306005986 */ /* 0x0101e2000c101120 */
[C---:B------:R-:W-:Y:S02]  /*64730*/  LOP3.LUT P1, RZ, R16.reuse, 0x20000, RZ, 0xc0, !PT ;  /* 0x0002000010ff7812 */ /* 0x040fe4000782c0ff */
[C---:B------:R-:W-:Y:S02]  /*64740*/  LOP3.LUT P2, RZ, R16.reuse, 0x40000, RZ, 0xc0, !PT ;  /* 0x0004000010ff7812 */ /* 0x040fe4000784c0ff */
[----:B------:R-:W-:Y:S01]  /*64750*/  LOP3.LUT P3, RZ, R16, 0x80000, RZ, 0xc0, !PT ;  /* 0x0008000010ff7812 */ /* 0x000fe2000786c0ff */
[----:B0-----:R-:W4:Y:S01]  /*64760*/  LDL.LU.64 R6, [R1+0x1900] ;  /* 0x0019000001067983 */ /* 0x001f220000300a00 */
[----:B--2---:R-:W-:-:S05]  /*64770*/  PRMT R3, R14, 0x7770, RZ ;  /* 0x000077700e037816 */ /* 0x004fca00000000ff */
[----:B---3--:R0:W-:Y:S02]  /*64780*/  @P6 STG.E.U8 desc[UR32][R18.64], R3 ;  /* 0x0000000312006986 */ /* 0x0081e4000c101120 */
[----:B0-----:R-:W-:-:S05]  /*64790*/  PRMT R3, R14, 0x7771, RZ ;  /* 0x000077710e037816 */ /* 0x001fca00000000ff */
[----:B------:R0:W-:Y:S02]  /*647a0*/  @P0 STG.E.U8 desc[UR32][R12.64], R3 ;  /* 0x000000030c000986 */ /* 0x0001e4000c101120 */
[----:B0-----:R-:W-:-:S05]  /*647b0*/  PRMT R3, R15, 0x7770, RZ ;  /* 0x000077700f037816 */ /* 0x001fca00000000ff */
[----:B------:R0:W-:Y:S04]  /*647c0*/  @P1 STG.E.U8 desc[UR32][R10.64], R3 ;  /* 0x000000030a001986 */ /* 0x0001e8000c101120 */
[----:B------:R-:W-:Y:S01]  /*647d0*/  STL.64 [R1+0x18e8], R14 ;  /* 0x0018e80e01007387 */ /* 0x000fe20000100a00 */
[----:B0-----:R-:W-:-:S03]  /*647e0*/  PRMT R3, R15, 0x7771, RZ ;  /* 0x000077710f037816 */ /* 0x001fc600000000ff */
[----:B------:R-:W2:Y:S04]  /*647f0*/  LDL.LU.64 R10, [R1+0x650] ;  /* 0x00065000010a7983 */ /* 0x000ea80000300a00 */
[----:B------:R0:W-:Y:S02]  /*64800*/  @P2 STG.E.U8 desc[UR32][R8.64], R3 ;  /* 0x0000000308002986 */ /* 0x0001e4000c101120 */
[----:B0-----:R-:W-:Y:S02]  /*64810*/  PRMT R3, R22, 0x7770, RZ ;  /* 0x0000777016037816 */ /* 0x001fe400000000ff */
[----:B------:R-:W3:Y:S04]  /*64820*/  LDL.LU.64 R8, [R1+0x648] ;  /* 0x0006480001087983 */ /* 0x000ee80000300a00 */
[----:B------:R0:W-:Y:S04]  /*64830*/  @P3 STG.E.U8 desc[UR32][R28.64], R3 ;  /* 0x000000031c003986 */ /* 0x0001e8000c101120 */
[----:B------:R-:W3:Y:S04]  /*64840*/  LDL.LU.64 R14, [R1+0x640] ;  /* 0x00064000010e7983 */ /* 0x000ee80000300a00 */
[----:B0-----:R-:W3:Y:S04]  /*64850*/  LDL.LU.64 R28, [R1+0x638] ;  /* 0x00063800011c7983 */ /* 0x001ee80000300a00 */
[----:B------:R-:W3:Y:S04]  /*64860*/  LDL.LU R17, [R1+0x90] ;  /* 0x0000900001117983 */ /* 0x000ee80000300800 */
[----:B------:R-:W3:Y:S04]  /*64870*/  LDL.LU.64 R18, [R1+0x630] ;  /* 0x0006300001127983 */ /* 0x000ee80000300a00 */
[----:B------:R-:W3:Y:S04]  /*64880*/  LDL.LU.64 R12, [R1+0x628] ;  /* 0x00062800010c7983 */ /* 0x000ee80000300a00 */
[----:B------:R-:W3:Y:S01]  /*64890*/  LDL.LU R23, [R1+0x8c] ;  /* 0x00008c0001177983 */ /* 0x000ee20000300800 */
[----:B------:R-:W-:-:S02]  /*648a0*/  LOP3.LUT P0, RZ, R16, 0x100000, RZ, 0xc0, !PT ;  /* 0x0010000010ff7812 */ /* 0x000fc4000780c0ff */
[----:B------:R-:W-:Y:S01]  /*648b0*/  PRMT R3, R22, 0x7771, RZ ;  /* 0x0000777116037816 */ /* 0x000fe200000000ff */
[----:B------:R-:W-:Y:S01]  /*648c0*/  STL [R1+0x17d0], R16 ;  /* 0x0017d01001007387 */ /* 0x000fe20000100800 */
[C---:B------:R-:W-:Y:S02]  /*648d0*/  LOP3.LUT P1, RZ, R16.reuse, 0x200000, RZ, 0xc0, !PT ;  /* 0x0020000010ff7812 */ /* 0x040fe4000782c0ff */
[C---:B------:R-:W-:Y:S02]  /*648e0*/  LOP3.LUT P2, RZ, R16.reuse, 0x400000, RZ, 0xc0, !PT ;  /* 0x0040000010ff7812 */ /* 0x040fe4000784c0ff */
[----:B------:R-:W-:Y:S02]  /*648f0*/  LOP3.LUT P3, RZ, R16, 0x800000, RZ, 0xc0, !PT ;  /* 0x0080000010ff7812 */ /* 0x000fe4000786c0ff */
[C---:B----4-:R-:W-:Y:S02]  /*64900*/  LOP3.LUT P4, RZ, R7.reuse, 0x1, RZ, 0xc0, !PT ;  /* 0x0000000107ff7812 */ /* 0x050fe4000788c0ff */
[----:B------:R-:W-:-:S02]  /*64910*/  LOP3.LUT P5, RZ, R7, 0x2, RZ, 0xc0, !PT ;  /* 0x0000000207ff7812 */ /* 0x000fc400078ac0ff */
[----:B------:R-:W-:Y:S02]  /*64920*/  LOP3.LUT P6, RZ, R7, 0x4, RZ, 0xc0, !PT ;  /* 0x0000000407ff7812 */ /* 0x000fe400078cc0ff */
[----:B------:R-:W-:-:S07]  /*64930*/  LOP3.LUT R5, R5, 0xffefffff, RZ, 0xc0, !PT ;  /* 0xffefffff05057812 */ /* 0x000fce00078ec0ff */
[----:B------:R-:W-:Y:S02]  /*64940*/  @P4 LOP3.LUT R5, R5, 0x100000, RZ, 0xfc, !PT ;  /* 0x0010000005054812 */ /* 0x000fe400078efcff */
[----:B------:R-:W-:Y:S02]  /*64950*/  LOP3.LUT P4, RZ, R16, 0x80000000, RZ, 0xc0, !PT ;  /* 0x8000000010ff7812 */ /* 0x000fe4000788c0ff */
[----:B------:R-:W-:-:S11]  /*64960*/  LOP3.LUT R5, R5, 0xffdfffff, RZ, 0xc0, !PT ;  /* 0xffdfffff05057812 */ /* 0x000fd600078ec0ff */
[----:B------:R-:W-:Y:S02]  /*64970*/  @P4 LOP3.LUT R5, R5, 0x200000, RZ, 0xfc, !PT ;  /* 0x0020000005054812 */ /* 0x000fe400078efcff */
[----:B------:R-:W-:Y:S02]  /*64980*/  LOP3.LUT P4, RZ, R16, 0x40000000, RZ, 0xc0, !PT ;  /* 0x4000000010ff7812 */ /* 0x000fe4000788c0ff */
[----:B------:R-:W-:-:S11]  /*64990*/  LOP3.LUT R5, R5, 0xffbfffff, RZ, 0xc0, !PT ;  /* 0xffbfffff05057812 */ /* 0x000fd600078ec0ff */
[----:B------:R-:W-:Y:S02]  /*649a0*/  @P4 LOP3.LUT R5, R5, 0x400000, RZ, 0xfc, !PT ;  /* 0x0040000005054812 */ /* 0x000fe400078efcff */
[----:B------:R-:W-:Y:S01]  /*649b0*/  LOP3.LUT P4, RZ, R16, 0x20000000, RZ, 0xc0, !PT ;  /* 0x2000000010ff7812 */ /* 0x000fe2000788c0ff */
[----:B--2---:R0:W-:Y:S04]  /*649c0*/  @P0 STG.E.U8 desc[UR32][R10.64], R3 ;  /* 0x000000030a000986 */ /* 0x0041e8000c101120 */
[----:B0-----:R-:W2:Y:S01]  /*649d0*/  LDL.LU.64 R10, [R1+0x620] ;  /* 0x00062000010a7983 */ /* 0x001ea20000300a00 */
[----:B------:R-:W-:Y:S02]  /*649e0*/  LOP3.LUT P0, RZ, R7, 0x8, RZ, 0xc0, !PT ;  /* 0x0000000807ff7812 */ /* 0x000fe4000780c0ff */
[----:B---3--:R-:W-:-:S05]  /*649f0*/  PRMT R3, R23, 0x7770, RZ ;  /* 0x0000777017037816 */ /* 0x008fca00000000ff */
[----:B------:R0:W-:Y:S04]  /*64a00*/  @P1 STG.E.U8 desc[UR32][R8.64], R3 ;  /* 0x0000000308001986 */ /* 0x0001e8000c101120 */
[----:B0-----:R-:W3:Y:S01]  /*64a10*/  LDL.LU.64 R8, [R1+0x618] ;  /* 0x0006180001087983 */ /* 0x001ee20000300a00 */
[----:B------:R-:W-:-:S05]  /*64a20*/  PRMT R3, R23, 0x7771, RZ ;  /* 0x0000777117037816 */ /* 0x000fca00000000ff */
[----:B------:R0:W-:Y:S04]  /*64a30*/  @P2 STG.E.U8 desc[UR32][R14.64], R3 ;  /* 0x000000030e002986 */ /* 0x0001e8000c101120 */
[----:B------:R-:W-:Y:S01]  /*64a40*/  STL.64 [R1+0x18e0], R22 ;  /* 0x0018e01601007387 */ /* 0x000fe20000100a00 */
[----:B0-----:R-:W-:-:S05]  /*64a50*/  PRMT R3, R17, 0x7772, RZ ;  /* 0x0000777211037816 */ /* 0x001fca00000000ff */
[----:B------:R0:W-:Y:S04]  /*64a60*/  @P3 STG.E.U8 desc[UR32][R28.64], R3 ;  /* 0x000000031c003986 */ /* 0x0001e8000c101120 */
[----:B0-----:R-:W4:Y:S01]  /*64a70*/  LDL.LU.64 R28, [R1+0x610] ;  /* 0x00061000011c7983 */ /* 0x001f220000300a00 */
[C---:B------:R-:W-:Y:S02]  /*64a80*/  LOP3.LUT P1, RZ, R7.reuse, 0x10, RZ, 0xc0, !PT ;  /* 0x0000001007ff7812 */ /* 0x040fe4000782c0ff */
[C---:B------:R-:W-:Y:S01]  /*64a90*/  LOP3.LUT P2, RZ, R7.reuse, 0x20, RZ, 0xc0, !PT ;  /* 0x0000002007ff7812 */ /* 0x040fe2000784c0ff */
[----:B------:R0:W-:Y:S01]  /*64aa0*/  STL.64 [R1+0x18f8], R6 ;  /* 0x0018f80601007387 */ /* 0x0001e20000100a00 */
[----:B------:R-:W-:-:S03]  /*64ab0*/  LOP3.LUT P3, RZ, R7, 0x40, RZ, 0xc0, !PT ;  /* 0x0000004007ff7812 */ /* 0x000fc6000786c0ff */
[----:B0-----:R-:W4:Y:S04]  /*64ac0*/  LDL.LU.64 R6, [R1+0x608] ;  /* 0x0006080001067983 */ /* 0x001f280000300a00 */
[----:B------:R-:W4:Y:S01]  /*64ad0*/  LDL.LU.64 R14, [R1+0x600] ;  /* 0x00060000010e7983 */ /* 0x000f220000300a00 */
[----:B------:R-:W-:Y:S02]  /*64ae0*/  LOP3.LUT R5, R5, 0xff7fffff, RZ, 0xc0, !PT ;  /* 0xff7fffff05057812 */ /* 0x000fe400078ec0ff */
[----:B------:R-:W-:Y:S01]  /*64af0*/  PRMT R3, R17, 0x7773, RZ ;  /* 0x0000777311037816 */ /* 0x000fe200000000ff */
[----:B------:R-:W4:Y:S01]  /*64b00*/  LDL.LU.64 R22, [R1+0x5f8] ;  /* 0x0005f80001167983 */ /* 0x000f220000300a00 */
[----:B------:R-:W-:Y:S02]  /*64b10*/  @P4 LOP3.LUT R5, R5, 0x800000, RZ, 0xfc, !PT ;  /* 0x0080000005054812 */ /* 0x000fe400078efcff */
        /* <DEDUP_REMOVED lines=13> */
[----:B------:R-:W4:Y:S11]  /*64bf0*/  LDL.LU.64 R16, [R1+0x5f0] ;  /* 0x0005f00001107983 */ /* 0x000f360000300a00 */
[----:B------:R0:W-:Y:S01]  /*64c00*/  @P4 STG.E.U8 desc[UR32][R18.64], R3 ;  /* 0x0000000312004986 */ /* 0x0001e2000c101120 */
[----:B------:R-:W-:-:S02]  /*64c10*/  LOP3.LUT P4, RZ, R5, 0x8000000, RZ, 0xc0, !PT ;  /* 0x0800000005ff7812 */ /* 0x000fc4000788c0ff */
[----:B0-----:R-:W-:Y:S01]  /*64c20*/  PRMT R3, R20, 0x7772, RZ ;  /* 0x0000777214037816 */ /* 0x001fe200000000ff */
[----:B------:R-:W4:Y:S10]  /*64c30*/  LDL.LU.64 R18, [R1+0x5e8] ;  /* 0x0005e80001127983 */ /* 0x000f340000300a00 */
[----:B------:R0:W-:Y:S01]  /*64c40*/  @P4 STG.E.U8 desc[UR32][R12.64], R3 ;  /* 0x000000030c004986 */ /* 0x0001e2000c101120 */
[----:B------:R-:W-:-:S02]  /*64c50*/  LOP3.LUT P4, RZ, R5, 0x4000000, RZ, 0xc0, !PT ;  /* 0x0400000005ff7812 */ /* 0x000fc4000788c0ff */
[----:B0-----:R-:W-:Y:S01]  /*64c60*/  PRMT R3, R20, 0x7773, RZ ;  /* 0x0000777314037816 */ /* 0x001fe200000000ff */
[----:B------:R-:W4:Y:S10]  /*64c70*/  LDL.LU.64 R12, [R1+0x5e0] ;  /* 0x0005e000010c7983 */ /* 0x000f340000300a00 */
[----:B--2---:R0:W-:Y:S01]  /*64c80*/  @P4 STG.E.U8 desc[UR32][R10.64], R3 ;  /* 0x000000030a004986 */ /* 0x0041e2000c101120 */
[----:B------:R-:W-:-:S02]  /*64c90*/  LOP3.LUT P4, RZ, R5, 0x2000000, RZ, 0xc0, !PT ;  /* 0x0200000005ff7812 */ /* 0x000fc4000788c0ff */
[----:B0-----:R-:W-:Y:S01]  /*64ca0*/  PRMT R3, R21, 0x7772, RZ ;  /* 0x0000777215037816 */ /* 0x001fe200000000ff */
[----:B------:R-:W2:Y:S10]  /*64cb0*/  LDL.LU.64 R10, [R1+0x5d8] ;  /* 0x0005d800010a7983 */ /* 0x000eb40000300a00 */
[----:B---3--:R0:W-:Y:S01]  /*64cc0*/  @P4 STG.E.U8 desc[UR32][R8.64], R3 ;  /* 0x0000000308004986 */ /* 0x0081e2000c101120 */
[----:B------:R-:W-:Y:S01]  /*64cd0*/  LOP3.LUT P4, RZ, R5, 0x1000000, RZ, 0xc0, !PT ;  /* 0x0100000005ff7812 */ /* 0x000fe2000788c0ff */
[----:B0-----:R-:W-:-:S02]  /*64ce0*/  IMAD.MOV.U32 R3, RZ, RZ, R21 ;  /* 0x000000ffff037224 */ /* 0x001fc400078e0015 */
[----:B------:R-:W3:Y:S03]  /*64cf0*/  LDL.LU.64 R8, [R1+0x5d0] ;  /* 0x0005d00001087983 */ /* 0x000ee60000300a00 */
[----:B------:R-:W-:Y:S01]  /*64d00*/  PRMT R3, R3, 0x7773, RZ ;  /* 0x0000777303037816 */ /* 0x000fe200000000ff */
[----:B------:R-:W3:Y:S06]  /*64d10*/  LDL.LU.64 R20, [R1+0x5c8] ;  /* 0x0005c80001147983 */ /* 0x000eec0000300a00 */
[----:B----4-:R0:W-:Y:S01]  /*64d20*/  @P4 STG.E.U8 desc[UR32][R28.64], R3 ;  /* 0x000000031c004986 */ /* 0x0101e2000c101120 */
[----:B------:R-:W-:-:S02]  /*64d30*/  LOP3.LUT P4, RZ, R5, 0x800000, RZ, 0xc0, !PT ;  /* 0x0080000005ff7812 */ /* 0x000fc4000788c0ff */
[----:B0-----:R-:W-:Y:S01]  /*64d40*/  PRMT R3, R2, 0x7772, RZ ;  /* 0x0000777202037816 */ /* 0x001fe200000000ff */
[----:B------:R-:W4:Y:S10]  /*64d50*/  LDL.LU.64 R28, [R1+0x5c0] ;  /* 0x0005c000011c7983 */ /* 0x000f340000300a00 */
[----:B------:R0:W-:Y:S01]  /*64d60*/  @P4 STG.E.U8 desc[UR32][R6.64], R3 ;  /* 0x0000000306004986 */ /* 0x0001e2000c101120 */
[----:B------:R-:W-:-:S02]  /*64d70*/  LOP3.LUT P4, RZ, R5, 0x400000, RZ, 0xc0, !PT ;  /* 0x0040000005ff7812 */ /* 0x000fc4000788c0ff */
[----:B0-----:R-:W-:Y:S01]  /*64d80*/  PRMT R3, R2, 0x7773, RZ ;  /* 0x0000777302037816 */ /* 0x001fe200000000ff */
[----:B------:R-:W2:Y:S04]  /*64d90*/  LDL.LU.64 R6, [R1+0x18f8] ;  /* 0x0018f80001067983 */ /* 0x000ea80000300a00 */
[----:B------:R-:W4:Y:S06]  /*64da0*/  LDL.LU R2, [R1+0x18f0] ;  /* 0x0018f00001027983 */ /* 0x000f2c0000300800 */
[----:B------:R0:W-:Y:S04]  /*64db0*/  @P4 STG.E.U8 desc[UR32][R14.64], R3 ;  /* 0x000000030e004986 */ /* 0x0001e8000c101120 */
[----:B0-----:R-:W3:Y:S01]  /*64dc0*/  LDL.LU.64 R14, [R1+0x18e8] ;  /* 0x0018e800010e7983 */ /* 0x001ee20000300a00 */
[----:B------:R-:W-:-:S02]  /*64dd0*/  LOP3.LUT P4, RZ, R5, 0x200000, RZ, 0xc0, !PT ;  /* 0x0020000005ff7812 */ /* 0x000fc4000788c0ff */
[----:B---3--:R-:W-:-:S11]  /*64de0*/  PRMT R3, R14, 0x7772, RZ ;  /* 0x000077720e037816 */ /* 0x008fd600000000ff */
[----:B------:R0:W-:Y:S04]  /*64df0*/  @P4 STG.E.U8 desc[UR32][R22.64], R3 ;  /* 0x0000000316004986 */ /* 0x0001e8000c101120 */
[----:B0-----:R-:W3:Y:S01]  /*64e00*/  LDL.LU.64 R22, [R1+0x18e0] ;  /* 0x0018e00001167983 */ /* 0x001ee20000300a00 */
[----:B------:R-:W-:Y:S02]  /*64e10*/  LOP3.LUT P4, RZ, R5, 0x100000, RZ, 0xc0, !PT ;  /* 0x0010000005ff7812 */ /* 0x000fe4000788c0ff */
[----:B------:R-:W-:-:S11]  /*64e20*/  PRMT R3, R14, 0x7773, RZ ;  /* 0x000077730e037816 */ /* 0x000fd600000000ff */
[----:B------:R0:W-:Y:S02]  /*64e30*/  @P4 STG.E.U8 desc[UR32][R16.64], R3 ;  /* 0x0000000310004986 */ /* 0x0001e4000c101120 */
[----:B0-----:R-:W-:-:S05]  /*64e40*/  PRMT R3, R15, 0x7772, RZ ;  /* 0x000077720f037816 */ /* 0x001fca00000000ff */
[----:B------:R0:W-:Y:S02]  /*64e50*/  @P5 STG.E.U8 desc[UR32][R18.64], R3 ;  /* 0x0000000312005986 */ /* 0x0001e4000c101120 */
[----:B0-----:R-:W-:Y:S02]  /*64e60*/  PRMT R3, R15, 0x7773, RZ ;  /* 0x000077730f037816 */ /* 0x001fe400000000ff */
[----:B------:R-:W4:Y:S04]  /*64e70*/  LDL.LU.64 R14, [R1+0x5b8] ;  /* 0x0005b800010e7983 */ /* 0x000f280000300a00 */
[----:B------:R3:W-:Y:S01]  /*64e80*/  @P6 STG.E.U8 desc[UR32][R12.64], R3 ;  /* 0x000000030c006986 */ /* 0x0007e2000c101120 */
[----:B--2---:R-:W-:Y:S02]  /*64e90*/  LOP3.LUT P4, RZ, R7, 0x80000, RZ, 0xc0, !PT ;  /* 0x0008000007ff7812 */ /* 0x004fe4000788c0ff */
[----:B------:R-:W-:-:S02]  /*64ea0*/  LOP3.LUT R5, R5, 0xffffefff, RZ, 0xc0, !PT ;  /* 0xffffefff05057812 */ /* 0x000fc400078ec0ff */
[----:B---3--:R-:W-:-:S05]  /*64eb0*/  PRMT R3, R22, 0x7772, RZ ;  /* 0x0000777216037816 */ /* 0x008fca00000000ff */
[----:B------:R0:W-:Y:S02]  /*64ec0*/  @P0 STG.E.U8 desc[UR32][R10.64], R3 ;  /* 0x000000030a000986 */ /* 0x0001e4000c101120 */
[----:B0-----:R-:W-:-:S05]  /*64ed0*/  PRMT R3, R22, 0x7773, RZ ;  /* 0x0000777316037816 */ /* 0x001fca00000000ff */
[----:B------:R0:W-:Y:S02]  /*64ee0*/  @P1 STG.E.U8 desc[UR32][R8.64], R3 ;  /* 0x0000000308001986 */ /* 0x0001e4000c101120 */
[C---:B0-----:R-:W-:Y:S02]  /*64ef0*/  PRMT R3, R23.reuse, 0x7772, RZ ;  /* 0x0000777217037816 */ /* 0x041fe400000000ff */
[----:B------:R-:W2:Y:S04]  /*64f00*/  LDL.LU.64 R8, [R1+0x5b0] ;  /* 0x0005b00001087983 */ /* 0x000ea80000300a00 */
[----:B------:R0:W-:Y:S04]  /*64f10*/  @P2 STG.E.U8 desc[UR32][R20.64], R3 ;  /* 0x0000000314002986 */ /* 0x0001e8000c101120 */
[----:B------:R-:W3:Y:S01]  /*64f20*/  LDL.LU.64 R16, [R1+0x5a8] ;  /* 0x0005a80001107983 */ /* 0x000ee20000300a00 */
[----:B0-----:R-:W-:-:S03]  /*64f30*/  PRMT R3, R23, 0x7773, RZ ;  /* 0x0000777317037816 */ /* 0x001fc600000000ff */
[----:B------:R-:W3:Y:S04]  /*64f40*/  LDL.LU.64 R22, [R1+0x5a0] ;  /* 0x0005a00001167983 */ /* 0x000ee80000300a00 */
[----:B------:R-:W3:Y:S04]  /*64f50*/  LDL.LU.64 R18, [R1+0x598] ;  /* 0x0005980001127983 */ /* 0x000ee80000300a00 */
[----:B------:R-:W2:Y:S04]  /*64f60*/  LDL.LU R13, [R1+0x70] ;  /* 0x00007000010d7983 */ /* 0x000ea80000300800 */
[----:B------:R-:W3:Y:S04]  /*64f70*/  LDL.LU R10, [R1+0x74] ;  /* 0x00007400010a7983 */ /* 0x000ee80000300800 */
[----:B------:R-:W3:Y:S01]  /*64f80*/  LDL.LU R11, [R1+0x78] ;  /* 0x00007800010b7983 */ /* 0x000ee20000300800 */
[----:B------:R-:W-:-:S02]  /*64f90*/  @P4 LOP3.LUT R5, R5, 0x1000, RZ, 0xfc, !PT ;  /* 0x0000100005054812 */ /* 0x000fc400078efcff */
[C---:B------:R-:W-:Y:S02]  /*64fa0*/  LOP3.LUT P4, RZ, R7.reuse, 0x40000, RZ, 0xc0, !PT ;  /* 0x0004000007ff7812 */ /* 0x040fe4000788c0ff */
[----:B------:R-:W-:Y:S01]  /*64fb0*/  LOP3.LUT P0, RZ, R7, 0x80, RZ, 0xc0, !PT ;  /* 0x0000008007ff7812 */ /* 0x000fe2000780c0ff */
[----:B----4-:R0:W-:Y:S01]  /*64fc0*/  @P3 STG.E.U8 desc[UR32][R28.64], R3 ;  /* 0x000000031c003986 */ /* 0x0101e2000c101120 */
[----:B------:R-:W-:Y:S02]  /*64fd0*/  LOP3.LUT R5, R5, 0xffffdfff, RZ, 0xc0, !PT ;  /* 0xffffdfff05057812 */ /* 0x000fe400078ec0ff */
[----:B------:R-:W-:Y:S01]  /*64fe0*/  LOP3.LUT P1, RZ, R7, 0x100, RZ, 0xc0, !PT ;  /* 0x0000010007ff7812 */ /* 0x000fe2000782c0ff */
[----:B------:R-:W4:Y:S06]  /*64ff0*/  LDL.LU R20, [R1+0x7c] ;  /* 0x00007c0001147983 */ /* 0x000f2c0000300800 */
[----:B------:R-:W-:-:S02]  /*65000*/  @P4 LOP3.LUT R5, R5, 0x2000, RZ, 0xfc, !PT ;  /* 0x0000200005054812 */ /* 0x000fc400078efcff */
[----:B------:R-:W-:Y:S01]  /*65010*/  LOP3.LUT P4, RZ, R7, 0x20000, RZ, 0xc0, !PT ;  /* 0x0002000007ff7812 */ /* 0x000fe2000788c0ff */
[----:B0-----:R-:W4:Y:S01]  /*65020*/  LDL.LU R28, [R1+0x60] ;  /* 0x00006000011c7983 */ /* 0x001f220000300800 */
        /* <DEDUP_REMOVED lines=17> */
[----:B------:R-:W-:-:S09]  /*65140*/  LOP3.LUT R5, R5, 0xfff7ffff, RZ, 0xc0, !PT ;  /* 0xfff7ffff05057812 */ /* 0x000fd200078ec0ff */
[----:B------:R-:W-:Y:S02]  /*65150*/  @P4 LOP3.LUT R5, R5, 0x80000, RZ, 0xfc, !PT ;  /* 0x0008000005054812 */ /* 0x000fe400078efcff */
[----:B------:R-:W-:Y:S01]  /*65160*/  LOP3.LUT P4, RZ, R7, 0x800, RZ, 0xc0, !PT ;  /* 0x0000080007ff7812 */ /* 0x000fe2000788c0ff */
[----:B------:R-:W-:Y:S01]  /*65170*/  IMAD.MOV.U32 R29, RZ, RZ, R4 ;  /* 0x000000ffff1d7224 */ /* 0x000fe200078e0004 */
[----:B--2---:R-:W-:-:S05]  /*65180*/  PRMT R3, R13, 0x7770, RZ ;  /* 0x000077700d037816 */ /* 0x004fca00000000ff */
[----:B------:R0:W-:Y:S02]  /*65190*/  @P0 STG.E.U8 desc[UR32][R14.64], R3 ;  /* 0x000000030e000986 */ /* 0x0001e4000c101120 */
[----:B0-----:R-:W-:-:S05]  /*651a0*/  PRMT R3, R13, 0x7771, RZ ;  /* 0x000077710d037816 */ /* 0x001fca00000000ff */
[----:B------:R3:W-:Y:S02]  /*651b0*/  @P1 STG.E.U8 desc[UR32][R8.64], R3 ;  /* 0x0000000308001986 */ /* 0x0007e4000c101120 */
[----:B---3--:R-:W-:-:S05]  /*651c0*/  PRMT R3, R10, 0x7770, RZ ;  /* 0x000077700a037816 */ /* 0x008fca00000000ff */
[----:B------:R0:W-:Y:S04]  /*651d0*/  @P2 STG.E.U8 desc[UR32][R16.64], R3 ;  /* 0x0000000310002986 */ /* 0x0001e8000c101120 */
[----:B------:R-:W-:Y:S04]  /*651e0*/  STL [R1+0x18b0], R13 ;  /* 0x0018b00d01007387 */ /* 0x000fe80000100800 */
[----:B------:R-:W2:Y:S01]  /*651f0*/  LDL.LU.64 R14, [R1+0x590] ;  /* 0x00059000010e7983 */ /* 0x000ea20000300a00 */
[----:B0-----:R-:W-:-:S03]  /*65200*/  PRMT R3, R10, 0x7771, RZ ;  /* 0x000077710a037816 */ /* 0x001fc600000000ff */
[----:B------:R-:W3:Y:S04]  /*65210*/  LDL.LU.64 R8, [R1+0x588] ;  /* 0x0005880001087983 */ /* 0x000ee80000300a00 */
[----:B------:R0:W-:Y:S04]  /*65220*/  @P3 STG.E.U8 desc[UR32][R22.64], R3 ;  /* 0x0000000316003986 */ /* 0x0001e8000c101120 */
[----:B------:R-:W3:Y:S04]  /*65230*/  LDL.LU R4, [R1+0x68] ;  /* 0x0000680001047983 */ /* 0x000ee80000300800 */
[----:B------:R-:W3:Y:S01]  /*65240*/  LDL.LU R21, [R1+0x6c] ;  /* 0x00006c0001157983 */ /* 0x000ee20000300800 */
[----:B0-----:R-:W-:-:S03]  /*65250*/  PRMT R3, R11, 0x7770, RZ ;  /* 0x000077700b037816 */ /* 0x001fc600000000ff */
[----:B------:R-:W3:Y:S04]  /*65260*/  LDL.LU.64 R22, [R1+0x580] ;  /* 0x0005800001167983 */ /* 0x000ee80000300a00 */
[----:B------:R-:W-:Y:S04]  /*65270*/  STL.64 [R1+0x18b8], R6 ;  /* 0x0018b80601007387 */ /* 0x000fe80000100a00 */
[----:B------:R0:W-:Y:S04]  /*65280*/  @P4 STG.E.U8 desc[UR32][R18.64], R3 ;  /* 0x0000000312004986 */ /* 0x0001e8000c101120 */
[----:B------:R1:W-:Y:S01]  /*65290*/  STL.64 [R1+0x18c0], R10 ;  /* 0x0018c00a01007387 */ /* 0x0003e20000100a00 */
[----:B0-----:R-:W-:-:S03]  /*652a0*/  PRMT R3, R11, 0x7771, RZ ;  /* 0x000077710b037816 */ /* 0x001fc600000000ff */
[----:B-1----:R-:W4:Y:S04]  /*652b0*/  LDL.LU.64 R10, [R1+0x560] ;  /* 0x00056000010a7983 */ /* 0x002f280000300a00 */
[----:B----4-:R0:W-:Y:S04]  /*652c0*/  STL.64 [R1+0x18c8], R10 ;  /* 0x0018c80a01007387 */ /* 0x0101e80000100a00 */
[----:B0-----:R-:W4:Y:S04]  /*652d0*/  LDL.LU.64 R10, [R1+0x568] ;  /* 0x00056800010a7983 */ /* 0x001f280000300a00 */
[----:B----4-:R0:W-:Y:S04]  /*652e0*/  STL.64 [R1+0x18d0], R10 ;  /* 0x0018d00a01007387 */ /* 0x0101e80000100a00 */
[----:B0-----:R-:W4:Y:S01]  /*652f0*/  LDL.LU.64 R10, [R1+0x570] ;  /* 0x00057000010a7983 */ /* 0x001f220000300a00 */
[----:B------:R-:W-:-:S13]  /*65300*/  LOP3.LUT P4, RZ, R5, 0x80000, RZ, 0xc0, !PT ;  /* 0x0008000005ff7812 */ /* 0x000fda000788c0ff */
[----:B--2---:R0:W-:Y:S01]  /*65310*/  @P4 STG.E.U8 desc[UR32][R14.64], R3 ;  /* 0x000000030e004986 */ /* 0x0041e2000c101120 */
[C---:B------:R-:W-:Y:S02]  /*65320*/  LOP3.LUT P4, RZ, R5.reuse, 0x40000, RZ, 0xc0, !PT ;  /* 0x0004000005ff7812 */ /* 0x040fe4000788c0ff */
[----:B0-----:R-:W-:Y:S01]  /*65330*/  PRMT R3, R20, 0x7770, RZ ;  /* 0x0000777014037816 */ /* 0x001fe200000000ff */
[----:B----4-:R0:W-:Y:S04]  /*65340*/  STL.64 [R1+0x18d8], R10 ;  /* 0x0018d80a01007387 */ /* 0x0101e80000100a00 */
[----:B0-----:R-:W2:Y:S06]  /*65350*/  LDL.LU.64 R10, [R1+0x578] ;  /* 0x00057800010a7983 */ /* 0x001eac0000300a00 */
[----:B---3--:R0:W-:Y:S01]  /*65360*/  @P4 STG.E.U8 desc[UR32][R8.64], R3 ;  /* 0x0000000308004986 */ /* 0x0081e2000c101120 */
[----:B------:R-:W-:-:S02]  /*65370*/  LOP3.LUT P4, RZ, R5, 0x20000, RZ, 0xc0, !PT ;  /* 0x0002000005ff7812 */ /* 0x000fc4000788c0ff */
[----:B0-----:R-:W-:-:S11]  /*65380*/  PRMT R3, R20, 0x7771, RZ ;  /* 0x0000777114037816 */ /* 0x001fd600000000ff */
[----:B------:R0:W-:Y:S01]  /*65390*/  @P4 STG.E.U8 desc[UR32][R22.64], R3 ;  /* 0x0000000316004986 */ /* 0x0001e2000c101120 */
[----:B------:R-:W-:Y:S02]  /*653a0*/  LOP3.LUT P4, RZ, R5, 0x10000, RZ, 0xc0, !PT ;  /* 0x0001000005ff7812 */ /* 0x000fe4000788c0ff */
[C---:B------:R-:W-:Y:S02]  /*653b0*/  LOP3.LUT P5, RZ, R7.reuse, 0x100000, RZ, 0xc0, !PT ;  /* 0x0010000007ff7812 */ /* 0x040fe400078ac0ff */
[C---:B------:R-:W-:Y:S02]  /*653c0*/  LOP3.LUT P6, RZ, R7.reuse, 0x200000, RZ, 0xc0, !PT ;  /* 0x0020000007ff7812 */ /* 0x040fe400078cc0ff */
[C---:B------:R-:W-:Y:S02]  /*653d0*/  LOP3.LUT P0, RZ, R7.reuse, 0x400000, RZ, 0xc0, !PT ;  /* 0x0040000007ff7812 */ /* 0x040fe4000780c0ff */
[C---:B------:R-:W-:Y:S02]  /*653e0*/  LOP3.LUT P1, RZ, R7.reuse, 0x800000, RZ, 0xc0, !PT ;  /* 0x0080000007ff7812 */ /* 0x040fe4000782c0ff */
[----:B------:R-:W-:-:S02]  /*653f0*/  LOP3.LUT P2, RZ, R7, 0x1000000, RZ, 0xc0, !PT ;  /* 0x0100000007ff7812 */ /* 0x000fc4000784c0ff */
[----:B------:R-:W-:Y:S02]  /*65400*/  LOP3.LUT P3, RZ, R7, 0x2000000, RZ, 0xc0, !PT ;  /* 0x0200000007ff7812 */ /* 0x000fe4000786c0ff */
[----:B------:R-:W3:Y:S01]  /*65410*/  LDL.LU.64 R6, [R1+0x558] ;  /* 0x0005580001067983 */ /* 0x000ee20000300a00 */
[----:B0-----:R-:W-:-:S03]  /*65420*/  PRMT R3, R28, 0x7770, RZ ;  /* 0x000077701c037816 */ /* 0x001fc600000000ff */
[----:B------:R-:W4:Y:S04]  /*65430*/  LDL.LU.64 R12, [R1+0x550] ;  /* 0x00055000010c7983 */ /* 0x000f280000300a00 */
[----:B------:R-:W4:Y:S04]  /*65440*/  LDL.LU.64 R16, [R1+0x540] ;  /* 0x0005400001107983 */ /* 0x000f280000300a00 */
[----:B------:R-:W4:Y:S04]  /*65450*/  LDL.LU.64 R18, [R1+0x538] ;  /* 0x0005380001127983 */ /* 0x000f280000300a00 */
[----:B------:R-:W4:Y:S04]  /*65460*/  LDL.LU.64 R14, [R1+0x530] ;  /* 0x00053000010e7983 */ /* 0x000f280000300a00 */
[----:B------:R-:W4:Y:S04]  /*65470*/  LDL.LU.64 R8, [R1+0x528] ;  /* 0x0005280001087983 */ /* 0x000f280000300a00 */
[----:B------:R-:W4:Y:S04]  /*65480*/  LDL.LU.64 R22, [R1+0x520] ;  /* 0x0005200001167983 */ /* 0x000f280000300a00 */
[----:B--2---:R0:W-:Y:S04]  /*65490*/  @P4 STG.E.U8 desc[UR32][R10.64], R3 ;  /* 0x000000030a004986 */ /* 0x0041e8000c101120 */
[----:B0-----:R-:W2:Y:S01]  /*654a0*/  LDL.LU.64 R10, [R1+0x18d8] ;  /* 0x0018d800010a7983 */ /* 0x001ea20000300a00 */
[----:B------:R-:W-:-:S02]  /*654b0*/  LOP3.LUT P4, RZ, R5, 0x8000, RZ, 0xc0, !PT ;  /* 0x0000800005ff7812 */ /* 0x000fc4000788c0ff */
        /* <DEDUP_REMOVED lines=9> */
[----:B--2---:R0:W-:Y:S01]  /*65550*/  @P4 STG.E.U8 desc[UR32][R10.64], R3 ;  /* 0x000000030a004986 */ /* 0x0041e2000c101120 */
[----:B------:R-:W-:Y:S02]  /*65560*/  LOP3.LUT P4, RZ, R5, 0x1000, RZ, 0xc0, !PT ;  /* 0x0000100005ff7812 */ /* 0x000fe4000788c0ff */
[C---:B0-----:R-:W-:Y:S01]  /*65570*/  PRMT R3, R4.reuse, 0x7770, RZ ;  /* 0x0000777004037816 */ /* 0x041fe200000000ff */
[----:B------:R-:W2:Y:S10]  /*65580*/  LDL.LU.64 R10, [R1+0x18c0] ;  /* 0x0018c000010a7983 */ /* 0x000eb40000300a00 */
[----:B---3--:R0:W-:Y:S02]  /*65590*/  @P4 STG.E.U8 desc[UR32][R6.64], R3 ;  /* 0x0000000306004986 */ /* 0x0081e4000c101120 */
[----:B0-----:R-:W-:-:S02]  /*655a0*/  PRMT R3, R4, 0x7771, RZ ;  /* 0x0000777104037816 */ /* 0x001fc400000000ff */
[----:B------:R-:W3:Y:S04]  /*655b0*/  LDL.LU.64 R6, [R1+0x18b8] ;  /* 0x0018b80001067983 */ /* 0x000ee80000300a00 */
[----:B----4-:R0:W-:Y:S04]  /*655c0*/  @P5 STG.E.U8 desc[UR32][R12.64], R3 ;  /* 0x000000030c005986 */ /* 0x0101e8000c101120 */
[----:B0-----:R-:W4:Y:S01]  /*655d0*/  LDL.LU R13, [R1+0x18b0] ;  /* 0x0018b000010d7983 */ /* 0x001f220000300800 */
[----:B------:R-:W-:-:S05]  /*655e0*/  PRMT R3, R21, 0x7770, RZ ;  /* 0x0000777015037816 */ /* 0x000fca00000000ff */
[----:B------:R0:W-:Y:S02]  /*655f0*/  @P6 STG.E.U8 desc[UR32][R16.64], R3 ;  /* 0x0000000310006986 */ /* 0x0001e4000c101120 */
[----:B0-----:R-:W-:-:S05]  /*65600*/  PRMT R3, R21, 0x7771, RZ ;  /* 0x0000777115037816 */ /* 0x001fca00000000ff */
[----:B------:R4:W-:Y:S02]  /*65610*/  @P0 STG.E.U8 desc[UR32][R18.64], R3 ;  /* 0x0000000312000986 */ /* 0x0009e4000c101120 */
[----:B----4-:R-:W-:-:S05]  /*65620*/  PRMT R3, R13, 0x7772, RZ ;  /* 0x000077720d037816 */ /* 0x010fca00000000ff */
[----:B------:R0:W-:Y:S04]  /*65630*/  @P1 STG.E.U8 desc[UR32][R14.64], R3 ;  /* 0x000000030e001986 */ /* 0x0001e8000c101120 */
[----:B0-----:R-:W4:Y:S01]  /*65640*/  LDL.LU.64 R14, [R1+0x518] ;  /* 0x00051800010e7983 */ /* 0x001f220000300a00 */
[----:B------:R-:W-:-:S03]  /*65650*/  PRMT R3, R13, 0x7773, RZ ;  /* 0x000077730d037816 */ /* 0x000fc600000000ff */
[----:B------:R-:W4:Y:S01]  /*65660*/  LDL.LU.64 R12, [R1+0x510] ;  /* 0x00051000010c7983 */ /* 0x000f220000300a00 */
[----:B---3--:R-:W-:-:S03]  /*65670*/  LOP3.LUT P0, RZ, R7, 0x4000000, RZ, 0xc0, !PT ;  /* 0x0400000007ff7812 */ /* 0x008fc6000780c0ff */
[----:B------:R2:W-:Y:S01]  /*65680*/  @P2 STG.E.U8 desc[UR32][R8.64], R3 ;  /* 0x0000000308002986 */ /* 0x0005e2000c101120 */
[----:B------:R-:W-:Y:S02]  /*65690*/  LOP3.LUT P1, RZ, R7, 0x8000000, RZ, 0xc0, !PT ;  /* 0x0800000007ff7812 */ /* 0x000fe4000782c0ff */
[C---:B--2---:R-:W-:Y:S01]  /*656a0*/  PRMT R3, R10.reuse, 0x7772, RZ ;  /* 0x000077720a037816 */ /* 0x044fe200000000ff */
[----:B------:R-:W2:Y:S04]  /*656b0*/  LDL.LU.64 R8, [R1+0x508] ;  /* 0x0005080001087983 */ /* 0x000ea80000300a00 */
[----:B------:R0:W-:Y:S02]  /*656c0*/  @P3 STG.E.U8 desc[UR32][R22.64], R3 ;  /* 0x0000000316003986 */ /* 0x0001e4000c101120 */
[----:B0-----:R-:W-:-:S02]  /*656d0*/  PRMT R3, R10, 0x7773, RZ ;  /* 0x000077730a037816 */ /* 0x001fc400000000ff */
[----:B------:R-:W3:Y:S04]  /*656e0*/  LDL.LU.64 R22, [R1+0x500] ;  /* 0x0005000001167983 */ /* 0x000ee80000300a00 */
[----:B------:R-:W3:Y:S04]  /*656f0*/  LDL.LU.64 R18, [R1+0x4f8] ;  /* 0x0004f80001127983 */ /* 0x000ee80000300a00 */
[----:B------:R-:W-:Y:S04]  /*65700*/  STL.64 [R1+0x1888], R6 ;  /* 0x0018880601007387 */ /* 0x000fe80000100a00 */
[----:B----4-:R0:W-:Y:S02]  /*65710*/  @P0 STG.E.U8 desc[UR32][R14.64], R3 ;  /* 0x000000030e000986 */ /* 0x0101e4000c101120 */
[----:B0-----:R-:W-:-:S05]  /*65720*/  PRMT R3, R11, 0x7772, RZ ;  /* 0x000077720b037816 */ /* 0x001fca00000000ff */
[----:B------:R0:W-:Y:S04]  /*65730*/  @P1 STG.E.U8 desc[UR32][R12.64], R3 ;  /* 0x000000030c001986 */ /* 0x0001e8000c101120 */
[----:B0-----:R-:W4:Y:S01]  /*65740*/  LDL.LU.64 R12, [R1+0x4f0] ;  /* 0x0004f000010c7983 */ /* 0x001f220000300a00 */
[----:B------:R-:W-:-:S03]  /*65750*/  PRMT R3, R11, 0x7773, RZ ;  /* 0x000077730b037816 */ /* 0x000fc600000000ff */
[----:B------:R-:W4:Y:S04]  /*65760*/  LDL.LU.64 R10, [R1+0x4e8] ;  /* 0x0004e800010a7983 */ /* 0x000f280000300a00 */
[----:B------:R-:W4:Y:S01]  /*65770*/  LDL.LU R14, [R1+0xe0] ;  /* 0x0000e000010e7983 */ /* 0x000f220000300800 */
[C---:B------:R-:W-:Y:S02]  /*65780*/  LOP3.LUT P2, RZ, R7.reuse, 0x10000000, RZ, 0xc0, !PT ;  /* 0x1000000007ff7812 */ /* 0x040fe4000784c0ff */
[----:B------:R-:W-:-:S11]  /*65790*/  LOP3.LUT P3, RZ, R7, 0x20000000, RZ, 0xc0, !PT ;  /* 0x2000000007ff7812 */ /* 0x000fd6000786c0ff */
[----:B--2---:R0:W-:Y:S02]  /*657a0*/  @P2 STG.E.U8 desc[UR32][R8.64], R3 ;  /* 0x0000000308002986 */ /* 0x0041e4000c101120 */
[----:B0-----:R-:W-:-:S05]  /*657b0*/  PRMT R3, R20, 0x7772, RZ ;  /* 0x0000777214037816 */ /* 0x001fca00000000ff */
[----:B---3--:R0:W-:Y:S04]  /*657c0*/  @P3 STG.E.U8 desc[UR32][R22.64], R3 ;  /* 0x0000000316003986 */ /* 0x0081e8000c101120 */
[----:B----4-:R-:W-:Y:S04]  /*657d0*/  STL [R1+0x1890], R14 ;  /* 0x0018900e01007387 */ /* 0x010fe80000100800 */
[----:B0-----:R-:W2:Y:S04]  /*657e0*/  LDL.LU.64 R22, [R1+0x4e0] ;  /* 0x0004e00001167983 */ /* 0x001ea80000300a00 */
[----:B------:R-:W3:Y:S04]  /*657f0*/  LDL.LU R8, [R1+0xe4] ;  /* 0x0000e40001087983 */ /* 0x000ee80000300800 */
[----:B---3--:R0:W-:Y:S04]  /*65800*/  STL [R1+0x1894], R8 ;  /* 0x0018940801007387 */ /* 0x0081e80000100800 */
[----:B0-----:R-:W3:Y:S04]  /*65810*/  LDL.LU.64 R8, [R1+0x4c8] ;  /* 0x0004c80001087983 */ /* 0x001ee80000300a00 */
[----:B---3--:R0:W-:Y:S04]  /*65820*/  STL.64 [R1+0x18a0], R8 ;  /* 0x0018a00801007387 */ /* 0x0081e80000100a00 */
[----:B0-----:R-:W3:Y:S01]  /*65830*/  LDL.LU.64 R8, [R1+0x4d0] ;  /* 0x0004d00001087983 */ /* 0x001ee20000300a00 */
        /* <DEDUP_REMOVED lines=19> */
[----:B---3--:R0:W-:Y:S04]  /*65970*/  STL.64 [R1+0x18a8], R8 ;  /* 0x0018a80801007387 */ /* 0x0081e80000100a00 */
[----:B0-----:R-:W3:Y:S01]  /*65980*/  LDL.LU.64 R8, [R1+0x4d8] ;  /* 0x0004d80001087983 */ /* 0x001ee20000300a00 */
[----:B------:R-:W-:Y:S02]  /*65990*/  LOP3.LUT R5, R5, 0xfffffbff, RZ, 0xc0, !PT ;  /* 0xfffffbff05057812 */ /* 0x000fe400078ec0ff */
[----:B------:R-:W-:Y:S01]  /*659a0*/  PRMT R3, R20, 0x7773, RZ ;  /* 0x0000777314037816 */ /* 0x000fe200000000ff */
[----:B------:R-:W4:Y:S04]  /*659b0*/  LDL.LU.64 R14, [R1+0x4c0] ;  /* 0x0004c000010e7983 */ /* 0x000f280000300a00 */
[----:B------:R-:W-:-:S02]  /*659c0*/  @P4 LOP3.LUT R5, R5, 0x400, RZ, 0xfc, !PT ;  /* 0x0000040005054812 */ /* 0x000fc400078efcff */
[----:B------:R-:W-:Y:S01]  /*659d0*/  LOP3.LUT P4, RZ, R7, 0x80000000, RZ, 0xc0, !PT ;  /* 0x8000000007ff7812 */ /* 0x000fe2000788c0ff */
[----:B------:R-:W4:Y:S01]  /*659e0*/  LDL.LU R20, [R1+0xe8] ;  /* 0x0000e80001147983 */ /* 0x000f220000300800 */
[----:B------:R-:W-:-:S11]  /*659f0*/  LOP3.LUT R5, R5, 0xfffff7ff, RZ, 0xc0, !PT ;  /* 0xfffff7ff05057812 */ /* 0x000fd600078ec0ff */
[----:B------:R-:W-:Y:S02]  /*65a00*/  @P4 LOP3.LUT R5, R5, 0x800, RZ, 0xfc, !PT ;  /* 0x0000080005054812 */ /* 0x000fe400078efcff */
[----:B------:R-:W-:Y:S02]  /*65a10*/  LOP3.LUT P4, RZ, R7, 0x40000000, RZ, 0xc0, !PT ;  /* 0x4000000007ff7812 */ /* 0x000fe4000788c0ff */
[----:B------:R-:W4:Y:S04]  /*65a20*/  LDL.LU.64 R6, [R1+0x4b8] ;  /* 0x0004b80001067983 */ /* 0x000f280000300a00 */
[----:B------:R-:W4:Y:S07]  /*65a30*/  LDL.LU.64 R16, [R1+0x4b0] ;  /* 0x0004b00001107983 */ /* 0x000f2e0000300a00 */
        /* <DEDUP_REMOVED lines=13> */
[----:B------:R-:W-:Y:S01]  /*65b10*/  LOP3.LUT P4, RZ, R5, 0x100, RZ, 0xc0, !PT ;  /* 0x0000010005ff7812 */ /* 0x000fe2000788c0ff */
[----:B0-----:R-:W-:-:S02]  /*65b20*/  IMAD.MOV.U32 R3, RZ, RZ, R29 ;  /* 0x000000ffff037224 */ /* 0x001fc400078e001d */
[----:B------:R-:W2:Y:S03]  /*65b30*/  LDL.LU.64 R22, [R1+0x490] ;  /* 0x0004900001167983 */ /* 0x000ea60000300a00 */
[----:B------:R-:W-:Y:S01]  /*65b40*/  PRMT R3, R3, 0x7773, RZ ;  /* 0x0000777303037816 */ /* 0x000fe200000000ff */
[----:B------:R-:W2:Y:S06]  /*65b50*/  LDL.LU.64 R28, [R1+0x488] ;  /* 0x00048800011c7983 */ /* 0x000eac0000300a00 */
[----:B---3--:R0:W-:Y:S04]  /*65b60*/  @P4 STG.E.U8 desc[UR32][R8.64], R3 ;  /* 0x0000000308004986 */ /* 0x0081e8000c101120 */
[----:B0-----:R-:W3:Y:S01]  /*65b70*/  LDL.LU.64 R8, [R1+0x18a8] ;  /* 0x0018a80001087983 */ /* 0x001ee20000300a00 */
[----:B------:R-:W-:-:S02]  /*65b80*/  LOP3.LUT P4, RZ, R5, 0x80, RZ, 0xc0, !PT ;  /* 0x0000008005ff7812 */ /* 0x000fc4000788c0ff */
[----:B------:R-:W-:-:S11]  /*65b90*/  PRMT R3, R4, 0x7772, RZ ;  /* 0x0000777204037816 */ /* 0x000fd600000000ff */
[----:B---3--:R0:W-:Y:S04]  /*65ba0*/  @P4 STG.E.U8 desc[UR32][R8.64], R3 ;  /* 0x0000000308004986 */ /* 0x0081e8000c101120 */
[----:B0-----:R-:W3:Y:S01]  /*65bb0*/  LDL.LU.64 R8, [R1+0x18a0] ;  /* 0x0018a00001087983 */ /* 0x001ee20000300a00 */
[C---:B------:R-:W-:Y:S02]  /*65bc0*/  LOP3.LUT P4, RZ, R5.reuse, 0x40, RZ, 0xc0, !PT ;  /* 0x0000004005ff7812 */ /* 0x040fe4000788c0ff */
[----:B------:R-:W-:Y:S02]  /*65bd0*/  PRMT R3, R4, 0x7773, RZ ;  /* 0x0000777304037816 */ /* 0x000fe400000000ff */
[----:B------:R-:W2:Y:S09]  /*65be0*/  LDL.LU R4, [R1+0x1898] ;  /* 0x0018980001047983 */ /* 0x000eb20000300800 */
[----:B---3--:R0:W-:Y:S01]  /*65bf0*/  @P4 STG.E.U8 desc[UR32][R8.64], R3 ;  /* 0x0000000308004986 */ /* 0x0081e2000c101120 */
[----:B------:R-:W-:-:S02]  /*65c00*/  LOP3.LUT P4, RZ, R5, 0x20, RZ, 0xc0, !PT ;  /* 0x0000002005ff7812 */ /* 0x000fc4000788c0ff */
[----:B0-----:R-:W-:Y:S01]  /*65c10*/  PRMT R3, R21, 0x7772, RZ ;  /* 0x0000777215037816 */ /* 0x001fe200000000ff */
[----:B------:R-:W3:Y:S10]  /*65c20*/  LDL.LU R8, [R1+0x1894] ;  /* 0x0018940001087983 */ /* 0x000ef40000300800 */
[----:B----4-:R0:W-:Y:S04]  /*65c30*/  @P4 STG.E.U8 desc[UR32][R14.64], R3 ;  /* 0x000000030e004986 */ /* 0x0101e8000c101120 */
[----:B0-----:R-:W4:Y:S01]  /*65c40*/  LDL.LU R14, [R1+0x1890] ;  /* 0x00189000010e7983 */ /* 0x001f220000300800 */
[----:B------:R-:W-:-:S02]  /*65c50*/  LOP3.LUT P4, RZ, R5, 0x10, RZ, 0xc0, !PT ;  /* 0x0000001005ff7812 */ /* 0x000fc4000788c0ff */
[C---:B------:R-:W-:Y:S02]  /*65c60*/  LOP3.LUT P5, RZ, R2.reuse, 0x80, RZ, 0xc0, !PT ;  /* 0x0000008002ff7812 */ /* 0x040fe400078ac0ff */
[----:B------:R-:W-:Y:S02]  /*65c70*/  PRMT R3, R21, 0x7773, RZ ;  /* 0x0000777315037816 */ /* 0x000fe400000000ff */
[C---:B------:R-:W-:Y:S02]  /*65c80*/  LOP3.LUT P6, RZ, R2.reuse, 0x100, RZ, 0xc0, !PT ;  /* 0x0000010002ff7812 */ /* 0x040fe400078cc0ff */
[----:B------:R-:W-:-:S05]  /*65c90*/  LOP3.LUT P0, RZ, R2, 0x200, RZ, 0xc0, !PT ;  /* 0x0000020002ff7812 */ /* 0x000fca000780c0ff */
[----:B------:R0:W-:Y:S01]  /*65ca0*/  @P4 STG.E.U8 desc[UR32][R6.64], R3 ;  /* 0x0000000306004986 */ /* 0x0001e2000c101120 */
[C---:B------:R-:W-:Y:S02]  /*65cb0*/  LOP3.LUT P1, RZ, R2.reuse, 0x400, RZ, 0xc0, !PT ;  /* 0x0000040002ff7812 */ /* 0x040fe4000782c0ff */
[C---:B------:R-:W-:Y:S02]  /*65cc0*/  LOP3.LUT P2, RZ, R2.reuse, 0x800, RZ, 0xc0, !PT ;  /* 0x0000080002ff7812 */ /* 0x040fe4000784c0ff */
[----:B------:R-:W-:Y:S01]  /*65cd0*/  LOP3.LUT P3, RZ, R2, 0x1000, RZ, 0xc0, !PT ;  /* 0x0000100002ff7812 */ /* 0x000fe2000786c0ff */
[----:B0-----:R-:W2:Y:S01]  /*65ce0*/  LDL.LU.64 R6, [R1+0x1888] ;  /* 0x0018880001067983 */ /* 0x001ea20000300a00 */
[----:B----4-:R-:W-:-:S05]  /*65cf0*/  PRMT R3, R14, 0x7770, RZ ;  /* 0x000077700e037816 */ /* 0x010fca00000000ff */
[----:B------:R0:W-:Y:S02]  /*65d00*/  @P5 STG.E.U8 desc[UR32][R16.64], R3 ;  /* 0x0000000310005986 */ /* 0x0001e4000c101120 */
[----:B0-----:R-:W-:-:S05]  /*65d10*/  PRMT R3, R14, 0x7771, RZ ;  /* 0x000077710e037816 */ /* 0x001fca00000000ff */
[----:B------:R3:W-:Y:S02]  /*65d20*/  @P6 STG.E.U8 desc[UR32][R18.64], R3 ;  /* 0x0000000312006986 */ /* 0x0007e4000c101120 */
[----:B---3--:R-:W-:-:S05]  /*65d30*/  PRMT R3, R8, 0x7770, RZ ;  /* 0x0000777008037816 */ /* 0x008fca00000000ff */
[----:B------:R0:W-:Y:S02]  /*65d40*/  @P0 STG.E.U8 desc[UR32][R12.64], R3 ;  /* 0x000000030c000986 */ /* 0x0001e4000c101120 */
[----:B0-----:R-:W-:-:S05]  /*65d50*/  PRMT R3, R8, 0x7771, RZ ;  /* 0x0000777108037816 */ /* 0x001fca00000000ff */
[----:B------:R0:W-:Y:S02]  /*65d60*/  @P1 STG.E.U8 desc[UR32][R10.64], R3 ;  /* 0x000000030a001986 */ /* 0x0001e4000c101120 */
[----:B0-----:R-:W-:-:S05]  /*65d70*/  PRMT R3, R20, 0x7770, RZ ;  /* 0x0000777014037816 */ /* 0x001fca00000000ff */
[----:B--2---:R0:W-:Y:S02]  /*65d80*/  @P2 STG.E.U8 desc[UR32][R22.64], R3 ;  /* 0x0000000316002986 */ /* 0x0041e4000c101120 */
[----:B0-----:R-:W-:-:S05]  /*65d90*/  PRMT R3, R20, 0x7771, RZ ;  /* 0x0000777114037816 */ /* 0x001fca00000000ff */
[----:B------:R0:W-:Y:S02]  /*65da0*/  @P3 STG.E.U8 desc[UR32][R28.64], R3 ;  /* 0x000000031c003986 */ /* 0x0001e4000c101120 */
[----:B0-----:R-:W-:Y:S02]  /*65db0*/  IMAD.MOV.U32 R29, RZ, RZ, R26 ;  /* 0x000000ffff1d7224 */ /* 0x001fe400078e001a */
[----:B------:R-:W-:Y:S02]  /*65dc0*/  IMAD.MOV.U32 R28, RZ, RZ, R27 ;  /* 0x000000ffff1c7224 */ /* 0x000fe400078e001b */
[----:B------:R-:W2:Y:S04]  /*65dd0*/  LDL.LU.64 R26, [R1+0x480] ;  /* 0x00048000011a7983 */ /* 0x000ea80000300a00 */
[----:B------:R-:W3:Y:S04]  /*65de0*/  LDL.LU.64 R22, [R1+0x470] ;  /* 0x0004700001167983 */ /* 0x000ee80000300a00 */
[----:B------:R-:W4:Y:S04]  /*65df0*/  LDL.LU.64 R16, [R1+0x468] ;  /* 0x0004680001107983 */ /* 0x000f280000300a00 */
[----:B------:R-:W4:Y:S04]  /*65e00*/  LDL.LU.64 R18, [R1+0x460] ;  /* 0x0004600001127983 */ /* 0x000f280000300a00 */
[----:B------:R-:W2:Y:S01]  /*65e10*/  LDL.LU R21, [R1+0xec] ;  /* 0x0000ec0001157983 */ /* 0x000ea20000300800 */
[----:B------:R-:W-:-:S03]  /*65e20*/  LOP3.LUT P0, RZ, R2, 0x2000, RZ, 0xc0, !PT ;  /* 0x0000200002ff7812 */ /* 0x000fc6000780c0ff */
[----:B------:R-:W3:Y:S04]  /*65e30*/  LDL.LU R9, [R1+0xd0] ;  /* 0x0000d00001097983 */ /* 0x000ee80000300800 */
[----:B------:R-:W4:Y:S04]  /*65e40*/  LDL.LU R15, [R1+0xd4] ;  /* 0x0000d400010f7983 */ /* 0x000f280000300800 */
[----:B------:R-:W4:Y:S04]  /*65e50*/  LDL.LU R10, [R1+0xd8] ;  /* 0x0000d800010a7983 */ /* 0x000f280000300800 */
[----:B------:R-:W4:Y:S04]  /*65e60*/  LDL.LU R11, [R1+0xdc] ;  /* 0x0000dc00010b7983 */ /* 0x000f280000300800 */
[----:B------:R-:W-:Y:S01]  /*65e70*/  STL [R1+0x1708], R2 ;  /* 0x0017080201007387 */ /* 0x000fe20000100800 */
[----:B------:R-:W-:-:S02]  /*65e80*/  LOP3.LUT P4, RZ, R6, 0x2000, RZ, 0xc0, !PT ;  /* 0x0000200006ff7812 */ /* 0x000fc4000788c0ff */
[----:B------:R-:W-:Y:S02]  /*65e90*/  LOP3.LUT R7, R7, 0xefffffff, RZ, 0xc0, !PT ;  /* 0xefffffff07077812 */ /* 0x000fe400078ec0ff */
[----:B--2---:R-:W-:-:S05]  /*65ea0*/  PRMT R3, R21, 0x7770, RZ ;  /* 0x0000777015037816 */ /* 0x004fca00000000ff */
[----:B------:R0:W-:Y:S04]  /*65eb0*/  @P0 STG.E.U8 desc[UR32][R26.64], R3 ;  /* 0x000000031a000986 */ /* 0x0001e8000c101120 */
[----:B0-----:R-:W2:Y:S01]  /*65ec0*/  LDL.LU.64 R26, [R1+0x458] ;  /* 0x00045800011a7983 */ /* 0x001ea20000300a00 */
[----:B------:R-:W-:-:S03]  /*65ed0*/  PRMT R3, R21, 0x7771, RZ ;  /* 0x0000777115037816 */ /* 0x000fc600000000ff */
[----:B------:R-:W2:Y:S04]  /*65ee0*/  LDL.LU.64 R12, [R1+0x450] ;  /* 0x00045000010c7983 */ /* 0x000ea80000300a00 */
[----:B------:R0:W-:Y:S04]  /*65ef0*/  STL.64 [R1+0x1868], R20 ;  /* 0x0018681401007387 */ /* 0x0001e80000100a00 */
[----:B0-----:R-:W3:Y:S01]  /*65f00*/  LDL.LU.64 R20, [R1+0x478] ;  /* 0x0004780001147983 */ /* 0x001ee20000300a00 */
[----:B------:R-:W-:Y:S02]  /*65f10*/  @P4 LOP3.LUT R7, R7, 0x10000000, RZ, 0xfc, !PT ;  /* 0x1000000007074812 */ /* 0x000fe400078efcff */
[----:B------:R-:W-:-:S02]  /*65f20*/  LOP3.LUT P4, RZ, R2, 0x1000000, RZ, 0xc0, !PT ;  /* 0x0100000002ff7812 */ /* 0x000fc4000788c0ff */
[----:B------:R-:W-:Y:S02]  /*65f30*/  LOP3.LUT R7, R7, 0xdfffffff, RZ, 0xc0, !PT ;  /* 0xdfffffff07077812 */ /* 0x000fe400078ec0ff */
[----:B------:R-:W-:-:S09]  /*65f40*/  LOP3.LUT P1, RZ, R2, 0x4000, RZ, 0xc0, !PT ;  /* 0x0000400002ff7812 */ /* 0x000fd2000782c0ff */
[----:B------:R-:W-:Y:S02]  /*65f50*/  @P4 LOP3.LUT R7, R7, 0x20000000, RZ, 0xfc, !PT ;  /* 0x2000000007074812 */ /* 0x000fe400078efcff */
[C---:B------:R-:W-:Y:S02]  /*65f60*/  LOP3.LUT P4, RZ, R2.reuse, 0x800000, RZ, 0xc0, !PT ;  /* 0x0080000002ff7812 */ /* 0x040fe4000788c0ff */
[----:B------:R-:W-:Y:S02]  /*65f70*/  LOP3.LUT R7, R7, 0xbfffffff, RZ, 0xc0, !PT ;  /* 0xbfffffff07077812 */ /* 0x000fe400078ec0ff */
[C---:B------:R-:W-:Y:S02]  /*65f80*/  LOP3.LUT P2, RZ, R2.reuse, 0x8000, RZ, 0xc0, !PT ;  /* 0x0000800002ff7812 */ /* 0x040fe4000784c0ff */
[----:B------:R-:W-:-:S07]  /*65f90*/  LOP3.LUT P3, RZ, R2, 0x10000, RZ, 0xc0, !PT ;  /* 0x0001000002ff7812 */ /* 0x000fce000786c0ff */
[----:B------:R-:W-:Y:S02]  /*65fa0*/  @P4 LOP3.LUT R7, R7, 0x40000000, RZ, 0xfc, !PT ;  /* 0x4000000007074812 */ /* 0x000fe400078efcff */
[----:B------:R-:W-:Y:S02]  /*65fb0*/  LOP3.LUT P4, RZ, R2, 0x400000, RZ, 0xc0, !PT ;  /* 0x0040000002ff7812 */ /* 0x000fe4000788c0ff */
[----:B------:R-:W-:Y:S02]  /*65fc0*/  LOP3.LUT R7, R7, 0x7fffffff, RZ, 0xc0, !PT ;  /* 0x7fffffff07077812 */ /* 0x000fe400078ec0ff */
[C---:B------:R-:W-:Y:S02]  /*65fd0*/  LOP3.LUT P5, RZ, R6.reuse, 0x1000, RZ, 0xc0, !PT ;  /* 0x0000100006ff7812 */ /* 0x040fe400078ac0ff */
[C---:B------:R-:W-:Y:S02]  /*65fe0*/  LOP3.LUT P6, RZ, R6.reuse, 0x800, RZ, 0xc0, !PT ;  /* 0x0000080006ff7812 */ /* 0x040fe400078cc0ff */
[----:B------:R-:W-:-:S05]  /*65ff0*/  LOP3.LUT P0, RZ, R6, 0x400, RZ, 0xc0, !PT ;  /* 0x0000040006ff7812 */ /* 0x000fca000780c0ff */
[----:B------:R-:W-:Y:S02]  /*66000*/  @P4 LOP3.LUT R7, R7, 0x80000000, RZ, 0xfc, !PT ;  /* 0x8000000007074812 */ /* 0x000fe400078efcff */
[----:B------:R-:W-:Y:S02]  /*66010*/  LOP3.LUT P4, RZ, R2, 0x200000, RZ, 0xc0, !PT ;  /* 0x0020000002ff7812 */ /* 0x000fe4000788c0ff */
[----:B------:R-:W-:-:S11]  /*66020*/  LOP3.LUT R5, R5, 0xfffffffe, RZ, 0xc0, !PT ;  /* 0xfffffffe05057812 */ /* 0x000fd600078ec0ff */
[----:B------:R-:W-:Y:S02]  /*66030*/  @P4 LOP3.LUT R5, R5, 0x1, RZ, 0xfc, !PT ;  /* 0x0000000105054812 */ /* 0x000fe400078efcff */
[----:B------:R-:W-:Y:S02]  /*66040*/  LOP3.LUT P4, RZ, R2, 0x100000, RZ, 0xc0, !PT ;  /* 0x0010000002ff7812 */ /* 0x000fe4000788c0ff */
[----:B------:R-:W-:Y:S01]  /*66050*/  LOP3.LUT R5, R5, 0xfffffffd, RZ, 0xc0, !PT ;  /* 0xfffffffd05057812 */ /* 0x000fe200078ec0ff */
[----:B---3--:R0:W-:Y:S02]  /*66060*/  @P1 STG.E.U8 desc[UR32][R20.64], R3 ;  /* 0x0000000314001986 */ /* 0x0081e4000c101120 */
[----:B0-----:R-:W-:-:S05]  /*66070*/  PRMT R3, R9, 0x7770, RZ ;  /* 0x0000777009037816 */ /* 0x001fca00000000ff */
[----:B------:R0:W-:Y:S01]  /*66080*/  @P2 STG.E.U8 desc[UR32][R22.64], R3 ;  /* 0x0000000316002986 */ /* 0x0001e2000c101120 */
[C---:B------:R-:W-:Y:S02]  /*66090*/  LOP3.LUT P1, RZ, R6.reuse, 0x200, RZ, 0xc0, !PT ;  /* 0x0000020006ff7812 */ /* 0x040fe4000782c0ff */
[C---:B------:R-:W-:Y:S02]  /*660a0*/  LOP3.LUT P2, RZ, R6.reuse, 0x100, RZ, 0xc0, !PT ;  /* 0x0000010006ff7812 */ /* 0x040fe4000784c0ff */
[----:B0-----:R-:W-:Y:S01]  /*660b0*/  PRMT R3, R9, 0x7771, RZ ;  /* 0x0000777109037816 */ /* 0x001fe200000000ff */
[----:B------:R-:W3:Y:S04]  /*660c0*/  LDL.LU.64 R22, [R1+0x448] ;  /* 0x0004480001167983 */ /* 0x000ee80000300a00 */
[----:B------:R-:W-:Y:S04]  /*660d0*/  STL.64 [R1+0x1870], R8 ;  /* 0x0018700801007387 */ /* 0x000fe80000100a00 */
[----:B----4-:R-:W-:Y:S01]  /*660e0*/  @P3 STG.E.U8 desc[UR32][R16.64], R3 ;  /* 0x0000000310003986 */ /* 0x010fe2000c101120 */
[----:B------:R-:W-:-:S03]  /*660f0*/  LOP3.LUT P3, RZ, R6, 0x80, RZ, 0xc0, !PT ;  /* 0x0000008006ff7812 */ /* 0x000fc6000786c0ff */
[----:B------:R0:W-:Y:S04]  /*66100*/  STL.64 [R1+0x1880], R6 ;  /* 0x0018800601007387 */ /* 0x0001e80000100a00 */
[----:B0-----:R-:W4:Y:S04]  /*66110*/  LDL.LU.64 R6, [R1+0x440] ;  /* 0x0004400001067983 */ /* 0x001f280000300a00 */
[----:B------:R-:W4:Y:S01]  /*66120*/  LDL.LU.64 R8, [R1+0x430] ;  /* 0x0004300001087983 */ /* 0x000f220000300a00 */
[----:B------:R-:W-:Y:S02]  /*66130*/  @P4 LOP3.LUT R5, R5, 0x2, RZ, 0xfc, !PT ;  /* 0x0000000205054812 */ /* 0x000fe400078efcff */
[----:B------:R-:W-:-:S02]  /*66140*/  LOP3.LUT P4, RZ, R2, 0x80000, RZ, 0xc0, !PT ;  /* 0x0008000002ff7812 */ /* 0x000fc4000788c0ff */
        /* <DEDUP_REMOVED lines=10> */
[----:B--2---:R0:W-:Y:S01]  /*661f0*/  @P4 STG.E.U8 desc[UR32][R26.64], R3 ;  /* 0x000000031a004986 */ /* 0x0041e2000c101120 */
[----:B------:R-:W-:Y:S02]  /*66200*/  LOP3.LUT P4, RZ, R5, 0x4, RZ, 0xc0, !PT ;  /* 0x0000000405ff7812 */ /* 0x000fe4000788c0ff */
[----:B0-----:R-:W-:-:S11]  /*66210*/  PRMT R3, R10, 0x7770, RZ ;  /* 0x000077700a037816 */ /* 0x001fd600000000ff */
[----:B------:R0:W-:Y:S01]  /*66220*/  @P4 STG.E.U8 desc[UR32][R12.64], R3 ;  /* 0x000000030c004986 */ /* 0x0001e2000c101120 */
[----:B------:R-:W-:Y:S02]  /*66230*/  LOP3.LUT P4, RZ, R5, 0x2, RZ, 0xc0, !PT ;  /* 0x0000000205ff7812 */ /* 0x000fe4000788c0ff */
[----:B0-----:R-:W-:-:S11]  /*66240*/  PRMT R3, R10, 0x7771, RZ ;  /* 0x000077710a037816 */ /* 0x001fd600000000ff */
[----:B---3--:R0:W-:Y:S01]  /*66250*/  @P4 STG.E.U8 desc[UR32][R22.64], R3 ;  /* 0x0000000316004986 */ /* 0x0081e2000c101120 */
[----:B------:R-:W-:Y:S02]  /*66260*/  LOP3.LUT P4, RZ, R5, 0x1, RZ, 0xc0, !PT ;  /* 0x0000000105ff7812 */ /* 0x000fe4000788c0ff */
[C---:B0-----:R-:W-:Y:S01]  /*66270*/  PRMT R3, R11.reuse, 0x7770, RZ ;  /* 0x000077700b037816 */ /* 0x041fe200000000ff */
[----:B----4-:R0:W-:Y:S10]  /*66280*/  STL.64 [R1+0x1878], R8 ;  /* 0x0018780801007387 */ /* 0x0101f40000100a00 */
[----:B------:R-:W-:Y:S04]  /*66290*/  @P4 STG.E.U8 desc[UR32][R6.64], R3 ;  /* 0x0000000306004986 */ /* 0x000fe8000c101120 */
[----:B0-----:R-:W2:Y:S04]  /*662a0*/  LDL.LU.64 R8, [R1+0x438] ;  /* 0x0004380001087983 */ /* 0x001ea80000300a00 */
[----:B------:R-:W3:Y:S04]  /*662b0*/  LDL.LU.64 R20, [R1+0x428] ;  /* 0x0004280001147983 */ /* 0x000ee80000300a00 */
[----:B------:R-:W4:Y:S04]  /*662c0*/  LDL.LU.64 R26, [R1+0x420] ;  /* 0x00042000011a7983 */ /* 0x000f280000300a00 */
[----:B------:R-:W4:Y:S04]  /*662d0*/  LDL.LU.64 R16, [R1+0x410] ;  /* 0x0004100001107983 */ /* 0x000f280000300a00 */
[----:B------:R-:W4:Y:S04]  /*662e0*/  LDL.LU.64 R18, [R1+0x408] ;  /* 0x0004080001127983 */ /* 0x000f280000300a00 */
[----:B------:R-:W4:Y:S04]  /*662f0*/  LDL.LU.64 R12, [R1+0x400] ;  /* 0x00040000010c7983 */ /* 0x000f280000300a00 */
[----:B------:R-:W4:Y:S04]  /*66300*/  LDL.LU.64 R22, [R1+0x3f8] ;  /* 0x0003f80001167983 */ /* 0x000f280000300a00 */
[----:B------:R0:W-:Y:S04]  /*66310*/  STL [R1+0x16ec], R4 ;  /* 0x0016ec0401007387 */ /* 0x0001e80000100800 */
[----:B0-----:R-:W4:Y:S04]  /*66320*/  LDL.LU.64 R4, [R1+0x418] ;  /* 0x0004180001047983 */ /* 0x001f280000300a00 */
[----:B------:R-:W2:Y:S01]  /*66330*/  LDL.LU.64 R6, [R1+0x1880] ;  /* 0x0018800001067983 */ /* 0x000ea20000300a00 */
[----:B------:R-:W-:-:S02]  /*66340*/  PRMT R3, R11, 0x7771, RZ ;  /* 0x000077710b037816 */ /* 0x000fc400000000ff */
[----:B--2---:R-:W-:-:S13]  /*66350*/  LOP3.LUT P4, RZ, R7, 0x80000000, RZ, 0xc0, !PT ;  /* 0x8000000007ff7812 */ /* 0x004fda000788c0ff */
[----:B------:R0:W-:Y:S04]  /*66360*/  @P4 STG.E.U8 desc[UR32][R8.64], R3 ;  /* 0x0000000308004986 */ /* 0x0001e8000c101120 */
[----:B0-----:R-:W2:Y:S01]  /*66370*/  LDL.LU.64 R8, [R1+0x1878] ;  /* 0x0018780001087983 */ /* 0x001ea20000300a00 */
[----:B------:R-:W-:Y:S02]  /*66380*/  LOP3.LUT P4, RZ, R7, 0x40000000, RZ, 0xc0, !PT ;  /* 0x4000000007ff7812 */ /* 0x000fe4000788c0ff */
[----:B------:R-:W-:-:S11]  /*66390*/  PRMT R3, R14, 0x7772, RZ ;  /* 0x000077720e037816 */ /* 0x000fd600000000ff */
[----:B--2---:R0:W-:Y:S04]  /*663a0*/  @P4 STG.E.U8 desc[UR32][R8.64], R3 ;  /* 0x0000000308004986 */ /* 0x0041e8000c101120 */
[----:B0-----:R-:W2:Y:S01]  /*663b0*/  LDL.LU.64 R8, [R1+0x1870] ;  /* 0x0018700001087983 */ /* 0x001ea20000300a00 */
[----:B------:R-:W-:Y:S02]  /*663c0*/  LOP3.LUT P4, RZ, R7, 0x20000000, RZ, 0xc0, !PT ;  /* 0x2000000007ff7812 */ /* 0x000fe4000788c0ff */
[----:B------:R-:W-:-:S11]  /*663d0*/  PRMT R3, R14, 0x7773, RZ ;  /* 0x000077730e037816 */ /* 0x000fd600000000ff */
[----:B---3--:R0:W-:Y:S04]  /*663e0*/  @P4 STG.E.U8 desc[UR32][R20.64], R3 ;  /* 0x0000000314004986 */ /* 0x0081e8000c101120 */
[----:B0-----:R-:W3:Y:S01]  /*663f0*/  LDL.LU.64 R20, [R1+0x1868] ;  /* 0x0018680001147983 */ /* 0x001ee20000300a00 */
[----:B------:R-:W-:Y:S02]  /*66400*/  LOP3.LUT P4, RZ, R7, 0x10000000, RZ, 0xc0, !PT ;  /* 0x1000000007ff7812 */ /* 0x000fe4000788c0ff */
[----:B--2---:R-:W-:-:S11]  /*66410*/  PRMT R3, R8, 0x7772, RZ ;  /* 0x0000777208037816 */ /* 0x004fd600000000ff */
[----:B----4-:R0:W-:Y:S04]  /*66420*/  @P4 STG.E.U8 desc[UR32][R26.64], R3 ;  /* 0x000000031a004986 */ /* 0x0101e8000c101120 */
[----:B0-----:R-:W2:Y:S01]  /*66430*/  LDL.LU.64 R26, [R1+0x1860] ;  /* 0x00186000011a7983 */ /* 0x001ea20000300a00 */
[----:B------:R-:W-:-:S05]  /*66440*/  PRMT R3, R8, 0x7773, RZ ;  /* 0x0000777308037816 */ /* 0x000fca00000000ff */
[----:B------:R3:W-:Y:S02]  /*66450*/  @P5 STG.E.U8 desc[UR32][R4.64], R3 ;  /* 0x0000000304005986 */ /* 0x0007e4000c101120 */
[----:B---3--:R-:W-:-:S05]  /*66460*/  PRMT R3, R20, 0x7772, RZ ;  /* 0x0000777214037816 */ /* 0x008fca00000000ff */
[----:B------:R0:W-:Y:S02]  /*66470*/  @P6 STG.E.U8 desc[UR32][R16.64], R3 ;  /* 0x0000000310006986 */ /* 0x0001e4000c101120 */
        /* <DEDUP_REMOVED lines=10> */
[----:B------:R-:W4:Y:S01]  /*66520*/  LDL.LU.64 R12, [R1+0x3e0] ;  /* 0x0003e000010c7983 */ /* 0x000f220000300a00 */
[----:B------:R-:W-:-:S02]  /*66530*/  LOP3.LUT P0, RZ, R6, 0x40, RZ, 0xc0, !PT ;  /* 0x0000004006ff7812 */ /* 0x000fc4000780c0ff */
[----:B------:R-:W-:Y:S01]  /*66540*/  LOP3.LUT P1, RZ, R6, 0x20, RZ, 0xc0, !PT ;  /* 0x0000002006ff7812 */ /* 0x000fe2000782c0ff */
[----:B------:R-:W2:Y:S01]  /*66550*/  LDL.LU.64 R20, [R1+0x3d8] ;  /* 0x0003d80001147983 */ /* 0x000ea20000300a00 */
[----:B------:R-:W-:-:S03]  /*66560*/  PRMT R3, R9, 0x7773, RZ ;  /* 0x0000777309037816 */ /* 0x000fc600000000ff */
[----:B------:R-:W2:Y:S01]  /*66570*/  LDL.LU.64 R22, [R1+0x3d0] ;  /* 0x0003d00001167983 */ /* 0x000ea20000300a00 */
[----:B------:R-:W-:-:S03]  /*66580*/  IMAD.MOV.U32 R9, RZ, RZ, R25 ;  /* 0x000000ffff097224 */ /* 0x000fc600078e0019 */
[----:B------:R-:W2:Y:S04]  /*66590*/  LDL.LU.64 R18, [R1+0x3c8] ;  /* 0x0003c80001127983 */ /* 0x000ea80000300a00 */
[----:B------:R-:W2:Y:S01]  /*665a0*/  LDL.LU R8, [R1+0xc0] ;  /* 0x0000c00001087983 */ /* 0x000ea20000300800 */
[----:B------:R-:W-:-:S03]  /*665b0*/  LOP3.LUT R7, R7, 0xffefffff, RZ, 0xc0, !PT ;  /* 0xffefffff07077812 */ /* 0x000fc600078ec0ff */
[----:B---3--:R0:W-:Y:S02]  /*665c0*/  @P0 STG.E.U8 desc[UR32][R16.64], R3 ;  /* 0x0000000310000986 */ /* 0x0081e4000c101120 */
[----:B0-----:R-:W-:-:S05]  /*665d0*/  PRMT R3, R15, 0x7772, RZ ;  /* 0x000077720f037816 */ /* 0x001fca00000000ff */
[----:B----4-:R0:W-:Y:S04]  /*665e0*/  @P1 STG.E.U8 desc[UR32][R12.64], R3 ;  /* 0x000000030c001986 */ /* 0x0101e8000c101120 */
[----:B0-----:R-:W3:Y:S04]  /*665f0*/  LDL.LU.64 R12, [R1+0x3c0] ;  /* 0x0003c000010c7983 */ /* 0x001ee80000300a00 */
[----:B------:R-:W4:Y:S01]  /*66600*/  LDL.LU R25, [R1+0xc8] ;  /* 0x0000c80001197983 */ /* 0x000f220000300800 */
[----:B--2---:R-:W-:-:S13]  /*66610*/  LOP3.LUT P4, RZ, R27, 0x4000000, RZ, 0xc0, !PT ;  /* 0x040000001bff7812 */ /* 0x004fda000788c0ff */
        /* <DEDUP_REMOVED lines=8> */
[----:B------:R-:W-:Y:S02]  /*666a0*/  LOP3.LUT P4, RZ, R27, 0x20000000, RZ, 0xc0, !PT ;  /* 0x200000001bff7812 */ /* 0x000fe4000788c0ff */
[----:B------:R-:W-:Y:S02]  /*666b0*/  LOP3.LUT R7, R7, 0xff7fffff, RZ, 0xc0, !PT ;  /* 0xff7fffff07077812 */ /* 0x000fe400078ec0ff */
[----:B------:R-:W-:Y:S02]  /*666c0*/  LOP3.LUT P3, RZ, R6, 0x8, RZ, 0xc0, !PT ;  /* 0x0000000806ff7812 */ /* 0x000fe4000786c0ff */
[----:B------:R-:W-:-:S07]  /*666d0*/  PRMT R3, R15, 0x7773, RZ ;  /* 0x000077730f037816 */ /* 0x000fce00000000ff */
[----:B------:R-:W-:Y:S02]  /*666e0*/  @P4 LOP3.LUT R7, R7, 0x800000, RZ, 0xfc, !PT ;  /* 0x0080000007074812 */ /* 0x000fe400078efcff */
[----:B------:R-:W-:Y:S01]  /*666f0*/  LOP3.LUT P4, RZ, R27, 0x40000000, RZ, 0xc0, !PT ;  /* 0x400000001bff7812 */ /* 0x000fe2000788c0ff */
[----:B------:R0:W-:Y:S01]  /*66700*/  @P2 STG.E.U8 desc[UR32][R20.64], R3 ;  /* 0x0000000314002986 */ /* 0x0001e2000c101120 */
[----:B------:R-:W-:Y:S02]  /*66710*/  LOP3.LUT R7, R7, 0xfeffffff, RZ, 0xc0, !PT ;  /* 0xfeffffff07077812 */ /* 0x000fe400078ec0ff */
[----:B------:R-:W-:Y:S02]  /*66720*/  LOP3.LUT P5, RZ, R27, 0x2000000, RZ, 0xc0, !PT ;  /* 0x020000001bff7812 */ /* 0x000fe400078ac0ff */
[----:B0-----:R-:W-:Y:S01]  /*66730*/  PRMT R3, R10, 0x7772, RZ ;  /* 0x000077720a037816 */ /* 0x001fe200000000ff */
[----:B------:R-:W2:Y:S04]  /*66740*/  LDL.LU.64 R20, [R1+0x3b8] ;  /* 0x0003b80001147983 */ /* 0x000ea80000300a00 */
[----:B------:R-:W2:Y:S02]  /*66750*/  LDL.LU R2, [R1+0xcc] ;  /* 0x0000cc0001027983 */ /* 0x000ea40000300800 */
[----:B------:R-:W-:-:S02]  /*66760*/  @P4 LOP3.LUT R7, R7, 0x1000000, RZ, 0xfc, !PT ;  /* 0x0100000007074812 */ /* 0x000fc400078efcff */
[----:B------:R-:W-:Y:S01]  /*66770*/  @P3 STG.E.U8 desc[UR32][R22.64], R3 ;  /* 0x0000000316003986 */ /* 0x000fe2000c101120 */
[C---:B------:R-:W-:Y:S02]  /*66780*/  LOP3.LUT P4, RZ, R27.reuse, 0x80000000, RZ, 0xc0, !PT ;  /* 0x800000001bff7812 */ /* 0x040fe4000788c0ff */
[C---:B------:R-:W-:Y:S02]  /*66790*/  LOP3.LUT P6, RZ, R27.reuse, 0x1000000, RZ, 0xc0, !PT ;  /* 0x010000001bff7812 */ /* 0x040fe400078cc0ff */
[C---:B------:R-:W-:Y:S02]  /*667a0*/  LOP3.LUT P0, RZ, R27.reuse, 0x800000, RZ, 0xc0, !PT ;  /* 0x008000001bff7812 */ /* 0x040fe4000780c0ff */
[C---:B------:R-:W-:Y:S02]  /*667b0*/  LOP3.LUT P1, RZ, R27.reuse, 0x400000, RZ, 0xc0, !PT ;  /* 0x004000001bff7812 */ /* 0x040fe4000782c0ff */
[C---:B------:R-:W-:Y:S02]  /*667c0*/  LOP3.LUT P2, RZ, R27.reuse, 0x200000, RZ, 0xc0, !PT ;  /* 0x002000001bff7812 */ /* 0x040fe4000784c0ff */
[----:B------:R-:W-:Y:S01]  /*667d0*/  LOP3.LUT P3, RZ, R27, 0x100000, RZ, 0xc0, !PT ;  /* 0x001000001bff7812 */ /* 0x000fe2000786c0ff */
[----:B----4-:R0:W-:Y:S04]  /*667e0*/  STL.64 [R1+0x1850], R24 ;  /* 0x0018501801007387 */ /* 0x0101e80000100a00 */
[----:B0-----:R-:W4:Y:S04]  /*667f0*/  LDL.LU.64 R24, [R1+0x3b0] ;  /* 0x0003b00001187983 */ /* 0x001f280000300a00 */
[----:B------:R-:W4:Y:S04]  /*66800*/  LDL.LU.64 R22, [R1+0x3a8] ;  /* 0x0003a80001167983 */ /* 0x000f280000300a00 */
[----:B------:R-:W4:Y:S04]  /*66810*/  LDL.LU R14, [R1+0xb0] ;  /* 0x0000b000010e7983 */ /* 0x000f280000300800 */
[----:B------:R0:W-:Y:S04]  /*66820*/  STL.64 [R1+0x1838], R26 ;  /* 0x0018381a01007387 */ /* 0x0001e80000100a00 */
[----:B0-----:R-:W3:Y:S04]  /*66830*/  LDL.LU.64 R26, [R1+0x390] ;  /* 0x00039000011a7983 */ /* 0x001ee80000300a00 */
[----:B---3--:R0:W-:Y:S04]  /*66840*/  STL.64 [R1+0x1840], R26 ;  /* 0x0018401a01007387 */ /* 0x0081e80000100a00 */
[----:B0-----:R-:W3:Y:S01]  /*66850*/  LDL.LU.64 R26, [R1+0x398] ;  /* 0x00039800011a7983 */ /* 0x001ee20000300a00 */
[----:B------:R-:W-:-:S04]  /*66860*/  LOP3.LUT R7, R7, 0xfdffffff, RZ, 0xc0, !PT ;  /* 0xfdffffff07077812 */ /* 0x000fc800078ec0ff */
        /* <DEDUP_REMOVED lines=9> */
[----:B------:R-:W-:Y:S01]  /*66900*/  @P4 STG.E.U8 desc[UR32][R18.64], R3 ;  /* 0x0000000312004986 */ /* 0x000fe2000c101120 */
[----:B------:R-:W-:-:S03]  /*66910*/  LOP3.LUT P4, RZ, R7, 0x8000000, RZ, 0xc0, !PT ;  /* 0x0800000007ff7812 */ /* 0x000fc6000788c0ff */
[----:B---3--:R0:W-:Y:S04]  /*66920*/  STL.64 [R1+0x1848], R26 ;  /* 0x0018481a01007387 */ /* 0x0081e80000100a00 */
[----:B0-----:R-:W3:Y:S01]  /*66930*/  LDL.LU.64 R26, [R1+0x3a0] ;  /* 0x0003a000011a7983 */ /* 0x001ee20000300a00 */
[----:B------:R-:W-:-:S03]  /*66940*/  PRMT R3, R11, 0x7772, RZ ;  /* 0x000077720b037816 */ /* 0x000fc600000000ff */
[----:B------:R-:W3:Y:S04]  /*66950*/  LDL.LU R15, [R1+0xb4] ;  /* 0x0000b400010f7983 */ /* 0x000ee80000300800 */
[----:B------:R0:W-:Y:S01]  /*66960*/  @P4 STG.E.U8 desc[UR32][R12.64], R3 ;  /* 0x000000030c004986 */ /* 0x0001e2000c101120 */
[----:B------:R-:W-:-:S03]  /*66970*/  LOP3.LUT P4, RZ, R7, 0x4000000, RZ, 0xc0, !PT ;  /* 0x0400000007ff7812 */ /* 0x000fc6000788c0ff */
[----:B------:R-:W3:Y:S04]  /*66980*/  LDL.LU.64 R4, [R1+0x388] ;  /* 0x0003880001047983 */ /* 0x000ee80000300a00 */
[----:B------:R-:W3:Y:S01]  /*66990*/  LDL.LU.64 R16, [R1+0x380] ;  /* 0x0003800001107983 */ /* 0x000ee20000300a00 */
[----:B0-----:R-:W-:-:S03]  /*669a0*/  PRMT R3, R11, 0x7773, RZ ;  /* 0x000077730b037816 */ /* 0x001fc600000000ff */
[----:B------:R-:W3:Y:S04]  /*669b0*/  LDL.LU.64 R18, [R1+0x378] ;  /* 0x0003780001127983 */ /* 0x000ee80000300a00 */
[----:B--2---:R0:W-:Y:S01]  /*669c0*/  @P4 STG.E.U8 desc[UR32][R20.64], R3 ;  /* 0x0000000314004986 */ /* 0x0041e2000c101120 */
[----:B------:R-:W-:-:S03]  /*669d0*/  LOP3.LUT P4, RZ, R7, 0x2000000, RZ, 0xc0, !PT ;  /* 0x0200000007ff7812 */ /* 0x000fc6000788c0ff */
[----:B------:R-:W2:Y:S04]  /*669e0*/  LDL.LU.64 R12, [R1+0x370] ;  /* 0x00037000010c7983 */ /* 0x000ea80000300a00 */
[----:B------:R-:W2:Y:S01]  /*669f0*/  LDL.LU.64 R10, [R1+0x368] ;  /* 0x00036800010a7983 */ /* 0x000ea20000300a00 */
[----:B0-----:R-:W-:-:S03]  /*66a00*/  PRMT R3, R8, 0x7770, RZ ;  /* 0x0000777008037816 */ /* 0x001fc600000000ff */
[----:B------:R-:W2:Y:S04]  /*66a10*/  LDL.LU.64 R20, [R1+0x360] ;  /* 0x0003600001147983 */ /* 0x000ea80000300a00 */
[----:B----4-:R0:W-:Y:S01]  /*66a20*/  @P4 STG.E.U8 desc[UR32][R24.64], R3 ;  /* 0x0000000318004986 */ /* 0x0101e2000c101120 */
[C---:B------:R-:W-:Y:S02]  /*66a30*/  LOP3.LUT P4, RZ, R7.reuse, 0x1000000, RZ, 0xc0, !PT ;  /* 0x0100000007ff7812 */ /* 0x040fe4000788c0ff */
[----:B0-----:R-:W-:Y:S01]  /*66a40*/  PRMT R3, R8, 0x7771, RZ ;  /* 0x0000777108037816 */ /* 0x001fe200000000ff */
[----:B------:R-:W4:Y:S10]  /*66a50*/  LDL.LU.64 R24, [R1+0x1850] ;  /* 0x0018500001187983 */ /* 0x000f340000300a00 */
[----:B------:R0:W-:Y:S01]  /*66a60*/  @P4 STG.E.U8 desc[UR32][R22.64], R3 ;  /* 0x0000000316004986 */ /* 0x0001e2000c101120 */
[----:B------:R-:W-:-:S02]  /*66a70*/  LOP3.LUT P4, RZ, R7, 0x800000, RZ, 0xc0, !PT ;  /* 0x0080000007ff7812 */ /* 0x000fc4000788c0ff */
[----:B0-----:R-:W-:Y:S01]  /*66a80*/  PRMT R3, R9, 0x7770, RZ ;  /* 0x0000777009037816 */ /* 0x001fe200000000ff */
[----:B------:R-:W2:Y:S10]  /*66a90*/  LDL.LU.64 R22, [R1+0x358] ;  /* 0x0003580001167983 */ /* 0x000eb40000300a00 */
[----:B---3--:R0:W-:Y:S04]  /*66aa0*/  @P4 STG.E.U8 desc[UR32][R26.64], R3 ;  /* 0x000000031a004986 */ /* 0x0081e8000c101120 */
[----:B0-----:R-:W3:Y:S01]  /*66ab0*/  LDL.LU.64 R26, [R1+0x1848] ;  /* 0x00184800011a7983 */ /* 0x001ee20000300a00 */
[----:B------:R-:W-:-:S02]  /*66ac0*/  LOP3.LUT P4, RZ, R7, 0x400000, RZ, 0xc0, !PT ;  /* 0x0040000007ff7812 */ /* 0x000fc4000788c0ff */
[----:B------:R-:W-:-:S11]  /*66ad0*/  PRMT R3, R9, 0x7771, RZ ;  /* 0x0000777109037816 */ /* 0x000fd600000000ff */
[----:B---3--:R0:W-:Y:S04]  /*66ae0*/  @P4 STG.E.U8 desc[UR32][R26.64], R3 ;  /* 0x000000031a004986 */ /* 0x0081e8000c101120 */
[----:B0-----:R-:W3:Y:S01]  /*66af0*/  LDL.LU.64 R26, [R1+0x1840] ;  /* 0x00184000011a7983 */ /* 0x001ee20000300a00 */
[----:B------:R-:W-:Y:S02]  /*66b00*/  LOP3.LUT P4, RZ, R7, 0x200000, RZ, 0xc0, !PT ;  /* 0x0020000007ff7812 */ /* 0x000fe4000788c0ff */
[----:B----4-:R-:W-:-:S11]  /*66b10*/  PRMT R3, R25, 0x7770, RZ ;  /* 0x0000777019037816 */ /* 0x010fd600000000ff */
[----:B---3--:R0:W-:Y:S01]  /*66b20*/  @P4 STG.E.U8 desc[UR32][R26.64], R3 ;  /* 0x000000031a004986 */ /* 0x0081e2000c101120 */
[----:B------:R-:W-:Y:S02]  /*66b30*/  LOP3.LUT P4, RZ, R7, 0x100000, RZ, 0xc0, !PT ;  /* 0x0010000007ff7812 */ /* 0x000fe4000788c0ff */
[----:B0-----:R-:W-:Y:S01]  /*66b40*/  PRMT R3, R25, 0x7771, RZ ;  /* 0x0000777119037816 */ /* 0x001fe200000000ff */
[----:B------:R-:W3:Y:S10]  /*66b50*/  LDL.LU.64 R26, [R1+0x1838] ;  /* 0x00183800011a7983 */ /* 0x000ef40000300a00 */
[----:B------:R0:W-:Y:S02]  /*66b60*/  @P4 STG.E.U8 desc[UR32][R4.64], R3 ;  /* 0x0000000304004986 */ /* 0x0001e4000c101120 */
[----:B0-----:R-:W-:-:S05]  /*66b70*/  PRMT R3, R2, 0x7770, RZ ;  /* 0x0000777002037816 */ /* 0x001fca00000000ff */
[----:B------:R0:W-:Y:S02]  /*66b80*/  @P5 STG.E.U8 desc[UR32][R16.64], R3 ;  /* 0x0000000310005986 */ /* 0x0001e4000c101120 */
[----:B0-----:R-:W-:-:S05]  /*66b90*/  PRMT R3, R2, 0x7771, RZ ;  /* 0x0000777102037816 */ /* 0x001fca00000000ff */
[----:B------:R0:W-:Y:S02]  /*66ba0*/  @P6 STG.E.U8 desc[UR32][R18.64], R3 ;  /* 0x0000000312006986 */ /* 0x0001e4000c101120 */
[----:B0-----:R-:W-:-:S05]  /*66bb0*/  PRMT R3, R14, 0x7770, RZ ;  /* 0x000077700e037816 */ /* 0x001fca00000000ff */
[----:B--2---:R0:W-:Y:S02]  /*66bc0*/  @P0 STG.E.U8 desc[UR32][R12.64], R3 ;  /* 0x000000030c000986 */ /* 0x0041e4000c101120 */
[----:B0-----:R-:W-:-:S05]  /*66bd0*/  PRMT R3, R14, 0x7771, RZ ;  /* 0x000077710e037816 */ /* 0x001fca00000000ff */
[----:B------:R0:W-:Y:S02]  /*66be0*/  @P1 STG.E.U8 desc[UR32][R10.64], R3 ;  /* 0x000000030a001986 */ /* 0x0001e4000c101120 */
[----:B0-----:R-:W-:-:S05]  /*66bf0*/  PRMT R3, R15, 0x7770, RZ ;  /* 0x000077700f037816 */ /* 0x001fca00000000ff */
[----:B------:R0:W-:Y:S04]  /*66c00*/  @P2 STG.E.U8 desc[UR32][R20.64], R3 ;  /* 0x0000000314002986 */ /* 0x0001e8000c101120 */
[----:B0-----:R-:W2:Y:S01]  /*66c10*/  LDL.LU R21, [R1+0xb8] ;  /* 0x0000b80001157983 */ /* 0x001ea20000300800 */
[----:B------:R-:W-:-:S03]  /*66c20*/  PRMT R3, R15, 0x7771, RZ ;  /* 0x000077710f037816 */ /* 0x000fc600000000ff */
[----:B------:R-:W-:Y:S04]  /*66c30*/  STL.64 [R1+0x1810], R14 ;  /* 0x0018100e01007387 */ /* 0x000fe80000100a00 */
[----:B------:R-:W4:Y:S04]  /*66c40*/  LDL.LU.64 R4, [R1+0x350] ;  /* 0x0003500001047983 */ /* 0x000f280000300a00 */
[----:B------:R0:W-:Y:S04]  /*66c50*/  @P3 STG.E.U8 desc[UR32][R22.64], R3 ;  /* 0x0000000316003986 */ /* 0x0001e8000c101120 */
[----:B------:R-:W4:Y:S04]  /*66c60*/  LDL.LU.64 R10, [R1+0x348] ;  /* 0x00034800010a7983 */ /* 0x000f280000300a00 */
[----:B0-----:R-:W4:Y:S04]  /*66c70*/  LDL.LU.64 R22, [R1+0x340] ;  /* 0x0003400001167983 */ /* 0x001f280000300a00 */
[----:B------:R-:W4:Y:S04]  /*66c80*/  LDL.LU.64 R16, [R1+0x338] ;  /* 0x0003380001107983 */ /* 0x000f280000300a00 */
[----:B------:R-:W4:Y:S04]  /*66c90*/  LDL.LU.64 R18, [R1+0x330] ;  /* 0x0003300001127983 */ /* 0x000f280000300a00 */
[----:B------:R-:W4:Y:S04]  /*66ca0*/  LDL.LU.64 R12, [R1+0x328] ;  /* 0x00032800010c7983 */ /* 0x000f280000300a00 */
[----:B------:R-:W4:Y:S01]  /*66cb0*/  LDL.LU R20, [R1+0xbc] ;  /* 0x0000bc0001147983 */ /* 0x000f220000300800 */
[----:B---3--:R-:W-:-:S02]  /*66cc0*/  LOP3.LUT P0, RZ, R27, 0x80000, RZ, 0xc0, !PT ;  /* 0x000800001bff7812 */ /* 0x008fc4000780c0ff */
[C---:B------:R-:W-:Y:S02]  /*66cd0*/  LOP3.LUT P1, RZ, R27.reuse, 0x40000, RZ, 0xc0, !PT ;  /* 0x000400001bff7812 */ /* 0x040fe4000782c0ff */
[----:B------:R-:W-:Y:S02]  /*66ce0*/  LOP3.LUT P2, RZ, R27, 0x20000, RZ, 0xc0, !PT ;  /* 0x000200001bff7812 */ /* 0x000fe4000784c0ff */
[----:B--2---:R-:W-:-:S07]  /*66cf0*/  PRMT R3, R21, 0x7770, RZ ;  /* 0x0000777015037816 */ /* 0x004fce00000000ff */
[----:B----4-:R0:W-:Y:S02]  /*66d00*/  @P0 STG.E.U8 desc[UR32][R4.64], R3 ;  /* 0x0000000304000986 */ /* 0x0101e4000c101120 */
[----:B0-----:R-:W-:-:S05]  /*66d10*/  PRMT R3, R21, 0x7771, RZ ;  /* 0x0000777115037816 */ /* 0x001fca00000000ff */
[----:B------:R0:W-:Y:S04]  /*66d20*/  @P1 STG.E.U8 desc[UR32][R10.64], R3 ;  /* 0x000000030a001986 */ /* 0x0001e8000c101120 */
[----:B0-----:R-:W2:Y:S01]  /*66d30*/  LDL.LU.64 R10, [R1+0x320] ;  /* 0x00032000010a7983 */ /* 0x001ea20000300a00 */
[----:B------:R-:W-:-:S05]  /*66d40*/  PRMT R3, R20, 0x7770, RZ ;  /* 0x0000777014037816 */ /* 0x000fca00000000ff */
[----:B------:R0:W-:Y:S04]  /*66d50*/  @P2 STG.E.U8 desc[UR32][R22.64], R3 ;  /* 0x0000000316002986 */ /* 0x0001e8000c101120 */
[----:B0-----:R-:W3:Y:S01]  /*66d60*/  LDL.LU.64 R22, [R1+0x318] ;  /* 0x0003180001167983 */ /* 0x001ee20000300a00 */
[----:B------:R-:W-:-:S03]  /*66d70*/  PRMT R3, R20, 0x7771, RZ ;  /* 0x0000777114037816 */ /* 0x000fc600000000ff */
[----:B------:R0:W-:Y:S04]  /*66d80*/  STL.64 [R1+0x1818], R20 ;  /* 0x0018181401007387 */ /* 0x0001e80000100a00 */
[----:B0-----:R-:W4:Y:S04]  /*66d90*/  LDL.LU.64 R20, [R1+0x300] ;  /* 0x0003000001147983 */ /* 0x001f280000300a00 */
[----:B----4-:R0:W-:Y:S04]  /*66da0*/  STL.64 [R1+0x1820], R20 ;  /* 0x0018201401007387 */ /* 0x0101e80000100a00 */
[----:B0-----:R-:W4:Y:S01]  /*66db0*/  LDL.LU.64 R20, [R1+0x308] ;  /* 0x0003080001147983 */ /* 0x001f220000300a00 */
        /* <DEDUP_REMOVED lines=19> */
[----:B----4-:R0:W-:Y:S04]  /*66ef0*/  STL.64 [R1+0x1830], R20 ;  /* 0x0018301401007387 */ /* 0x0101e80000100a00 */
[----:B0-----:R-:W4:Y:S01]  /*66f00*/  LDL.LU.64 R20, [R1+0x310] ;  /* 0x0003100001147983 */ /* 0x001f220000300a00 */
[----:B------:R-:W-:Y:S02]  /*66f10*/  LOP3.LUT R7, R7, 0xfffbffff, RZ, 0xc0, !PT ;  /* 0xfffbffff07077812 */ /* 0x000fe400078ec0ff */
[----:B------:R-:W-:Y:S01]  /*66f20*/  LOP3.LUT P3, RZ, R27, 0x10000, RZ, 0xc0, !PT ;  /* 0x000100001bff7812 */ /* 0x000fe2000786c0ff */
[----:B------:R-:W4:Y:S04]  /*66f30*/  LDL.LU.64 R14, [R1+0x2f8] ;  /* 0x0002f800010e7983 */ /* 0x000f280000300a00 */
[----:B------:R-:W-:-:S02]  /*66f40*/  @P4 LOP3.LUT R7, R7, 0x40000, RZ, 0xfc, !PT ;  /* 0x0004000007074812 */ /* 0x000fc400078efcff */
[----:B------:R-:W-:Y:S01]  /*66f50*/  LOP3.LUT P4, RZ, R27, 0x4000, RZ, 0xc0, !PT ;  /* 0x000040001bff7812 */ /* 0x000fe2000788c0ff */
[----:B------:R-:W4:Y:S01]  /*66f60*/  LDL.LU.64 R4, [R1+0x2f0] ;  /* 0x0002f00001047983 */ /* 0x000f220000300a00 */
[----:B------:R-:W-:-:S11]  /*66f70*/  LOP3.LUT R7, R7, 0xfff7ffff, RZ, 0xc0, !PT ;  /* 0xfff7ffff07077812 */ /* 0x000fd600078ec0ff */
[----:B------:R-:W-:Y:S02]  /*66f80*/  @P4 LOP3.LUT R7, R7, 0x80000, RZ, 0xfc, !PT ;  /* 0x0008000007074812 */ /* 0x000fe400078efcff */
[----:B------:R-:W-:Y:S01]  /*66f90*/  LOP3.LUT P4, RZ, R27, 0x8000, RZ, 0xc0, !PT ;  /* 0x000080001bff7812 */ /* 0x000fe2000788c0ff */
[----:B------:R0:W-:Y:S02]  /*66fa0*/  @P3 STG.E.U8 desc[UR32][R16.64], R3 ;  /* 0x0000000310003986 */ /* 0x0001e4000c101120 */
[----:B0-----:R-:W-:Y:S02]  /*66fb0*/  PRMT R3, R8, 0x7772, RZ ;  /* 0x0000777208037816 */ /* 0x001fe400000000ff */
[----:B------:R-:W4:Y:S08]  /*66fc0*/  LDL.LU.64 R16, [R1+0x2e8] ;  /* 0x0002e80001107983 */ /* 0x000f300000300a00 */
        /* <DEDUP_REMOVED lines=14> */
[----:B---3--:R0:W-:Y:S01]  /*670b0*/  @P4 STG.E.U8 desc[UR32][R22.64], R3 ;  /* 0x0000000316004986 */ /* 0x0081e2000c101120 */
[----:B------:R-:W-:-:S02]  /*670c0*/  LOP3.LUT P4, RZ, R7, 0x10000, RZ, 0xc0, !PT ;  /* 0x0001000007ff7812 */ /* 0x000fc4000788c0ff */
[----:B0-----:R-:W-:Y:S01]  /*670d0*/  PRMT R3, R25, 0x7772, RZ ;  /* 0x0000777219037816 */ /* 0x001fe200000000ff */
[----:B------:R-:W3:Y:S10]  /*670e0*/  LDL.LU.64 R22, [R1+0x2c0] ;  /* 0x0002c00001167983 */ /* 0x000ef40000300a00 */
[----:B----4-:R0:W-:Y:S04]  /*670f0*/  @P4 STG.E.U8 desc[UR32][R20.64], R3 ;  /* 0x0000000314004986 */ /* 0x0101e8000c101120 */
[----:B0-----:R-:W4:Y:S01]  /*67100*/  LDL.LU.64 R20, [R1+0x1830] ;  /* 0x0018300001147983 */ /* 0x001f220000300a00 */
[----:B------:R-:W-:-:S02]  /*67110*/  LOP3.LUT P4, RZ, R7, 0x8000, RZ, 0xc0, !PT ;  /* 0x0000800007ff7812 */ /* 0x000fc4000788c0ff */
[----:B------:R-:W-:Y:S02]  /*67120*/  PRMT R3, R25, 0x7773, RZ ;  /* 0x0000777319037816 */ /* 0x000fe400000000ff */
[----:B------:R-:W3:Y:S09]  /*67130*/  LDL.LU R25, [R1+0x1828] ;  /* 0x0018280001197983 */ /* 0x000ef20000300800 */
[----:B----4-:R0:W-:Y:S04]  /*67140*/  @P4 STG.E.U8 desc[UR32][R20.64], R3 ;  /* 0x0000000314004986 */ /* 0x0101e8000c101120 */
[----:B0-----:R-:W4:Y:S01]  /*67150*/  LDL.LU.64 R20, [R1+0x1820] ;  /* 0x0018200001147983 */ /* 0x001f220000300a00 */
[----:B------:R-:W-:-:S02]  /*67160*/  LOP3.LUT P4, RZ, R7, 0x4000, RZ, 0xc0, !PT ;  /* 0x0000400007ff7812 */ /* 0x000fc4000788c0ff */
[----:B------:R-:W-:-:S11]  /*67170*/  PRMT R3, R2, 0x7772, RZ ;  /* 0x0000777202037816 */ /* 0x000fd600000000ff */
[----:B----4-:R0:W-:Y:S01]  /*67180*/  @P4 STG.E.U8 desc[UR32][R20.64], R3 ;  /* 0x0000000314004986 */ /* 0x0101e2000c101120 */
[C---:B------:R-:W-:Y:S02]  /*67190*/  LOP3.LUT P4, RZ, R7.reuse, 0x2000, RZ, 0xc0, !PT ;  /* 0x0000200007ff7812 */ /* 0x040fe4000788c0ff */
[----:B0-----:R-:W-:Y:S01]  /*671a0*/  PRMT R3, R2, 0x7773, RZ ;  /* 0x0000777302037816 */ /* 0x001fe200000000ff */
[----:B------:R-:W4:Y:S10]  /*671b0*/  LDL.LU.64 R20, [R1+0x1818] ;  /* 0x0018180001147983 */ /* 0x000f340000300a00 */
[----:B------:R0:W-:Y:S04]  /*671c0*/  @P4 STG.E.U8 desc[UR32][R14.64], R3 ;  /* 0x000000030e004986 */ /* 0x0001e8000c101120 */
[----:B0-----:R-:W2:Y:S01]  /*671d0*/  LDL.LU.64 R14, [R1+0x1810] ;  /* 0x00181000010e7983 */ /* 0x001ea20000300a00 */
        /* <DEDUP_REMOVED lines=8> */
[----:B------:R0:W-:Y:S02]  /*67260*/  @P4 STG.E.U8 desc[UR32][R4.64], R3 ;  /* 0x0000000304004986 */ /* 0x0001e4000c101120 */
[----:B0-----:R-:W-:-:S05]  /*67270*/  PRMT R3, R14, 0x7773, RZ ;  /* 0x000077730e037816 */ /* 0x001fca00000000ff */
[----:B------:R0:W-:Y:S02]  /*67280*/  @P5 STG.E.U8 desc[UR32][R16.64], R3 ;  /* 0x0000000310005986 */ /* 0x0001e4000c101120 */
[----:B0-----:R-:W-:-:S05]  /*67290*/  PRMT R3, R15, 0x7772, RZ ;  /* 0x000077720f037816 */ /* 0x001fca00000000ff */
[----:B------:R0:W-:Y:S02]  /*672a0*/  @P6 STG.E.U8 desc[UR32][R18.64], R3 ;  /* 0x0000000312006986 */ /* 0x0001e4000c101120 */
[----:B0-----:R-:W-:Y:S02]  /*672b0*/  PRMT R3, R15, 0x7773, RZ ;  /* 0x000077730f037816 */ /* 0x001fe400000000ff */
[----:B------:R-:W2:Y:S04]  /*672c0*/  LDL.LU.64 R14, [R1+0x2b8] ;  /* 0x0002b800010e7983 */ /* 0x000ea80000300a00 */
[----:B------:R4:W-:Y:S02]  /*672d0*/  @P0 STG.E.U8 desc[UR32][R12.64], R3 ;  /* 0x000000030c000986 */ /* 0x0009e4000c101120 */
[----:B----4-:R-:W-:-:S02]  /*672e0*/  PRMT R3, R21, 0x7772, RZ ;  /* 0x0000777215037816 */ /* 0x010fc400000000ff */
[----:B------:R-:W4:Y:S04]  /*672f0*/  LDL.LU.64 R12, [R1+0x2b0] ;  /* 0x0002b000010c7983 */ /* 0x000f280000300a00 */
[----:B------:R0:W-:Y:S02]  /*67300*/  @P1 STG.E.U8 desc[UR32][R10.64], R3 ;  /* 0x000000030a001986 */ /* 0x0001e4000c101120 */
[----:B0-----:R-:W-:-:S05]  /*67310*/  PRMT R3, R21, 0x7773, RZ ;  /* 0x0000777315037816 */ /* 0x001fca00000000ff */
[----:B------:R0:W-:Y:S02]  /*67320*/  @P2 STG.E.U8 desc[UR32][R8.64], R3 ;  /* 0x0000000308002986 */ /* 0x0001e4000c101120 */
[----:B0-----:R-:W-:-:S05]  /*67330*/  PRMT R3, R20, 0x7772, RZ ;  /* 0x0000777214037816 */ /* 0x001fca00000000ff */
[----:B---3--:R0:W-:Y:S04]  /*67340*/  @P3 STG.E.U8 desc[UR32][R22.64], R3 ;  /* 0x0000000316003986 */ /* 0x0081e8000c101120 */
[----:B0-----:R-:W3:Y:S04]  /*67350*/  LDL.LU.64 R22, [R1+0x2a8] ;  /* 0x0002a80001167983 */ /* 0x001ee80000300a00 */
[----:B------:R-:W3:Y:S04]  /*67360*/  LDL.LU.64 R4, [R1+0x2a0] ;  /* 0x0002a00001047983 */ /* 0x000ee80000300a00 */
[----:B------:R-:W4:Y:S01]  /*67370*/  LDL.LU R21, [R1+0x140] ;  /* 0x0001400001157983 */ /* 0x000f220000300800 */
[----:B------:R-:W-:-:S02]  /*67380*/  LOP3.LUT P0, RZ, R27, 0x1, RZ, 0xc0, !PT ;  /* 0x000000011bff7812 */ /* 0x000fc4000780c0ff */
[----:B------:R-:W-:Y:S01]  /*67390*/  LOP3.LUT P1, RZ, R26, 0x80000000, RZ, 0xc0, !PT ;  /* 0x800000001aff7812 */ /* 0x000fe2000782c0ff */
[----:B------:R-:W3:Y:S01]  /*673a0*/  LDL.LU R17, [R1+0x144] ;  /* 0x0001440001117983 */ /* 0x000ee20000300800 */
[----:B------:R-:W-:Y:S02]  /*673b0*/  PRMT R3, R20, 0x7773, RZ ;  /* 0x0000777314037816 */ /* 0x000fe400000000ff */
[----:B------:R-:W-:Y:S01]  /*673c0*/  LOP3.LUT P2, RZ, R26, 0x40000000, RZ, 0xc0, !PT ;  /* 0x400000001aff7812 */ /* 0x000fe2000784c0ff */
[----:B------:R-:W3:Y:S04]  /*673d0*/  LDL.LU R11, [R1+0x148] ;  /* 0x00014800010b7983 */ /* 0x000ee80000300800 */
[----:B------:R-:W3:Y:S04]  /*673e0*/  LDL.LU R8, [R1+0x14c] ;  /* 0x00014c0001087983 */ /* 0x000ee80000300800 */
[----:B------:R-:W3:Y:S01]  /*673f0*/  LDL.LU.64 R18, [R1+0x298] ;  /* 0x0002980001127983 */ /* 0x000ee20000300a00 */
[----:B------:R-:W-:-:S03]  /*67400*/  IMAD.MOV.U32 R9, RZ, RZ, R24 ;  /* 0x000000ffff097224 */ /* 0x000fc600078e0018 */
[----:B--2---:R0:W-:Y:S04]  /*67410*/  @P0 STG.E.U8 desc[UR32][R14.64], R3 ;  /* 0x000000030e000986 */ /* 0x0041e8000c101120 */
[----:B0-----:R-:W2:Y:S04]  /*67420*/  LDL.LU.64 R14, [R1+0x290] ;  /* 0x00029000010e7983 */ /* 0x001ea80000300a00 */
[----:B------:R-:W2:Y:S01]  /*67430*/  LDL.LU R16, [R1+0x134] ;  /* 0x0001340001107983 */ /* 0x000ea20000300800 */
[----:B----4-:R-:W-:-:S05]  /*67440*/  PRMT R3, R21, 0x7770, RZ ;  /* 0x0000777015037816 */ /* 0x010fca00000000ff */
[----:B------:R0:W-:Y:S04]  /*67450*/  @P1 STG.E.U8 desc[UR32][R12.64], R3 ;  /* 0x000000030c001986 */ /* 0x0001e8000c101120 */
[----:B------:R-:W-:Y:S01]  /*67460*/  STL [R1+0x17e0], R21 ;  /* 0x0017e01501007387 */ /* 0x000fe20000100800 */
[----:B0-----:R-:W-:-:S03]  /*67470*/  PRMT R3, R21, 0x7771, RZ ;  /* 0x0000777115037816 */ /* 0x001fc600000000ff */
[----:B------:R-:W4:Y:S04]  /*67480*/  LDL.LU.64 R12, [R1+0x288] ;  /* 0x00028800010c7983 */ /* 0x000f280000300a00 */
[----:B---3--:R0:W-:Y:S04]  /*67490*/  @P2 STG.E.U8 desc[UR32][R22.64], R3 ;  /* 0x0000000316002986 */ /* 0x0081e8000c101120 */
[----:B0-----:R-:W3:Y:S04]  /*674a0*/  LDL.LU.64 R22, [R1+0x280] ;  /* 0x0002800001167983 */ /* 0x001ee80000300a00 */
[----:B------:R-:W2:Y:S01]  /*674b0*/  LDL.LU R24, [R1+0x138] ;  /* 0x0001380001187983 */ /* 0x000ea20000300800 */
[----:B------:R-:W-:-:S02]  /*674c0*/  LOP3.LUT P3, RZ, R26, 0x20000000, RZ, 0xc0, !PT ;  /* 0x200000001aff7812 */ /* 0x000fc4000786c0ff */
[----:B------:R-:W-:-:S11]  /*674d0*/  PRMT R3, R17, 0x7770, RZ ;  /* 0x0000777011037816 */ /* 0x000fd600000000ff */
[----:B------:R0:W-:Y:S02]  /*674e0*/  @P3 STG.E.U8 desc[UR32][R4.64], R3 ;  /* 0x0000000304003986 */ /* 0x0001e4000c101120 */
[----:B0-----:R-:W-:Y:S02]  /*674f0*/  PRMT R3, R17, 0x7771, RZ ;  /* 0x0000777111037816 */ /* 0x001fe400000000ff */
[----:B--2---:R-:W-:Y:S04]  /*67500*/  STL.64 [R1+0x17e8], R24 ;  /* 0x0017e81801007387 */ /* 0x004fe80000100a00 */
[----:B------:R-:W2:Y:S04]  /*67510*/  LDL.LU R10, [R1+0x13c] ;  /* 0x00013c00010a7983 */ /* 0x000ea80000300800 */
[----:B------:R-:W-:Y:S04]  /*67520*/  STL [R1+0x17f0], R26 ;  /* 0x0017f01a01007387 */ /* 0x000fe80000100800 */
        /* <DEDUP_REMOVED lines=25> */
[----:B------:R-:W-:-:S07]  /*676c0*/  LOP3.LUT R7, R7, 0xfffffbff, RZ, 0xc0, !PT ;  /* 0xfffffbff07077812 */ /* 0x000fce00078ec0ff */
[----:B------:R-:W-:Y:S02]  /*676d0*/  @P4 LOP3.LUT R7, R7, 0x400, RZ, 0xfc, !PT ;  /* 0x0000040007074812 */ /* 0x000fe400078efcff */
[----:B------:R-:W-:Y:S02]  /*676e0*/  LOP3.LUT P4, RZ, R26, 0x8000000, RZ, 0xc0, !PT ;  /* 0x080000001aff7812 */ /* 0x000fe4000788c0ff */
[----:B------:R-:W-:-:S11]  /*676f0*/  LOP3.LUT R7, R7, 0xfffff7ff, RZ, 0xc0, !PT ;  /* 0xfffff7ff07077812 */ /* 0x000fd600078ec0ff */
[----:B------:R-:W-:Y:S02]  /*67700*/  @P4 LOP3.LUT R7, R7, 0x800, RZ, 0xfc, !PT ;  /* 0x0000080007074812 */ /* 0x000fe400078efcff */
[----:B------:R-:W-:-:S13]  /*67710*/  LOP3.LUT P4, RZ, R26, 0x10000000, RZ, 0xc0, !PT ;  /* 0x100000001aff7812 */ /* 0x000fda000788c0ff */
[----:B------:R0:W-:Y:S01]  /*67720*/  @P4 STG.E.U8 desc[UR32][R18.64], R3 ;  /* 0x0000000312004986 */ /* 0x0001e2000c101120 */
[----:B------:R-:W-:Y:S02]  /*67730*/  LOP3.LUT P4, RZ, R7, 0x800, RZ, 0xc0, !PT ;  /* 0x0000080007ff7812 */ /* 0x000fe4000788c0ff */
[----:B0-----:R-:W-:-:S11]  /*67740*/  PRMT R3, R11, 0x7770, RZ ;  /* 0x000077700b037816 */ /* 0x001fd600000000ff */
[----:B------:R0:W-:Y:S01]  /*67750*/  @P4 STG.E.U8 desc[UR32][R14.64], R3 ;  /* 0x000000030e004986 */ /* 0x0001e2000c101120 */
[----:B------:R-:W-:Y:S02]  /*67760*/  LOP3.LUT P4, RZ, R7, 0x400, RZ, 0xc0, !PT ;  /* 0x0000040007ff7812 */ /* 0x000fe4000788c0ff */
[----:B0-----:R-:W-:-:S11]  /*67770*/  PRMT R3, R11, 0x7771, RZ ;  /* 0x000077710b037816 */ /* 0x001fd600000000ff */
[----:B------:R0:W-:Y:S01]  /*67780*/  @P4 STG.E.U8 desc[UR32][R12.64], R3 ;  /* 0x000000030c004986 */ /* 0x0001e2000c101120 */
[----:B------:R-:W-:Y:S02]  /*67790*/  LOP3.LUT P4, RZ, R7, 0x200, RZ, 0xc0, !PT ;  /* 0x0000020007ff7812 */ /* 0x000fe4000788c0ff */
[----:B0-----:R-:W-:-:S11]  /*677a0*/  PRMT R3, R8, 0x7770, RZ ;  /* 0x0000777008037816 */ /* 0x001fd600000000ff */
[----:B---3--:R0:W-:Y:S01]  /*677b0*/  @P4 STG.E.U8 desc[UR32][R22.64], R3 ;  /* 0x0000000316004986 */ /* 0x0081e2000c101120 */
        /* <DEDUP_REMOVED lines=9> */
[----:B------:R-:W2:Y:S04]  /*67850*/  LDL.LU.64 R24, [R1+0x258] ;  /* 0x0002580001187983 */ /* 0x000ea80000300a00 */
[----:B------:R-:W2:Y:S04]  /*67860*/  LDL.LU.64 R20, [R1+0x250] ;  /* 0x0002500001147983 */ /* 0x000ea80000300a00 */
[----:B------:R-:W2:Y:S04]  /*67870*/  LDL.LU.64 R4, [R1+0x248] ;  /* 0x0002480001047983 */ /* 0x000ea80000300a00 */
[----:B------:R-:W2:Y:S04]  /*67880*/  LDL.LU.64 R18, [R1+0x240] ;  /* 0x0002400001127983 */ /* 0x000ea80000300a00 */
[----:B------:R-:W2:Y:S04]  /*67890*/  LDL.LU.64 R14, [R1+0x238] ;  /* 0x00023800010e7983 */ /* 0x000ea80000300a00 */
[----:B------:R-:W2:Y:S04]  /*678a0*/  LDL.LU.64 R12, [R1+0x230] ;  /* 0x00023000010c7983 */ /* 0x000ea80000300a00 */
[----:B------:R-:W2:Y:S04]  /*678b0*/  LDL.LU.64 R22, [R1+0x228] ;  /* 0x0002280001167983 */ /* 0x000ea80000300a00 */
[----:B----4-:R0:W-:Y:S04]  /*678c0*/  @P4 STG.E.U8 desc[UR32][R16.64], R3 ;  /* 0x0000000310004986 */ /* 0x0101e8000c101120 */
[----:B0-----:R-:W4:Y:S01]  /*678d0*/  LDL.LU.64 R16, [R1+0x1808] ;  /* 0x0018080001107983 */ /* 0x001f220000300a00 */
[----:B------:R-:W-:-:S02]  /*678e0*/  LOP3.LUT P4, RZ, R7, 0x80, RZ, 0xc0, !PT ;  /* 0x0000008007ff7812 */ /* 0x000fc4000788c0ff */
[----:B------:R-:W-:-:S11]  /*678f0*/  PRMT R3, R9, 0x7770, RZ ;  /* 0x0000777009037816 */ /* 0x000fd600000000ff */
[----:B----4-:R0:W-:Y:S04]  /*67900*/  @P4 STG.E.U8 desc[UR32][R16.64], R3 ;  /* 0x0000000310004986 */ /* 0x0101e8000c101120 */
[----:B0-----:R-:W4:Y:S01]  /*67910*/  LDL.LU.64 R16, [R1+0x1800] ;  /* 0x0018000001107983 */ /* 0x001f220000300a00 */
[----:B------:R-:W-:Y:S02]  /*67920*/  LOP3.LUT P4, RZ, R7, 0x40, RZ, 0xc0, !PT ;  /* 0x0000004007ff7812 */ /* 0x000fe4000788c0ff */
[----:B------:R-:W-:-:S11]  /*67930*/  PRMT R3, R9, 0x7771, RZ ;  /* 0x0000777109037816 */ /* 0x000fd600000000ff */
[----:B----4-:R0:W-:Y:S04]  /*67940*/  @P4 STG.E.U8 desc[UR32][R16.64], R3 ;  /* 0x0000000310004986 */ /* 0x0101e8000c101120 */
[----:B0-----:R-:W4:Y:S01]  /*67950*/  LDL.LU.64 R16, [R1+0x17f8] ;  /* 0x0017f80001107983 */ /* 0x001f220000300a00 */
[----:B------:R-:W-:Y:S02]  /*67960*/  LOP3.LUT P4, RZ, R7, 0x20, RZ, 0xc0, !PT ;  /* 0x0000002007ff7812 */ /* 0x000fe4000788c0ff */
[----:B----4-:R-:W-:-:S11]  /*67970*/  PRMT R3, R16, 0x7770, RZ ;  /* 0x0000777010037816 */ /* 0x010fd600000000ff */
[----:B---3--:R0:W-:Y:S01]  /*67980*/  @P4 STG.E.U8 desc[UR32][R26.64], R3 ;  /* 0x000000031a004986 */ /* 0x0081e2000c101120 */
[----:B------:R-:W-:Y:S02]  /*67990*/  LOP3.LUT P4, RZ, R7, 0x10, RZ, 0xc0, !PT ;  /* 0x0000001007ff7812 */ /* 0x000fe4000788c0ff */
[----:B0-----:R-:W-:Y:S01]  /*679a0*/  PRMT R3, R16, 0x7771, RZ ;  /* 0x0000777110037816 */ /* 0x001fe200000000ff */
[----:B------:R-:W3:Y:S10]  /*679b0*/  LDL.LU R26, [R1+0x17f0] ;  /* 0x0017f000011a7983 */ /* 0x000ef40000300800 */
[----:B--2---:R0:W-:Y:S04]  /*679c0*/  @P4 STG.E.U8 desc[UR32][R24.64], R3 ;  /* 0x0000000318004986 */ /* 0x0041e8000c101120 */
[----:B0-----:R-:W2:Y:S02]  /*679d0*/  LDL.LU.64 R24, [R1+0x17e8] ;  /* 0x0017e80001187983 */ /* 0x001ea40000300a00 */
[----:B--2---:R-:W-:-:S05]  /*679e0*/  PRMT R3, R24, 0x7770, RZ ;  /* 0x0000777018037816 */ /* 0x004fca00000000ff */
[----:B------:R0:W-:Y:S04]  /*679f0*/  @P5 STG.E.U8 desc[UR32][R20.64], R3 ;  /* 0x0000000314005986 */ /* 0x0001e8000c101120 */
[----:B0-----:R-:W2:Y:S01]  /*67a00*/  LDL.LU R21, [R1+0x17e0] ;  /* 0x0017e00001157983 */ /* 0x001ea20000300800 */
[----:B------:R-:W-:-:S05]  /*67a10*/  PRMT R3, R24, 0x7771, RZ ;  /* 0x0000777118037816 */ /* 0x000fca00000000ff */
[----:B------:R0:W-:Y:S02]  /*67a20*/  @P6 STG.E.U8 desc[UR32][R4.64], R3 ;  /* 0x0000000304006986 */ /* 0x0001e4000c101120 */
[----:B0-----:R-:W-:-:S05]  /*67a30*/  PRMT R3, R10, 0x7770, RZ ;  /* 0x000077700a037816 */ /* 0x001fca00000000ff */
[----:B------:R0:W-:Y:S02]  /*67a40*/  @P0 STG.E.U8 desc[UR32][R18.64], R3 ;  /* 0x0000000312000986 */ /* 0x0001e4000c101120 */
[----:B0-----:R-:W-:-:S05]  /*67a50*/  PRMT R3, R10, 0x7771, RZ ;  /* 0x000077710a037816 */ /* 0x001fca00000000ff */
[----:B------:R0:W-:Y:S04]  /*67a60*/  @P1 STG.E.U8 desc[UR32][R14.64], R3 ;  /* 0x000000030e001986 */ /* 0x0001e8000c101120 */
[----:B0-----:R-:W4:Y:S01]  /*67a70*/  LDL.LU.64 R14, [R1+0x220] ;  /* 0x00022000010e7983 */ /* 0x001f220000300a00 */
[----:B--2---:R-:W-:-:S05]  /*67a80*/  PRMT R3, R21, 0x7772, RZ ;  /* 0x0000777215037816 */ /* 0x004fca00000000ff */
[----:B------:R0:W-:Y:S04]  /*67a90*/  @P2 STG.E.U8 desc[UR32][R12.64], R3 ;  /* 0x000000030c002986 */ /* 0x0001e8000c101120 */
[----:B0-----:R-:W2:Y:S01]  /*67aa0*/  LDL.LU.64 R12, [R1+0x218] ;  /* 0x00021800010c7983 */ /* 0x001ea20000300a00 */
[----:B------:R-:W-:-:S03]  /*67ab0*/  PRMT R3, R21, 0x7773, RZ ;  /* 0x0000777315037816 */ /* 0x000fc600000000ff */
[----:B------:R-:W2:Y:S04]  /*67ac0*/  LDL.LU.64 R20, [R1+0x210] ;  /* 0x0002100001147983 */ /* 0x000ea80000300a00 */
[----:B------:R0:W-:Y:S02]  /*67ad0*/  @P3 STG.E.U8 desc[UR32][R22.64], R3 ;  /* 0x0000000316003986 */ /* 0x0001e4000c101120 */
[----:B0-----:R-:W-:Y:S02]  /*67ae0*/  IMAD.MOV.U32 R22, RZ, RZ, R28 ;  /* 0x000000ffff167224 */ /* 0x001fe400078e001c */
[----:B------:R-:W-:Y:S02]  /*67af0*/  IMAD.MOV.U32 R23, RZ, RZ, R29 ;  /* 0x000000ffff177224 */ /* 0x000fe400078e001d */
[----:B------:R-:W2:Y:S01]  /*67b00*/  LDL.LU.64 R28, [R1+0x208] ;  /* 0x00020800011c7983 */ /* 0x000ea20000300a00 */
[----:B---3--:R-:W-:-:S02]  /*67b10*/  LOP3.LUT P0, RZ, R26, 0x2000, RZ, 0xc0, !PT ;  /* 0x000020001aff7812 */ /* 0x008fc4000780c0ff */
[C---:B------:R-:W-:Y:S01]  /*67b20*/  LOP3.LUT P1, RZ, R26.reuse, 0x1000, RZ, 0xc0, !PT ;  /* 0x000010001aff7812 */ /* 0x040fe2000782c0ff */
[----:B------:R-:W3:Y:S01]  /*67b30*/  LDL.LU.64 R18, [R1+0x200] ;  /* 0x0002000001127983 */ /* 0x000ee20000300a00 */
[----:B------:R-:W-:Y:S02]  /*67b40*/  PRMT R3, R17, 0x7772, RZ ;  /* 0x0000777211037816 */ /* 0x000fe400000000ff */
[C---:B------:R-:W-:Y:S02]  /*67b50*/  LOP3.LUT P2, RZ, R26.reuse, 0x800, RZ, 0xc0, !PT ;  /* 0x000008001aff7812 */ /* 0x040fe4000784c0ff */
[----:B------:R-:W-:-:S05]  /*67b60*/  LOP3.LUT P3, RZ, R26, 0x400, RZ, 0xc0, !PT ;  /* 0x000004001aff7812 */ /* 0x000fca000786c0ff */
[----:B----4-:R0:W-:Y:S02]  /*67b70*/  @P0 STG.E.U8 desc[UR32][R14.64], R3 ;  /* 0x000000030e000986 */ /* 0x0101e4000c101120 */
[----:B0-----:R-:W-:Y:S02]  /*67b80*/  PRMT R3, R17, 0x7773, RZ ;  /* 0x0000777311037816 */ /* 0x001fe400000000ff */
[----:B------:R-:W4:Y:S04]  /*67b90*/  LDL.LU.64 R14, [R1+0x1f8] ;  /* 0x0001f800010e7983 */ /* 0x000f280000300a00 */
[----:B--2---:R0:W-:Y:S02]  /*67ba0*/  @P1 STG.E.U8 desc[UR32][R12.64], R3 ;  /* 0x000000030c001986 */ /* 0x0041e4000c101120 */
[----:B0-----:R-:W-:-:S02]  /*67bb0*/  PRMT R3, R11, 0x7772, RZ ;  /* 0x000077720b037816 */ /* 0x001fc400000000ff */
[----:B------:R-:W2:Y:S04]  /*67bc0*/  LDL.LU.64 R12, [R1+0x1f0] ;  /* 0x0001f000010c7983 */ /* 0x000ea80000300a00 */
[----:B------:R0:W-:Y:S02]  /*67bd0*/  @P2 STG.E.U8 desc[UR32][R20.64], R3 ;  /* 0x0000000314002986 */ /* 0x0001e4000c101120 */
[----:B0-----:R-:W-:Y:S02]  /*67be0*/  PRMT R3, R11, 0x7773, RZ ;  /* 0x000077730b037816 */ /* 0x001fe400000000ff */
[----:B------:R-:W2:Y:S04]  /*67bf0*/  LDL.LU.64 R20, [R1+0x1e8] ;  /* 0x0001e80001147983 */ /* 0x000ea80000300a00 */
[----:B------:R0:W-:Y:S04]  /*67c00*/  @P3 STG.E.U8 desc[UR32][R28.64], R3 ;  /* 0x000000031c003986 */ /* 0x0001e8000c101120 */
        /* <DEDUP_REMOVED lines=26> */
[----:B------:R-:W3:Y:S04]  /*67db0*/  LDL.LU R2, [R1+0x120] ;  /* 0x0001200001027983 */ /* 0x000ee80000300800 */
[----:B------:R-:W-:-:S02]  /*67dc0*/  @P4 LOP3.LUT R7, R7, 0x4, RZ, 0xfc, !PT ;  /* 0x0000000407074812 */ /* 0x000fc400078efcff */
[----:B------:R-:W-:Y:S02]  /*67dd0*/  LOP3.LUT P4, RZ, R26, 0x100, RZ, 0xc0, !PT ;  /* 0x000001001aff7812 */ /* 0x000fe4000788c0ff */
[----:B------:R-:W-:-:S11]  /*67de0*/  LOP3.LUT R7, R7, 0xfffffff7, RZ, 0xc0, !PT ;  /* 0xfffffff707077812 */ /* 0x000fd600078ec0ff */
[----:B------:R-:W-:Y:S02]  /*67df0*/  @P4 LOP3.LUT R7, R7, 0x8, RZ, 0xfc, !PT ;  /* 0x0000000807074812 */ /* 0x000fe400078efcff */
[----:B------:R-:W-:-:S13]  /*67e00*/  LOP3.LUT P4, RZ, R26, 0x200, RZ, 0xc0, !PT ;  /* 0x000002001aff7812 */ /* 0x000fda000788c0ff */
[----:B------:R0:W-:Y:S01]  /*67e10*/  @P4 STG.E.U8 desc[UR32][R18.64], R3 ;  /* 0x0000000312004986 */ /* 0x0001e2000c101120 */
[----:B------:R-:W-:Y:S02]  /*67e20*/  LOP3.LUT P4, RZ, R7, 0x8, RZ, 0xc0, !PT ;  /* 0x0000000807ff7812 */ /* 0x000fe4000788c0ff */
[----:B0-----:R-:W-:-:S11]  /*67e30*/  PRMT R3, R8, 0x7773, RZ ;  /* 0x0000777308037816 */ /* 0x001fd600000000ff */
[----:B----4-:R0:W-:Y:S01]  /*67e40*/  @P4 STG.E.U8 desc[UR32][R14.64], R3 ;  /* 0x000000030e004986 */ /* 0x0101e2000c101120 */
[----:B------:R-:W-:Y:S02]  /*67e50*/  LOP3.LUT P4, RZ, R7, 0x4, RZ, 0xc0, !PT ;  /* 0x0000000407ff7812 */ /* 0x000fe4000788c0ff */
[----:B0-----:R-:W-:-:S11]  /*67e60*/  PRMT R3, R9, 0x7772, RZ ;  /* 0x0000777209037816 */ /* 0x001fd600000000ff */
[----:B--2---:R0:W-:Y:S01]  /*67e70*/  @P4 STG.E.U8 desc[UR32][R12.64], R3 ;  /* 0x000000030c004986 */ /* 0x0041e2000c101120 */
[----:B------:R-:W-:Y:S01]  /*67e80*/  LOP3.LUT P4, RZ, R7, 0x2, RZ, 0xc0, !PT ;  /* 0x0000000207ff7812 */ /* 0x000fe2000788c0ff */
[----:B0-----:R-:W-:-:S05]  /*67e90*/  IMAD.MOV.U32 R3, RZ, RZ, R9 ;  /* 0x000000ffff037224 */ /* 0x001fca00078e0009 */
[----:B------:R-:W-:-:S07]  /*67ea0*/  PRMT R3, R3, 0x7773, RZ ;  /* 0x0000777303037816 */ /* 0x000fce00000000ff */
[----:B------:R0:W-:Y:S01]  /*67eb0*/  @P4 STG.E.U8 desc[UR32][R20.64], R3 ;  /* 0x0000000314004986 */ /* 0x0001e2000c101120 */
[----:B------:R-:W-:Y:S02]  /*67ec0*/  LOP3.LUT P4, RZ, R7, 0x1, RZ, 0xc0, !PT ;  /* 0x0000000107ff7812 */ /* 0x000fe4000788c0ff */
[----:B------:R-:W-:Y:S02]  /*67ed0*/  LOP3.LUT P5, RZ, R26, 0x1, RZ, 0xc0, !PT ;  /* 0x000000011aff7812 */ /* 0x000fe400078ac0ff */
[----:B------:R-:W2:Y:S04]  /*67ee0*/  LDL.LU.64 R26, [R1+0x1c8] ;  /* 0x0001c800011a7983 */ /* 0x000ea80000300a00 */
[----:B------:R-:W4:Y:S01]  /*67ef0*/  LDL.LU R17, [R1+0x124] ;  /* 0x0001240001117983 */ /* 0x000f220000300800 */
[----:B0-----:R-:W-:-:S03]  /*67f00*/  PRMT R3, R16, 0x7772, RZ ;  /* 0x0000777210037816 */ /* 0x001fc600000000ff */
[----:B------:R-:W4:Y:S04]  /*67f10*/  LDL.LU.64 R4, [R1+0x1c0] ;  /* 0x0001c00001047983 */ /* 0x000f280000300a00 */
[----:B------:R-:W4:Y:S04]  /*67f20*/  LDL.LU.64 R18, [R1+0x978] ;  /* 0x0009780001127983 */ /* 0x000f280000300a00 */
[----:B------:R-:W4:Y:S04]  /*67f30*/  LDL.LU.64 R14, [R1+0x980] ;  /* 0x00098000010e7983 */ /* 0x000f280000300a00 */
[----:B------:R-:W4:Y:S04]  /*67f40*/  LDL.LU R11, [R1+0x128] ;  /* 0x00012800010b7983 */ /* 0x000f280000300800 */
[----:B------:R-:W4:Y:S04]  /*67f50*/  LDL.LU.64 R12, [R1+0x990] ;  /* 0x00099000010c7983 */ /* 0x000f280000300a00 */
[----:B------:R-:W4:Y:S04]  /*67f60*/  LDL.LU.64 R8, [R1+0x998] ;  /* 0x0009980001087983 */ /* 0x000f280000300a00 */
[----:B------:R-:W4:Y:S04]  /*67f70*/  LDL.LU.64 R20, [R1+0x9a8] ;  /* 0x0009a80001147983 */ /* 0x000f280000300a00 */
[----:B---3--:R0:W-:Y:S04]  /*67f80*/  @P4 STG.E.U8 desc[UR32][R28.64], R3 ;  /* 0x000000031c004986 */ /* 0x0081e8000c101120 */
[----:B0-----:R-:W3:Y:S01]  /*67f90*/  LDL.LU.64 R28, [R1+0x17d8] ;  /* 0x0017d800011c7983 */ /* 0x001ee20000300a00 */
[----:B------:R-:W-:-:S02]  /*67fa0*/  LOP3.LUT P4, RZ, R6, 0x80000000, RZ, 0xc0, !PT ;  /* 0x8000000006ff7812 */ /* 0x000fc4000788c0ff */
[----:B------:R-:W-:Y:S02]  /*67fb0*/  PRMT R3, R16, 0x7773, RZ ;  /* 0x0000777310037816 */ /* 0x000fe400000000ff */
[----:B------:R-:W4:Y:S09]  /*67fc0*/  LDL.LU R16, [R1+0x17d0] ;  /* 0x0017d00001107983 */ /* 0x000f320000300800 */
[----:B---3--:R0:W-:Y:S04]  /*67fd0*/  @P4 STG.E.U8 desc[UR32][R28.64], R3 ;  /* 0x000000031c004986 */ /* 0x0081e8000c101120 */
[----:B0-----:R-:W3:Y:S01]  /*67fe0*/  LDL.LU.64 R28, [R1+0x17c8] ;  /* 0x0017c800011c7983 */ /* 0x001ee20000300a00 */
[----:B------:R-:W-:-:S02]  /*67ff0*/  LOP3.LUT P4, RZ, R6, 0x40000000, RZ, 0xc0, !PT ;  /* 0x4000000006ff7812 */ /* 0x000fc4000788c0ff */
[----:B------:R-:W-:Y:S02]  /*68000*/  PRMT R3, R24, 0x7772, RZ ;  /* 0x0000777218037816 */ /* 0x000fe400000000ff */
[----:B------:R-:W-:-:S09]  /*68010*/  LOP3.LUT P6, RZ, R25, 0x80000000, RZ, 0xc0, !PT ;  /* 0x8000000019ff7812 */ /* 0x000fd200078cc0ff */
[----:B---3--:R0:W-:Y:S04]  /*68020*/  @P4 STG.E.U8 desc[UR32][R28.64], R3 ;  /* 0x000000031c004986 */ /* 0x0081e8000c101120 */
[----:B0-----:R-:W3:Y:S01]  /*68030*/  LDL.LU.64 R28, [R1+0x17c0] ;  /* 0x0017c000011c7983 */ /* 0x001ee20000300a00 */
[----:B------:R-:W-:Y:S02]  /*68040*/  LOP3.LUT P4, RZ, R6, 0x20000000, RZ, 0xc0, !PT ;  /* 0x2000000006ff7812 */ /* 0x000fe4000788c0ff */
[----:B------:R-:W-:Y:S02]  /*68050*/  PRMT R3, R24, 0x7773, RZ ;  /* 0x0000777318037816 */ /* 0x000fe400000000ff */
[----:B------:R-:W-:Y:S01]  /*68060*/  LOP3.LUT P0, RZ, R25, 0x40000000, RZ, 0xc0, !PT ;  /* 0x4000000019ff7812 */ /* 0x000fe2000780c0ff */
[----:B------:R-:W3:Y:S08]  /*68070*/  LDL.LU R24, [R1+0x17b8] ;  /* 0x0017b80001187983 */ /* 0x000ef00000300800 */
[----:B--2---:R0:W-:Y:S01]  /*68080*/  @P4 STG.E.U8 desc[UR32][R26.64], R3 ;  /* 0x000000031a004986 */ /* 0x0041e2000c101120 */
[----:B------:R-:W-:-:S02]  /*68090*/  LOP3.LUT P4, RZ, R6, 0x10000000, RZ, 0xc0, !PT ;  /* 0x1000000006ff7812 */ /* 0x000fc4000788c0ff */
[----:B0-----:R-:W-:-:S11]  /*680a0*/  PRMT R3, R10, 0x7772, RZ ;  /* 0x000077720a037816 */ /* 0x001fd600000000ff */
[----:B----4-:R0:W-:Y:S01]  /*680b0*/  @P4 STG.E.U8 desc[UR32][R4.64], R3 ;  /* 0x0000000304004986 */ /* 0x0101e2000c101120 */
[C---:B------:R-:W-:Y:S02]  /*680c0*/  LOP3.LUT P1, RZ, R25.reuse, 0x20000000, RZ, 0xc0, !PT ;  /* 0x2000000019ff7812 */ /* 0x040fe4000782c0ff */
[----:B0-----:R-:W-:Y:S02]  /*680d0*/  PRMT R3, R10, 0x7773, RZ ;  /* 0x000077730a037816 */ /* 0x001fe400000000ff */
[C---:B------:R-:W-:Y:S02]  /*680e0*/  LOP3.LUT P2, RZ, R25.reuse, 0x10000000, RZ, 0xc0, !PT ;  /* 0x1000000019ff7812 */ /* 0x040fe4000784c0ff */
[C---:B------:R-:W-:Y:S01]  /*680f0*/  LOP3.LUT P3, RZ, R25.reuse, 0x8000000, RZ, 0xc0, !PT ;  /* 0x0800000019ff7812 */ /* 0x040fe2000786c0ff */
[----:B------:R-:W-:Y:S01]  /*68100*/  STL.64 [R1+0x1790], R16 ;  /* 0x0017901001007387 */ /* 0x000fe20000100a00 */
[----:B------:R-:W-:Y:S02]  /*68110*/  LOP3.LUT P4, RZ, R25, 0x4000, RZ, 0xc0, !PT ;  /* 0x0000400019ff7812 */ /* 0x000fe4000788c0ff */
[----:B------:R-:W-:Y:S01]  /*68120*/  LOP3.LUT R6, R6, 0xffefffff, RZ, 0xc0, !PT ;  /* 0xffefffff06067812 */ /* 0x000fe200078ec0ff */
[----:B---3--:R0:W-:Y:S02]  /*68130*/  @P5 STG.E.U8 desc[UR32][R28.64], R3 ;  /* 0x000000031c005986 */ /* 0x0081e4000c101120 */
[----:B0-----:R-:W-:-:S05]  /*68140*/  PRMT R3, R2, 0x7770, RZ ;  /* 0x0000777002037816 */ /* 0x001fca00000000ff */
[----:B------:R0:W-:Y:S02]  /*68150*/  @P6 STG.E.U8 desc[UR32][R18.64], R3 ;  /* 0x0000000312006986 */ /* 0x0001e4000c101120 */
[----:B0-----:R-:W-:-:S05]  /*68160*/  PRMT R3, R2, 0x7771, RZ ;  /* 0x0000777102037816 */ /* 0x001fca00000000ff */
[----:B------:R0:W-:Y:S02]  /*68170*/  @P0 STG.E.U8 desc[UR32][R14.64], R3 ;  /* 0x000000030e000986 */ /* 0x0001e4000c101120 */
[C---:B0-----:R-:W-:Y:S02]  /*68180*/  PRMT R3, R17.reuse, 0x7770, RZ ;  /* 0x0000777011037816 */ /* 0x041fe400000000ff */
[----:B------:R-:W2:Y:S04]  /*68190*/  LDL.LU.64 R14, [R1+0x9b0] ;  /* 0x0009b000010e7983 */ /* 0x000ea80000300a00 */
[----:B------:R0:W-:Y:S02]  /*681a0*/  @P1 STG.E.U8 desc[UR32][R12.64], R3 ;  /* 0x000000030c001986 */ /* 0x0001e4000c101120 */
[----:B0-----:R-:W-:-:S02]  /*681b0*/  PRMT R3, R17, 0x7771, RZ ;  /* 0x0000777111037816 */ /* 0x001fc400000000ff */
[----:B------:R-:W3:Y:S04]  /*681c0*/  LDL.LU.64 R12, [R1+0x9b8] ;  /* 0x0009b800010c7983 */ /* 0x000ee80000300a00 */
[----:B------:R0:W-:Y:S02]  /*681d0*/  @P2 STG.E.U8 desc[UR32][R8.64], R3 ;  /* 0x0000000308002986 */ /* 0x0001e4000c101120 */
[----:B0-----:R-:W-:Y:S02]  /*681e0*/  PRMT R3, R11, 0x7770, RZ ;  /* 0x000077700b037816 */ /* 0x001fe400000000ff */
[----:B------:R-:W4:Y:S04]  /*681f0*/  LDL.LU.64 R8, [R1+0x9c0] ;  /* 0x0009c00001087983 */ /* 0x000f280000300a00 */
[----:B------:R-:W4:Y:S04]  /*68200*/  LDL.LU.64 R26, [R1+0x9c8] ;  /* 0x0009c800011a7983 */ /* 0x000f280000300a00 */
[----:B------:R0:W-:Y:S04]  /*68210*/  @P3 STG.E.U8 desc[UR32][R20.64], R3 ;  /* 0x0000000314003986 */ /* 0x0001e8000c101120 */
[----:B------:R-:W4:Y:S04]  /*68220*/  LDL.LU.64 R4, [R1+0x9d0] ;  /* 0x0009d00001047983 */ /* 0x000f280000300a00 */
[----:B0-----:R-:W3:Y:S04]  /*68230*/  LDL.LU R20, [R1+0x12c] ;  /* 0x00012c0001147983 */ /* 0x001ee80000300800 */
[----:B------:R-:W4:Y:S01]  /*68240*/  LDL.LU R18, [R1+0x110] ;  /* 0x0001100001127983 */ /* 0x000f220000300800 */
[----:B------:R-:W-:-:S02]  /*68250*/  @P4 LOP3.LUT R6, R6, 0x100000, RZ, 0xfc, !PT ;  /* 0x0010000006064812 */ /* 0x000fc400078efcff */
[C---:B------:R-:W-:Y:S01]  /*68260*/  LOP3.LUT P4, RZ, R25.reuse, 0x8000, RZ, 0xc0, !PT ;  /* 0x0000800019ff7812 */ /* 0x040fe2000788c0ff */
[----:B------:R-:W4:Y:S01]  /*68270*/  LDL.LU R19, [R1+0x114] ;  /* 0x0001140001137983 */ /* 0x000f220000300800 */
[----:B------:R-:W-:Y:S02]  /*68280*/  LOP3.LUT R6, R6, 0xffdfffff, RZ, 0xc0, !PT ;  /* 0xffdfffff06067812 */ /* 0x000fe400078ec0ff */
[C---:B------:R-:W-:Y:S02]  /*68290*/  LOP3.LUT P0, RZ, R25.reuse, 0x4000000, RZ, 0xc0, !PT ;  /* 0x0400000019ff7812 */ /* 0x040fe4000780c0ff */
[----:B------:R-:W-:Y:S02]  /*682a0*/  LOP3.LUT P1, RZ, R25, 0x2000000, RZ, 0xc0, !PT ;  /* 0x0200000019ff7812 */ /* 0x000fe4000782c0ff */
[----:B------:R-:W-:Y:S02]  /*682b0*/  PRMT R3, R11, 0x7771, RZ ;  /* 0x000077710b037816 */ /* 0x000fe400000000ff */
[C---:B------:R-:W-:Y:S01]  /*682c0*/  LOP3.LUT P2, RZ, R25.reuse, 0x1000000, RZ, 0xc0, !PT ;  /* 0x0100000019ff7812 */ /* 0x040fe2000784c0ff */
[----:B------:R-:W-:Y:S01]  /*682d0*/  IMAD.MOV.U32 R21, RZ, RZ, R22 ;  /* 0x000000ffff157224 */ /* 0x000fe200078e0016 */
[----:B------:R-:W-:Y:S01]  /*682e0*/  LOP3.LUT P3, RZ, R25, 0x800000, RZ, 0xc0, !PT ;  /* 0x0080000019ff7812 */ /* 0x000fe2000786c0ff */
[----:B------:R-:W4:Y:S01]  /*682f0*/  LDL.LU R10, [R1+0x118] ;  /* 0x00011800010a7983 */ /* 0x000f220000300800 */
[----:B------:R-:W-:-:S02]  /*68300*/  @P4 LOP3.LUT R6, R6, 0x200000, RZ, 0xfc, !PT ;  /* 0x0020000006064812 */ /* 0x000fc400078efcff */
[----:B------:R-:W-:Y:S01]  /*68310*/  LOP3.LUT P4, RZ, R25, 0x10000, RZ, 0xc0, !PT ;  /* 0x0001000019ff7812 */ /* 0x000fe2000788c0ff */
[----:B------:R-:W4:Y:S01]  /*68320*/  LDL.LU R22, [R1+0x11c] ;  /* 0x00011c0001167983 */ /* 0x000f220000300800 */
        /* <DEDUP_REMOVED lines=16> */
[C---:B------:R-:W-:Y:S02]  /*68430*/  LOP3.LUT P5, RZ, R25.reuse, 0x2000, RZ, 0xc0, !PT ;  /* 0x0000200019ff7812 */ /* 0x040fe400078ac0ff */
[----:B------:R-:W-:-:S07]  /*68440*/  LOP3.LUT P6, RZ, R25, 0x1000, RZ, 0xc0, !PT ;  /* 0x0000100019ff7812 */ /* 0x000fce00078cc0ff */
[----:B------:R-:W-:Y:S02]  /*68450*/  @P4 LOP3.LUT R6, R6, 0x8000000, RZ, 0xfc, !PT ;  /* 0x0800000006064812 */ /* 0x000fe400078efcff */
[C---:B------:R-:W-:Y:S01]  /*68460*/  LOP3.LUT P4, RZ, R25.reuse, 0x400000, RZ, 0xc0, !PT ;  /* 0x0040000019ff7812 */ /* 0x040fe2000788c0ff */
[----:B--2---:R0:W-:Y:S01]  /*68470*/  @P0 STG.E.U8 desc[UR32][R14.64], R3 ;  /* 0x000000030e000986 */ /* 0x0041e2000c101120 */
[----:B------:R-:W-:-:S03]  /*68480*/  LOP3.LUT P0, RZ, R25, 0x800, RZ, 0xc0, !PT ;  /* 0x0000080019ff7812 */ /* 0x000fc6000780c0ff */
[----:B0-----:R-:W2:Y:S01]  /*68490*/  LDL.LU.64 R14, [R1+0x9d8] ;  /* 0x0009d800010e7983 */ /* 0x001ea20000300a00 */
[----:B---3--:R-:W-:-:S05]  /*684a0*/  PRMT R3, R20, 0x7770, RZ ;  /* 0x0000777014037816 */ /* 0x008fca00000000ff */
[----:B------:R0:W-:Y:S02]  /*684b0*/  @P1 STG.E.U8 desc[UR32][R12.64], R3 ;  /* 0x000000030c001986 */ /* 0x0001e4000c101120 */
[----:B0-----:R-:W-:Y:S02]  /*684c0*/  PRMT R3, R20, 0x7771, RZ ;  /* 0x0000777114037816 */ /* 0x001fe400000000ff */
[----:B------:R-:W3:Y:S04]  /*684d0*/  LDL.LU.64 R12, [R1+0x9e0] ;  /* 0x0009e000010c7983 */ /* 0x000ee80000300a00 */
[----:B----4-:R0:W-:Y:S01]  /*684e0*/  @P2 STG.E.U8 desc[UR32][R8.64], R3 ;  /* 0x0000000308002986 */ /* 0x0101e2000c101120 */
[C---:B------:R-:W-:Y:S02]  /*684f0*/  LOP3.LUT P1, RZ, R25.reuse, 0x400, RZ, 0xc0, !PT ;  /* 0x0000040019ff7812 */ /* 0x040fe4000782c0ff */
[----:B------:R-:W-:-:S02]  /*68500*/  LOP3.LUT P2, RZ, R25, 0x200, RZ, 0xc0, !PT ;  /* 0x0000020019ff7812 */ /* 0x000fc4000784c0ff */
[----:B0-----:R-:W-:Y:S01]  /*68510*/  PRMT R3, R18, 0x7770, RZ ;  /* 0x0000777012037816 */ /* 0x001fe200000000ff */
[----:B------:R-:W4:Y:S04]  /*68520*/  LDL.LU.64 R8, [R1+0x9e8] ;  /* 0x0009e80001087983 */ /* 0x000f280000300a00 */
[----:B------:R-:W-:Y:S01]  /*68530*/  @P3 STG.E.U8 desc[UR32][R26.64], R3 ;  /* 0x000000031a003986 */ /* 0x000fe2000c101120 */
[----:B------:R-:W-:-:S03]  /*68540*/  LOP3.LUT P3, RZ, R25, 0x100, RZ, 0xc0, !PT ;  /* 0x0000010019ff7812 */ /* 0x000fc6000786c0ff */
[----:B------:R0:W-:Y:S04]  /*68550*/  STL.64 [R1+0x1798], R24 ;  /* 0x0017981801007387 */ /* 0x0001e80000100a00 */
[----:B0-----:R-:W2:Y:S04]  /*68560*/  LDL.LU.64 R24, [R1+0xa08] ;  /* 0x000a080001187983 */ /* 0x001ea80000300a00 */
[----:B--2---:R0:W-:Y:S04]  /*68570*/  STL.64 [R1+0x17a0], R24 ;  /* 0x0017a01801007387 */ /* 0x0041e80000100a00 */
[----:B0-----:R-:W2:Y:S04]  /*68580*/  LDL.LU.64 R24, [R1+0xa00] ;  /* 0x000a000001187983 */ /* 0x001ea80000300a00 */
[----:B--2---:R0:W-:Y:S04]  /*68590*/  STL.64 [R1+0x17a8], R24 ;  /* 0x0017a81801007387 */ /* 0x0041e80000100a00 */
[----:B0-----:R-:W2:Y:S01]  /*685a0*/  LDL.LU.64 R24, [R1+0x9f8] ;  /* 0x0009f80001187983 */ /* 0x001ea20000300a00 */
[----:B------:R-:W-:-:S05]  /*685b0*/  PRMT R3, R18, 0x7771, RZ ;  /* 0x0000777112037816 */ /* 0x000fca00000000ff */
[----:B------:R0:W-:Y:S01]  /*685c0*/  @P4 STG.E.U8 desc[UR32][R4.64], R3 ;  /* 0x0000000304004986 */ /* 0x0001e2000c101120 */
[----:B------:R-:W-:Y:S02]  /*685d0*/  LOP3.LUT P4, RZ, R6, 0x8000000, RZ, 0xc0, !PT ;  /* 0x0800000006ff7812 */ /* 0x000fe4000788c0ff */
[----:B0-----:R-:W-:-:S11]  /*685e0*/  PRMT R3, R19, 0x7770, RZ ;  /* 0x0000777013037816 */ /* 0x001fd600000000ff */
[----:B------:R-:W-:Y:S01]  /*685f0*/  @P4 STG.E.U8 desc[UR32][R14.64], R3 ;  /* 0x000000030e004986 */ /* 0x000fe2000c101120 */
[----:B------:R-:W-:-:S03]  /*68600*/  LOP3.LUT P4, RZ, R6, 0x4000000, RZ, 0xc0, !PT ;  /* 0x0400000006ff7812 */ /* 0x000fc6000788c0ff */
[----:B--2---:R0:W-:Y:S04]  /*68610*/  STL.64 [R1+0x17b0], R24 ;  /* 0x0017b01801007387 */ /* 0x0041e80000100a00 */
[----:B0-----:R-:W2:Y:S01]  /*68620*/  LDL.LU.64 R24, [R1+0x9f0] ;  /* 0x0009f00001187983 */ /* 0x001ea20000300a00 */
[----:B------:R-:W-:-:S03]  /*68630*/  PRMT R3, R19, 0x7771, RZ ;  /* 0x0000777113037816 */ /* 0x000fc600000000ff */
[----:B------:R-:W2:Y:S04]  /*68640*/  LDL.LU.64 R16, [R1+0xa10] ;  /* 0x000a100001107983 */ /* 0x000ea80000300a00 */
[----:B---3--:R0:W-:Y:S01]  /*68650*/  @P4 STG.E.U8 desc[UR32][R12.64], R3 ;  /* 0x000000030c004986 */ /* 0x0081e2000c101120 */
[----:B------:R-:W-:-:S03]  /*68660*/  LOP3.LUT P4, RZ, R6, 0x2000000, RZ, 0xc0, !PT ;  /* 0x0200000006ff7812 */ /* 0x000fc6000788c0ff */
[----:B------:R-:W3:Y:S04]  /*68670*/  LDL.LU.64 R28, [R1+0xa18] ;  /* 0x000a1800011c7983 */ /* 0x000ee80000300a00 */
[----:B------:R-:W3:Y:S01]  /*68680*/  LDL.LU.64 R26, [R1+0xa20] ;  /* 0x000a2000011a7983 */ /* 0x000ee20000300a00 */
[----:B0-----:R-:W-:-:S03]  /*68690*/  PRMT R3, R10, 0x7770, RZ ;  /* 0x000077700a037816 */ /* 0x001fc600000000ff */
[----:B------:R-:W3:Y:S04]  /*686a0*/  LDL.LU.64 R4, [R1+0xa28] ;  /* 0x000a280001047983 */ /* 0x000ee80000300a00 */
[----:B----4-:R0:W-:Y:S01]  /*686b0*/  @P4 STG.E.U8 desc[UR32][R8.64], R3 ;  /* 0x0000000308004986 */ /* 0x0101e2000c101120 */
[----:B------:R-:W-:-:S03]  /*686c0*/  LOP3.LUT P4, RZ, R6, 0x1000000, RZ, 0xc0, !PT ;  /* 0x0100000006ff7812 */ /* 0x000fc6000788c0ff */
[----:B------:R-:W4:Y:S04]  /*686d0*/  LDL.LU.64 R14, [R1+0xa30] ;  /* 0x000a3000010e7983 */ /* 0x000f280000300a00 */
[----:B------:R-:W4:Y:S01]  /*686e0*/  LDL.LU.64 R12, [R1+0xa38] ;  /* 0x000a3800010c7983 */ /* 0x000f220000300a00 */
[----:B0-----:R-:W-:-:S03]  /*686f0*/  PRMT R3, R10, 0x7771, RZ ;  /* 0x000077710a037816 */ /* 0x001fc600000000ff */
[----:B------:R-:W4:Y:S04]  /*68700*/  LDL.LU.64 R8, [R1+0xa40] ;  /* 0x000a400001087983 */ /* 0x000f280000300a00 */
        /* <DEDUP_REMOVED lines=14> */
[----:B0-----:R-:W-:Y:S01]  /*687f0*/  PRMT R3, R2, 0x7773, RZ ;  /* 0x0000777302037816 */ /* 0x001fe200000000ff */
[----:B------:R-:W2:Y:S10]  /*68800*/  LDL.LU.64 R24, [R1+0x1798] ;  /* 0x0017980001187983 */ /* 0x000eb40000300a00 */
[----:B------:R0:W-:Y:S04]  /*68810*/  @P4 STG.E.U8 desc[UR32][R16.64], R3 ;  /* 0x0000000310004986 */ /* 0x0001e8000c101120 */
[----:B0-----:R-:W3:Y:S01]  /*68820*/  LDL.LU.64 R16, [R1+0x1790] ;  /* 0x0017900001107983 */ /* 0x001ee20000300a00 */
[----:B------:R-:W-:-:S02]  /*68830*/  LOP3.LUT R6, R6, 0xffffefff, RZ, 0xc0, !PT ;  /* 0xffffefff06067812 */ /* 0x000fc400078ec0ff */
[----:B---3--:R-:W-:-:S05]  /*68840*/  PRMT R3, R17, 0x7772, RZ ;  /* 0x0000777211037816 */ /* 0x008fca00000000ff */
[----:B------:R0:W-:Y:S02]  /*68850*/  @P5 STG.E.U8 desc[UR32][R28.64], R3 ;  /* 0x000000031c005986 */ /* 0x0001e4000c101120 */
[----:B0-----:R-:W-:-:S05]  /*68860*/  PRMT R3, R17, 0x7773, RZ ;  /* 0x0000777311037816 */ /* 0x001fca00000000ff */
[----:B------:R0:W-:Y:S02]  /*68870*/  @P6 STG.E.U8 desc[UR32][R26.64], R3 ;  /* 0x000000031a006986 */ /* 0x0001e4000c101120 */
[----:B0-----:R-:W-:-:S05]  /*68880*/  PRMT R3, R11, 0x7772, RZ ;  /* 0x000077720b037816 */ /* 0x001fca00000000ff */
[----:B------:R0:W-:Y:S02]  /*68890*/  @P0 STG.E.U8 desc[UR32][R4.64], R3 ;  /* 0x0000000304000986 */ /* 0x0001e4000c101120 */
[----:B0-----:R-:W-:-:S05]  /*688a0*/  PRMT R3, R11, 0x7773, RZ ;  /* 0x000077730b037816 */ /* 0x001fca00000000ff */
[----:B----4-:R0:W-:Y:S02]  /*688b0*/  @P1 STG.E.U8 desc[UR32][R14.64], R3 ;  /* 0x000000030e001986 */ /* 0x0101e4000c101120 */
[----:B0-----:R-:W-:-:S05]  /*688c0*/  PRMT R3, R20, 0x7772, RZ ;  /* 0x0000777214037816 */ /* 0x001fca00000000ff */
[----:B------:R0:W-:Y:S02]  /*688d0*/  @P2 STG.E.U8 desc[UR32][R12.64], R3 ;  /* 0x000000030c002986 */ /* 0x0001e4000c101120 */
[----:B0-----:R-:W-:-:S05]  /*688e0*/  PRMT R3, R20, 0x7773, RZ ;  /* 0x0000777314037816 */ /* 0x001fca00000000ff */
[----:B------:R0:W-:Y:S04]  /*688f0*/  @P3 STG.E.U8 desc[UR32][R8.64], R3 ;  /* 0x0000000308003986 */ /* 0x0001e8000c101120 */
[----:B0-----:R-:W3:Y:S01]  /*68900*/  LDL.LU.64 R8, [R1+0xa48] ;  /* 0x000a480001087983 */ /* 0x001ee20000300a00 */
[----:B--2---:R-:W-:Y:S02]  /*68910*/  LOP3.LUT P4, RZ, R24, 0x8000000, RZ, 0xc0, !PT ;  /* 0x0800000018ff7812 */ /* 0x004fe4000788c0ff */
[----:B------:R-:W-:Y:S01]  /*68920*/  LOP3.LUT P0, RZ, R25, 0x80, RZ, 0xc0, !PT ;  /* 0x0000008019ff7812 */ /* 0x000fe2000780c0ff */
[----:B------:R-:W2:Y:S01]  /*68930*/  LDL.LU.64 R4, [R1+0xa50] ;  /* 0x000a500001047983 */ /* 0x000ea20000300a00 */
[----:B------:R-:W-:-:S03]  /*68940*/  PRMT R3, R18, 0x7772, RZ ;  /* 0x0000777212037816 */ /* 0x000fc600000000ff */
[----:B------:R-:W4:Y:S06]  /*68950*/  LDL.LU.64 R12, [R1+0xa58] ;  /* 0x000a5800010c7983 */ /* 0x000f2c0000300a00 */
        /* <DEDUP_REMOVED lines=20> */
[----:B------:R-:W-:Y:S01]  /*68aa0*/  LOP3.LUT R6, R6, 0xfff7ffff, RZ, 0xc0, !PT ;  /* 0xfff7ffff06067812 */ /* 0x000fe200078ec0ff */
[----:B------:R-:W-:Y:S02]  /*68ab0*/  IMAD.MOV.U32 R11, RZ, RZ, R21 ;  /* 0x000000ffff0b7224 */ /* 0x000fe400078e0015 */
[----:B------:R-:W4:Y:S01]  /*68ac0*/  LDL.LU.64 R20, [R1+0xa60] ;  /* 0x000a600001147983 */ /* 0x000f220000300a00 */
[C---:B------:R-:W-:Y:S02]  /*68ad0*/  LOP3.LUT P1, RZ, R25.reuse, 0x40, RZ, 0xc0, !PT ;  /* 0x0000004019ff7812 */ /* 0x040fe4000782c0ff */
[C---:B------:R-:W-:Y:S01]  /*68ae0*/  LOP3.LUT P2, RZ, R25.reuse, 0x20, RZ, 0xc0, !PT ;  /* 0x0000002019ff7812 */ /* 0x040fe2000784c0ff */
[----:B------:R-:W4:Y:S01]  /*68af0*/  LDL.LU.64 R14, [R1+0xa68] ;  /* 0x000a6800010e7983 */ /* 0x000f220000300a00 */
[----:B------:R-:W-:-:S03]  /*68b00*/  LOP3.LUT P3, RZ, R25, 0x10, RZ, 0xc0, !PT ;  /* 0x0000001019ff7812 */ /* 0x000fc6000786c0ff */
[----:B------:R-:W-:Y:S02]  /*68b10*/  @P4 LOP3.LUT R6, R6, 0x80000, RZ, 0xfc, !PT ;  /* 0x0008000006064812 */ /* 0x000fe400078efcff */
[----:B------:R-:W-:Y:S01]  /*68b20*/  LOP3.LUT P4, RZ, R25, 0x8, RZ, 0xc0, !PT ;  /* 0x0000000819ff7812 */ /* 0x000fe2000788c0ff */
[----:B---3--:R0:W-:Y:S04]  /*68b30*/  @P0 STG.E.U8 desc[UR32][R8.64], R3 ;  /* 0x0000000308000986 */ /* 0x0081e8000c101120 */
[----:B0-----:R-:W3:Y:S04]  /*68b40*/  LDL.LU.64 R8, [R1+0xa70] ;  /* 0x000a700001087983 */ /* 0x001ee80000300a00 */
[----:B------:R-:W3:Y:S01]  /*68b50*/  LDL.LU R25, [R1+0x104] ;  /* 0x0001040001197983 */ /* 0x000ee20000300800 */
[----:B------:R-:W-:-:S05]  /*68b60*/  PRMT R3, R18, 0x7773, RZ ;  /* 0x0000777312037816 */ /* 0x000fca00000000ff */
[----:B--2---:R0:W-:Y:S02]  /*68b70*/  @P1 STG.E.U8 desc[UR32][R4.64], R3 ;  /* 0x0000000304001986 */ /* 0x0041e4000c101120 */
[----:B0-----:R-:W-:-:S05]  /*68b80*/  PRMT R3, R19, 0x7772, RZ ;  /* 0x0000777213037816 */ /* 0x001fca00000000ff */
[----:B----4-:R0:W-:Y:S01]  /*68b90*/  @P2 STG.E.U8 desc[UR32][R12.64], R3 ;  /* 0x000000030c002986 */ /* 0x0101e2000c101120 */
[C---:B------:R-:W-:Y:S02]  /*68ba0*/  LOP3.LUT P5, RZ, R24.reuse, 0x4000000, RZ, 0xc0, !PT ;  /* 0x0400000018ff7812 */ /* 0x040fe400078ac0ff */
[C---:B------:R-:W-:Y:S02]  /*68bb0*/  LOP3.LUT P6, RZ, R24.reuse, 0x2000000, RZ, 0xc0, !PT ;  /* 0x0200000018ff7812 */ /* 0x040fe400078cc0ff */
[----:B0-----:R-:W-:Y:S01]  /*68bc0*/  PRMT R3, R19, 0x7773, RZ ;  /* 0x0000777313037816 */ /* 0x001fe200000000ff */
[----:B------:R-:W2:Y:S01]  /*68bd0*/  LDL.LU.64 R12, [R1+0xa78] ;  /* 0x000a7800010c7983 */ /* 0x000ea20000300a00 */
[----:B------:R-:W-:-:S03]  /*68be0*/  LOP3.LUT P0, RZ, R24, 0x1000000, RZ, 0xc0, !PT ;  /* 0x0100000018ff7812 */ /* 0x000fc6000780c0ff */
[----:B------:R-:W4:Y:S01]  /*68bf0*/  LDL.LU R7, [R1+0x108] ;  /* 0x0001080001077983 */ /* 0x000f220000300800 */
[C---:B------:R-:W-:Y:S02]  /*68c00*/  LOP3.LUT P1, RZ, R24.reuse, 0x800000, RZ, 0xc0, !PT ;  /* 0x0080000018ff7812 */ /* 0x040fe4000782c0ff */
[C---:B------:R-:W-:Y:S01]  /*68c10*/  LOP3.LUT P2, RZ, R24.reuse, 0x400000, RZ, 0xc0, !PT ;  /* 0x0040000018ff7812 */ /* 0x040fe2000784c0ff */
[----:B------:R0:W-:Y:S01]  /*68c20*/  @P3 STG.E.U8 desc[UR32][R20.64], R3 ;  /* 0x0000000314003986 */ /* 0x0001e2000c101120 */
[----:B------:R-:W-:-:S03]  /*68c30*/  LOP3.LUT P3, RZ, R24, 0x200000, RZ, 0xc0, !PT ;  /* 0x0020000018ff7812 */ /* 0x000fc6000786c0ff */
[----:B0-----:R-:W4:Y:S04]  /*68c40*/  LDL.LU.64 R20, [R1+0xa80] ;  /* 0x000a800001147983 */ /* 0x001f280000300a00 */
[----:B------:R-:W4:Y:S04]  /*68c50*/  LDL.LU R2, [R1+0x10c] ;  /* 0x00010c0001027983 */ /* 0x000f280000300800 */
[----:B---3--:R0:W-:Y:S04]  /*68c60*/  STL.64 [R1+0x1780], R24 ;  /* 0x0017801801007387 */ /* 0x0081e80000100a00 */
[----:B0-----:R-:W3:Y:S04]  /*68c70*/  LDL.LU.64 R24, [R1+0xa90] ;  /* 0x000a900001187983 */ /* 0x001ee80000300a00 */
[----:B---3--:R0:W-:Y:S04]  /*68c80*/  STL.64 [R1+0x1788], R24 ;  /* 0x0017881801007387 */ /* 0x0081e80000100a00 */
[----:B0-----:R-:W3:Y:S04]  /*68c90*/  LDL.LU.64 R24, [R1+0xa88] ;  /* 0x000a880001187983 */ /* 0x001ee80000300a00 */
[----:B------:R-:W2:Y:S01]  /*68ca0*/  LDL.LU.64 R28, [R1+0xaa8] ;  /* 0x000aa800011c7983 */ /* 0x000ea20000300a00 */
        /* <DEDUP_REMOVED lines=8> */
[----:B------:R-:W-:-:S05]  /*68d30*/  PRMT R3, R22, 0x7772, RZ ;  /* 0x0000777216037816 */ /* 0x000fca00000000ff */
[----:B------:R0:W-:Y:S01]  /*68d40*/  @P4 STG.E.U8 desc[UR32][R12.64], R3 ;  /* 0x000000030c004986 */ /* 0x0001e2000c101120 */
[----:B------:R-:W-:Y:S02]  /*68d50*/  LOP3.LUT P4, RZ, R6, 0x20000, RZ, 0xc0, !PT ;  /* 0x0002000006ff7812 */ /* 0x000fe4000788c0ff */
[----:B0-----:R-:W-:-:S11]  /*68d60*/  PRMT R3, R22, 0x7773, RZ ;  /* 0x0000777316037816 */ /* 0x001fd600000000ff */
[----:B----4-:R0:W-:Y:S01]  /*68d70*/  @P4 STG.E.U8 desc[UR32][R20.64], R3 ;  /* 0x0000000314004986 */ /* 0x0101e2000c101120 */
[----:B------:R-:W-:Y:S02]  /*68d80*/  LOP3.LUT P4, RZ, R6, 0x10000, RZ, 0xc0, !PT ;  /* 0x0001000006ff7812 */ /* 0x000fe4000788c0ff */
[----:B0-----:R-:W-:-:S11]  /*68d90*/  PRMT R3, R11, 0x7770, RZ ;  /* 0x000077700b037816 */ /* 0x001fd600000000ff */
[----:B---3--:R-:W-:Y:S04]  /*68da0*/  @P4 STG.E.U8 desc[UR32][R24.64], R3 ;  /* 0x0000000318004986 */ /* 0x008fe8000c101120 */
[----:B--2---:R0:W-:Y:S04]  /*68db0*/  STL.64 [R1+0x1778], R28 ;  /* 0x0017781c01007387 */ /* 0x0041e80000100a00 */
[----:B0-----:R-:W2:Y:S04]  /*68dc0*/  LDL.LU.64 R28, [R1+0xa98] ;  /* 0x000a9800011c7983 */ /* 0x001ea80000300a00 */
[----:B------:R-:W3:Y:S04]  /*68dd0*/  LDL.LU R17, [R1+0x1b0] ;  /* 0x0001b00001117983 */ /* 0x000ee80000300800 */
[----:B------:R-:W4:Y:S04]  /*68de0*/  LDL.LU.64 R26, [R1+0xab0] ;  /* 0x000ab000011a7983 */ /* 0x000f280000300a00 */
[----:B------:R-:W4:Y:S04]  /*68df0*/  LDL.LU.64 R4, [R1+0xab8] ;  /* 0x000ab80001047983 */ /* 0x000f280000300a00 */
[----:B------:R-:W4:Y:S04]  /*68e00*/  LDL.LU.64 R18, [R1+0xac0] ;  /* 0x000ac00001127983 */ /* 0x000f280000300a00 */
[----:B------:R-:W4:Y:S04]  /*68e10*/  LDL.LU.64 R14, [R1+0xac8] ;  /* 0x000ac800010e7983 */ /* 0x000f280000300a00 */
[----:B------:R-:W4:Y:S04]  /*68e20*/  LDL.LU R8, [R1+0x1b4] ;  /* 0x0001b40001087983 */ /* 0x000f280000300800 */
[----:B------:R-:W4:Y:S04]  /*68e30*/  LDL.LU.64 R12, [R1+0xad0] ;  /* 0x000ad000010c7983 */ /* 0x000f280000300a00 */
[----:B------:R-:W4:Y:S04]  /*68e40*/  LDL.LU.64 R20, [R1+0xad8] ;  /* 0x000ad80001147983 */ /* 0x000f280000300a00 */
[----:B------:R-:W2:Y:S01]  /*68e50*/  LDL.LU.64 R24, [R1+0x1788] ;  /* 0x0017880001187983 */ /* 0x000ea20000300a00 */
        /* <DEDUP_REMOVED lines=9> */
[----:B------:R-:W-:-:S11]  /*68ef0*/  PRMT R3, R25, 0x7771, RZ ;  /* 0x0000777119037816 */ /* 0x000fd600000000ff */
[----:B--2---:R0:W-:Y:S04]  /*68f00*/  @P4 STG.E.U8 desc[UR32][R28.64], R3 ;  /* 0x000000031c004986 */ /* 0x0041e8000c101120 */
[----:B0-----:R-:W2:Y:S01]  /*68f10*/  LDL.LU.64 R28, [R1+0x1770] ;  /* 0x00177000011c7983 */ /* 0x001ea20000300a00 */
[----:B------:R-:W-:Y:S02]  /*68f20*/  LOP3.LUT P4, RZ, R6, 0x1000, RZ, 0xc0, !PT ;  /* 0x0000100006ff7812 */ /* 0x000fe4000788c0ff */
[C---:B------:R-:W-:Y:S01]  /*68f30*/  PRMT R3, R7.reuse, 0x7770, RZ ;  /* 0x0000777007037816 */ /* 0x040fe200000000ff */
[----:B---3--:R-:W-:Y:S10]  /*68f40*/  STL.64 [R1+0x1750], R16 ;  /* 0x0017501001007387 */ /* 0x008ff40000100a00 */
[----:B--2---:R0:W-:Y:S02]  /*68f50*/  @P4 STG.E.U8 desc[UR32][R28.64], R3 ;  /* 0x000000031c004986 */ /* 0x0041e4000c101120 */
[----:B0-----:R-:W-:-:S05]  /*68f60*/  PRMT R3, R7, 0x7771, RZ ;  /* 0x0000777107037816 */ /* 0x001fca00000000ff */
[----:B----4-:R0:W-:Y:S02]  /*68f70*/  @P5 STG.E.U8 desc[UR32][R26.64], R3 ;  /* 0x000000031a005986 */ /* 0x0101e4000c101120 */
[----:B0-----:R-:W-:-:S05]  /*68f80*/  PRMT R3, R2, 0x7770, RZ ;  /* 0x0000777002037816 */ /* 0x001fca00000000ff */
[----:B------:R0:W-:Y:S02]  /*68f90*/  @P6 STG.E.U8 desc[UR32][R4.64], R3 ;  /* 0x0000000304006986 */ /* 0x0001e4000c101120 */
[----:B0-----:R-:W-:-:S05]  /*68fa0*/  PRMT R3, R2, 0x7771, RZ ;  /* 0x0000777102037816 */ /* 0x001fca00000000ff */
[----:B------:R0:W-:Y:S02]  /*68fb0*/  @P0 STG.E.U8 desc[UR32][R18.64], R3 ;  /* 0x0000000312000986 */ /* 0x0001e4000c101120 */
[----:B0-----:R-:W-:-:S05]  /*68fc0*/  PRMT R3, R17, 0x7770, RZ ;  /* 0x0000777011037816 */ /* 0x001fca00000000ff */
[----:B------:R0:W-:Y:S02]  /*68fd0*/  @P1 STG.E.U8 desc[UR32][R14.64], R3 ;  /* 0x000000030e001986 */ /* 0x0001e4000c101120 */
[----:B0-----:R-:W-:-:S05]  /*68fe0*/  PRMT R3, R17, 0x7771, RZ ;  /* 0x0000777111037816 */ /* 0x001fca00000000ff */
[----:B------:R0:W-:Y:S02]  /*68ff0*/  @P2 STG.E.U8 desc[UR32][R12.64], R3 ;  /* 0x000000030c002986 */ /* 0x0001e4000c101120 */
[----:B0-----:R-:W-:Y:S02]  /*69000*/  PRMT R3, R8, 0x7770, RZ ;  /* 0x0000777008037816 */ /* 0x001fe400000000ff */
[----:B------:R-:W2:Y:S04]  /*69010*/  LDL.LU.64 R12, [R1+0xae0] ;  /* 0x000ae000010c7983 */ /* 0x000ea80000300a00 */
[----:B------:R0:W-:Y:S04]  /*69020*/  @P3 STG.E.U8 desc[UR32][R20.64], R3 ;  /* 0x0000000314003986 */ /* 0x0001e8000c101120 */
[----:B------:R-:W3:Y:S01]  /*69030*/  LDL.LU.64 R4, [R1+0xae8] ;  /* 0x000ae80001047983 */ /* 0x000ee20000300a00 */
[----:B0-----:R-:W-:-:S03]  /*69040*/  IMAD.MOV.U32 R21, RZ, RZ, R23 ;  /* 0x000000ffff157224 */ /* 0x001fc600078e0017 */
[----:B------:R-:W4:Y:S04]  /*69050*/  LDL.LU.64 R22, [R1+0xaf0] ;  /* 0x000af00001167983 */ /* 0x000f280000300a00 */
[----:B------:R-:W4:Y:S04]  /*69060*/  LDL.LU.64 R18, [R1+0xaf8] ;  /* 0x000af80001127983 */ /* 0x000f280000300a00 */
[----:B------:R-:W4:Y:S04]  /*69070*/  LDL.LU.64 R14, [R1+0xb00] ;  /* 0x000b0000010e7983 */ /* 0x000f280000300a00 */
[----:B------:R-:W3:Y:S01]  /*69080*/  LDL.LU R9, [R1+0x1b8] ;  /* 0x0001b80001097983 */ /* 0x000ee20000300800 */
[----:B------:R-:W-:-:S02]  /*69090*/  LOP3.LUT P0, RZ, R24, 0x100000, RZ, 0xc0, !PT ;  /* 0x0010000018ff7812 */ /* 0x000fc4000780c0ff */
[----:B------:R-:W-:Y:S01]  /*690a0*/  LOP3.LUT P1, RZ, R24, 0x80000, RZ, 0xc0, !PT ;  /* 0x0008000018ff7812 */ /* 0x000fe2000782c0ff */
[----:B------:R-:W4:Y:S01]  /*690b0*/  LDL.LU R20, [R1+0x1bc] ;  /* 0x0001bc0001147983 */ /* 0x000f220000300800 */
[----:B------:R-:W-:-:S09]  /*690c0*/  PRMT R3, R8, 0x7771, RZ ;  /* 0x0000777108037816 */ /* 0x000fd200000000ff */
[----:B--2---:R0:W-:Y:S04]  /*690d0*/  @P0 STG.E.U8 desc[UR32][R12.64], R3 ;  /* 0x000000030c000986 */ /* 0x0041e8000c101120 */
[----:B0-----:R-:W2:Y:S01]  /*690e0*/  LDL.LU.64 R12, [R1+0xb08] ;  /* 0x000b0800010c7983 */ /* 0x001ea20000300a00 */
[----:B---3--:R-:W-:-:S03]  /*690f0*/  PRMT R3, R9, 0x7770, RZ ;  /* 0x0000777009037816 */ /* 0x008fc600000000ff */
[----:B------:R-:W-:Y:S04]  /*69100*/  STL.64 [R1+0x1758], R8 ;  /* 0x0017580801007387 */ /* 0x000fe80000100a00 */
[----:B------:R0:W-:Y:S02]  /*69110*/  @P1 STG.E.U8 desc[UR32][R4.64], R3 ;  /* 0x0000000304001986 */ /* 0x0001e4000c101120 */
[----:B0-----:R-:W-:Y:S02]  /*69120*/  PRMT R3, R9, 0x7771, RZ ;  /* 0x0000777109037816 */ /* 0x001fe400000000ff */
[----:B------:R-:W3:Y:S04]  /*69130*/  LDL.LU.64 R8, [R1+0xb20] ;  /* 0x000b200001087983 */ /* 0x000ee80000300a00 */
        /* <DEDUP_REMOVED lines=21> */
[----:B------:R-:W-:Y:S01]  /*69290*/  LOP3.LUT P2, RZ, R24, 0x40000, RZ, 0xc0, !PT ;  /* 0x0004000018ff7812 */ /* 0x000fe2000784c0ff */
[----:B------:R-:W3:Y:S04]  /*692a0*/  LDL.LU.64 R16, [R1+0xb28] ;  /* 0x000b280001107983 */ /* 0x000ee80000300a00 */
[----:B------:R-:W-:-:S02]  /*692b0*/  @P4 LOP3.LUT R6, R6, 0x200, RZ, 0xfc, !PT ;  /* 0x0000020006064812 */ /* 0x000fc400078efcff */
[----:B------:R-:W-:Y:S02]  /*692c0*/  LOP3.LUT P4, RZ, R24, 0x4000, RZ, 0xc0, !PT ;  /* 0x0000400018ff7812 */ /* 0x000fe4000788c0ff */
[----:B------:R-:W-:Y:S02]  /*692d0*/  LOP3.LUT R6, R6, 0xfffffbff, RZ, 0xc0, !PT ;  /* 0xfffffbff06067812 */ /* 0x000fe400078ec0ff */
[----:B------:R-:W-:-:S09]  /*692e0*/  LOP3.LUT P3, RZ, R24, 0x20000, RZ, 0xc0, !PT ;  /* 0x0002000018ff7812 */ /* 0x000fd2000786c0ff */
[----:B------:R-:W-:Y:S02]  /*692f0*/  @P4 LOP3.LUT R6, R6, 0x400, RZ, 0xfc, !PT ;  /* 0x0000040006064812 */ /* 0x000fe400078efcff */
[----:B------:R-:W-:Y:S02]  /*69300*/  LOP3.LUT P4, RZ, R24, 0x8000, RZ, 0xc0, !PT ;  /* 0x0000800018ff7812 */ /* 0x000fe4000788c0ff */
[----:B------:R-:W-:Y:S01]  /*69310*/  LOP3.LUT R6, R6, 0xfffff7ff, RZ, 0xc0, !PT ;  /* 0xfffff7ff06067812 */ /* 0x000fe200078ec0ff */
[----:B----4-:R0:W-:Y:S10]  /*69320*/  @P2 STG.E.U8 desc[UR32][R22.64], R3 ;  /* 0x0000000316002986 */ /* 0x0101f4000c101120 */
[----:B------:R-:W-:-:S02]  /*69330*/  @P4 LOP3.LUT R6, R6, 0x800, RZ, 0xfc, !PT ;  /* 0x0000080006064812 */ /* 0x000fc400078efcff */
[----:B------:R-:W-:Y:S01]  /*69340*/  LOP3.LUT P4, RZ, R24, 0x10000, RZ, 0xc0, !PT ;  /* 0x0001000018ff7812 */ /* 0x000fe2000788c0ff */
[----:B0-----:R-:W4:Y:S01]  /*69350*/  LDL.LU.64 R22, [R1+0xb30] ;  /* 0x000b300001167983 */ /* 0x001f220000300a00 */
[----:B------:R-:W-:-:S03]  /*69360*/  PRMT R3, R20, 0x7770, RZ ;  /* 0x0000777014037816 */ /* 0x000fc600000000ff */
[----:B------:R-:W4:Y:S04]  /*69370*/  LDL.LU.64 R28, [R1+0xb38] ;  /* 0x000b3800011c7983 */ /* 0x000f280000300a00 */
[----:B------:R0:W-:Y:S04]  /*69380*/  @P3 STG.E.U8 desc[UR32][R18.64], R3 ;  /* 0x0000000312003986 */ /* 0x0001e8000c101120 */
[----:B------:R-:W4:Y:S04]  /*69390*/  LDL.LU.64 R26, [R1+0xb40] ;  /* 0x000b4000011a7983 */ /* 0x000f280000300a00 */
[----:B------:R-:W4:Y:S01]  /*693a0*/  LDL.LU.64 R4, [R1+0xb48] ;  /* 0x000b480001047983 */ /* 0x000f220000300a00 */
[----:B0-----:R-:W-:-:S03]  /*693b0*/  PRMT R3, R20, 0x7771, RZ ;  /* 0x0000777114037816 */ /* 0x001fc600000000ff */
[----:B------:R-:W4:Y:S04]  /*693c0*/  LDL.LU.64 R18, [R1+0xb50] ;  /* 0x000b500001127983 */ /* 0x000f280000300a00 */
[----:B------:R0:W-:Y:S01]  /*693d0*/  @P4 STG.E.U8 desc[UR32][R14.64], R3 ;  /* 0x000000030e004986 */ /* 0x0001e2000c101120 */
[C---:B------:R-:W-:Y:S02]  /*693e0*/  LOP3.LUT P4, RZ, R6.reuse, 0x800, RZ, 0xc0, !PT ;  /* 0x0000080006ff7812 */ /* 0x040fe4000788c0ff */
        /* <DEDUP_REMOVED lines=14> */
[----:B------:R-:W-:Y:S02]  /*694d0*/  LOP3.LUT P4, RZ, R6, 0x100, RZ, 0xc0, !PT ;  /* 0x0000010006ff7812 */ /* 0x000fe4000788c0ff */
[----:B------:R-:W-:-:S11]  /*694e0*/  PRMT R3, R25, 0x7773, RZ ;  /* 0x0000777319037816 */ /* 0x000fd600000000ff */
[----:B---3--:R0:W-:Y:S01]  /*694f0*/  @P4 STG.E.U8 desc[UR32][R8.64], R3 ;  /* 0x0000000308004986 */ /* 0x0081e2000c101120 */
[C---:B------:R-:W-:Y:S02]  /*69500*/  LOP3.LUT P4, RZ, R6.reuse, 0x80, RZ, 0xc0, !PT ;  /* 0x0000008006ff7812 */ /* 0x040fe4000788c0ff */
[----:B0-----:R-:W-:Y:S01]  /*69510*/  PRMT R3, R7, 0x7772, RZ ;  /* 0x0000777207037816 */ /* 0x001fe200000000ff */
[----:B------:R-:W3:Y:S10]  /*69520*/  LDL.LU.64 R8, [R1+0x1758] ;  /* 0x0017580001087983 */ /* 0x000ef40000300a00 */
[----:B------:R0:W-:Y:S04]  /*69530*/  @P4 STG.E.U8 desc[UR32][R16.64], R3 ;  /* 0x0000000310004986 */ /* 0x0001e8000c101120 */
[----:B0-----:R-:W2:Y:S01]  /*69540*/  LDL.LU.64 R16, [R1+0x1750] ;  /* 0x0017500001107983 */ /* 0x001ea20000300a00 */
[----:B------:R-:W-:-:S02]  /*69550*/  LOP3.LUT P4, RZ, R6, 0x40, RZ, 0xc0, !PT ;  /* 0x0000004006ff7812 */ /* 0x000fc4000788c0ff */
[----:B------:R-:W-:-:S11]  /*69560*/  PRMT R3, R7, 0x7773, RZ ;  /* 0x0000777307037816 */ /* 0x000fd600000000ff */
[----:B----4-:R0:W-:Y:S04]  /*69570*/  @P4 STG.E.U8 desc[UR32][R22.64], R3 ;  /* 0x0000000316004986 */ /* 0x0101e8000c101120 */
[----:B0-----:R-:W4:Y:S01]  /*69580*/  LDL.LU.64 R22, [R1+0x1748] ;  /* 0x0017480001167983 */ /* 0x001f220000300a00 */
[----:B------:R-:W-:Y:S02]  /*69590*/  LOP3.LUT P4, RZ, R6, 0x20, RZ, 0xc0, !PT ;  /* 0x0000002006ff7812 */ /* 0x000fe4000788c0ff */
[----:B------:R-:W-:Y:S02]  /*695a0*/  PRMT R3, R2, 0x7772, RZ ;  /* 0x0000777202037816 */ /* 0x000fe400000000ff */
[----:B------:R-:W-:-:S09]  /*695b0*/  LOP3.LUT P5, RZ, R24, 0x80, RZ, 0xc0, !PT ;  /* 0x0000008018ff7812 */ /* 0x000fd200078ac0ff */
[----:B------:R0:W-:Y:S01]  /*695c0*/  @P4 STG.E.U8 desc[UR32][R28.64], R3 ;  /* 0x000000031c004986 */ /* 0x0001e2000c101120 */
[----:B------:R-:W-:Y:S02]  /*695d0*/  LOP3.LUT P4, RZ, R6, 0x10, RZ, 0xc0, !PT ;  /* 0x0000001006ff7812 */ /* 0x000fe4000788c0ff */
[----:B------:R-:W-:Y:S02]  /*695e0*/  LOP3.LUT P6, RZ, R24, 0x40, RZ, 0xc0, !PT ;  /* 0x0000004018ff7812 */ /* 0x000fe400078cc0ff */
[----:B0-----:R-:W-:-:S09]  /*695f0*/  PRMT R3, R2, 0x7773, RZ ;  /* 0x0000777302037816 */ /* 0x001fd200000000ff */
[----:B------:R2:W-:Y:S01]  /*69600*/  @P4 STG.E.U8 desc[UR32][R26.64], R3 ;  /* 0x000000031a004986 */ /* 0x0005e2000c101120 */
[C---:B------:R-:W-:Y:S02]  /*69610*/  LOP3.LUT P0, RZ, R24.reuse, 0x20, RZ, 0xc0, !PT ;  /* 0x0000002018ff7812 */ /* 0x040fe4000780c0ff */
[C---:B------:R-:W-:Y:S02]  /*69620*/  LOP3.LUT P1, RZ, R24.reuse, 0x10, RZ, 0xc0, !PT ;  /* 0x0000001018ff7812 */ /* 0x040fe4000782c0ff */
[C---:B------:R-:W-:Y:S02]  /*69630*/  LOP3.LUT P2, RZ, R24.reuse, 0x8, RZ, 0xc0, !PT ;  /* 0x0000000818ff7812 */ /* 0x040fe4000784c0ff */
[----:B------:R-:W-:Y:S02]  /*69640*/  LOP3.LUT P3, RZ, R24, 0x4, RZ, 0xc0, !PT ;  /* 0x0000000418ff7812 */ /* 0x000fe4000786c0ff */
[----:B--2---:R-:W-:-:S05]  /*69650*/  PRMT R3, R17, 0x7772, RZ ;  /* 0x0000777211037816 */ /* 0x004fca00000000ff */
        /* <DEDUP_REMOVED lines=10> */
[----:B----4-:R0:W-:Y:S04]  /*69700*/  @P3 STG.E.U8 desc[UR32][R22.64], R3 ;  /* 0x0000000316003986 */ /* 0x0101e8000c101120 */
[----:B0-----:R-:W2:Y:S04]  /*69710*/  LDL.LU.64 R22, [R1+0x1740] ;  /* 0x0017400001167983 */ /* 0x001ea80000300a00 */
[----:B------:R-:W3:Y:S04]  /*69720*/  LDL.LU.64 R26, [R1+0xb78] ;  /* 0x000b7800011a7983 */ /* 0x000ee80000300a00 */
[----:B------:R-:W4:Y:S04]  /*69730*/  LDL.LU.64 R14, [R1+0xb80] ;  /* 0x000b8000010e7983 */ /* 0x000f280000300a00 */
[----:B------:R-:W4:Y:S04]  /*69740*/  LDL.LU.64 R8, [R1+0xb88] ;  /* 0x000b880001087983 */ /* 0x000f280000300a00 */
[----:B------:R-:W4:Y:S04]  /*69750*/  LDL.LU.64 R4, [R1+0xb90] ;  /* 0x000b900001047983 */ /* 0x000f280000300a00 */
[----:B------:R-:W4:Y:S04]  /*69760*/  LDL.LU.64 R18, [R1+0xb98] ;  /* 0x000b980001127983 */ /* 0x000f280000300a00 */
[----:B------:R-:W4:Y:S01]  /*69770*/  LDL.LU R7, [R1+0x1a0] ;  /* 0x0001a00001077983 */ /* 0x000f220000300800 */
[----:B------:R-:W-:-:S02]  /*69780*/  LOP3.LUT P0, RZ, R24, 0x2, RZ, 0xc0, !PT ;  /* 0x0000000218ff7812 */ /* 0x000fc4000780c0ff */
[----:B------:R-:W-:Y:S01]  /*69790*/  LOP3.LUT P1, RZ, R24, 0x1, RZ, 0xc0, !PT ;  /* 0x0000000118ff7812 */ /* 0x000fe2000782c0ff */
[----:B------:R-:W4:Y:S01]  /*697a0*/  LDL.LU R12, [R1+0x1a4] ;  /* 0x0001a400010c7983 */ /* 0x000f220000300800 */
[----:B------:R-:W-:-:S03]  /*697b0*/  PRMT R3, R20, 0x7772, RZ ;  /* 0x0000777214037816 */ /* 0x000fc600000000ff */
[----:B------:R-:W4:Y:S04]  /*697c0*/  LDL.LU R10, [R1+0x1a8] ;  /* 0x0001a800010a7983 */ /* 0x000f280000300800 */
[----:B------:R-:W4:Y:S04]  /*697d0*/  LDL.LU R11, [R1+0x1ac] ;  /* 0x0001ac00010b7983 */ /* 0x000f280000300800 */
[----:B------:R-:W4:Y:S01]  /*697e0*/  LDL.LU R2, [R1+0x190] ;  /* 0x0001900001027983 */ /* 0x000f220000300800 */
[----:B--2---:R-:W-:-:S03]  /*697f0*/  LOP3.LUT P2, RZ, R23, 0x80000000, RZ, 0xc0, !PT ;  /* 0x8000000017ff7812 */ /* 0x004fc6000784c0ff */
[----:B---3--:R0:W-:Y:S02]  /*69800*/  @P0 STG.E.U8 desc[UR32][R26.64], R3 ;  /* 0x000000031a000986 */ /* 0x0081e4000c101120 */
[----:B0-----:R-:W-:-:S05]  /*69810*/  PRMT R3, R20, 0x7773, RZ ;  /* 0x0000777314037816 */ /* 0x001fca00000000ff */
[----:B----4-:R0:W-:Y:S02]  /*69820*/  @P1 STG.E.U8 desc[UR32][R14.64], R3 ;  /* 0x000000030e001986 */ /* 0x0101e4000c101120 */
[----:B0-----:R-:W-:Y:S02]  /*69830*/  PRMT R3, R7, 0x7770, RZ ;  /* 0x0000777007037816 */ /* 0x001fe400000000ff */
[----:B------:R-:W2:Y:S04]  /*69840*/  LDL.LU.64 R14, [R1+0xba0] ;  /* 0x000ba000010e7983 */ /* 0x000ea80000300a00 */
[----:B------:R0:W-:Y:S04]  /*69850*/  @P2 STG.E.U8 desc[UR32][R8.64], R3 ;  /* 0x0000000308002986 */ /* 0x0001e8000c101120 */
[----:B0-----:R-:W3:Y:S04]  /*69860*/  LDL.LU.64 R8, [R1+0xba8] ;  /* 0x000ba80001087983 */ /* 0x001ee80000300a00 */
[----:B------:R-:W4:Y:S01]  /*69870*/  LDL.LU R17, [R1+0x194] ;  /* 0x0001940001117983 */ /* 0x000f220000300800 */
        /* <DEDUP_REMOVED lines=11> */
[----:B------:R-:W-:-:S05]  /*69930*/  @P4 LOP3.LUT R16, R16, 0x80000000, RZ, 0xfc, !PT ;  /* 0x8000000010104812 */ /* 0x000fca00078efcff */
[----:B----4-:R0:W-:Y:S04]  /*69940*/  STL.64 [R1+0x1730], R16 ;  /* 0x0017301001007387 */ /* 0x0101e80000100a00 */
[----:B0-----:R-:W4:Y:S01]  /*69950*/  LDL.LU.64 R16, [R1+0xbb8] ;  /* 0x000bb80001107983 */ /* 0x001f220000300a00 */
        /* <DEDUP_REMOVED lines=10> */
[----:B------:R-:W-:Y:S02]  /*69a00*/  LOP3.LUT P4, RZ, R23, 0x10000000, RZ, 0xc0, !PT ;  /* 0x1000000017ff7812 */ /* 0x000fe4000788c0ff */
[----:B------:R-:W-:Y:S02]  /*69a10*/  PRMT R3, R7, 0x7771, RZ ;  /* 0x0000777107037816 */ /* 0x000fe400000000ff */
[----:B------:R-:W-:Y:S02]  /*69a20*/  LOP3.LUT R6, R6, 0xfffffff7, RZ, 0xc0, !PT ;  /* 0xfffffff706067812 */ /* 0x000fe400078ec0ff */
[C---:B------:R-:W-:Y:S01]  /*69a30*/  LOP3.LUT P5, RZ, R23.reuse, 0x100000, RZ, 0xc0, !PT ;  /* 0x0010000017ff7812 */ /* 0x040fe200078ac0ff */
[----:B------:R-:W-:Y:S01]  /*69a40*/  @P3 STG.E.U8 desc[UR32][R4.64], R3 ;  /* 0x0000000304003986 */ /* 0x000fe2000c101120 */
[----:B------:R-:W-:-:S02]  /*69a50*/  LOP3.LUT P6, RZ, R23, 0x80000, RZ, 0xc0, !PT ;  /* 0x0008000017ff7812 */ /* 0x000fc400078cc0ff */
[C---:B------:R-:W-:Y:S02]  /*69a60*/  LOP3.LUT P0, RZ, R23.reuse, 0x40000, RZ, 0xc0, !PT ;  /* 0x0004000017ff7812 */ /* 0x040fe4000780c0ff */
[C---:B------:R-:W-:Y:S02]  /*69a70*/  LOP3.LUT P1, RZ, R23.reuse, 0x20000, RZ, 0xc0, !PT ;  /* 0x0002000017ff7812 */ /* 0x040fe4000782c0ff */
[----:B------:R-:W-:Y:S02]  /*69a80*/  @P4 LOP3.LUT R6, R6, 0x8, RZ, 0xfc, !PT ;  /* 0x0000000806064812 */ /* 0x000fe400078efcff */
[C---:B------:R-:W-:Y:S02]  /*69a90*/  LOP3.LUT P4, RZ, R23.reuse, 0x20000000, RZ, 0xc0, !PT ;  /* 0x2000000017ff7812 */ /* 0x040fe4000788c0ff */
[C---:B------:R-:W-:Y:S02]  /*69aa0*/  LOP3.LUT P2, RZ, R23.reuse, 0x10000, RZ, 0xc0, !PT ;  /* 0x0001000017ff7812 */ /* 0x040fe4000784c0ff */
[----:B------:R-:W-:Y:S01]  /*69ab0*/  LOP3.LUT P3, RZ, R23, 0x8000, RZ, 0xc0, !PT ;  /* 0x0000800017ff7812 */ /* 0x000fe2000786c0ff */
[----:B----4-:R0:W-:Y:S04]  /*69ac0*/  STL.64 [R1+0x1738], R16 ;  /* 0x0017381001007387 */ /* 0x0101e80000100a00 */
[----:B0-----:R-:W4:Y:S04]  /*69ad0*/  LDL.LU.64 R16, [R1+0xbb0] ;  /* 0x000bb00001107983 */ /* 0x001f280000300a00 */
[----:B------:R-:W4:Y:S04]  /*69ae0*/  LDL.LU R13, [R1+0x198] ;  /* 0x00019800010d7983 */ /* 0x000f280000300800 */
[----:B------:R0:W-:Y:S04]  /*69af0*/  STL.64 [R1+0x1718], R22 ;  /* 0x0017181601007387 */ /* 0x0001e80000100a00 */
[----:B0-----:R-:W2:Y:S01]  /*69b00*/  LDL.LU.64 R22, [R1+0xbd0] ;  /* 0x000bd00001167983 */ /* 0x001ea20000300a00 */
[----:B------:R-:W-:-:S05]  /*69b10*/  PRMT R3, R12, 0x7770, RZ ;  /* 0x000077700c037816 */ /* 0x000fca00000000ff */
[----:B------:R0:W-:Y:S01]  /*69b20*/  @P4 STG.E.U8 desc[UR32][R18.64], R3 ;  /* 0x0000000312004986 */ /* 0x0001e2000c101120 */
[----:B------:R-:W-:Y:S02]  /*69b30*/  LOP3.LUT P4, RZ, R6, 0x8, RZ, 0xc0, !PT ;  /* 0x0000000806ff7812 */ /* 0x000fe4000788c0ff */
[----:B0-----:R-:W-:Y:S01]  /*69b40*/  PRMT R3, R12, 0x7771, RZ ;  /* 0x000077710c037816 */ /* 0x001fe200000000ff */
[----:B--2---:R0:W-:Y:S04]  /*69b50*/  STL.64 [R1+0x1720], R22 ;  /* 0x0017201601007387 */ /* 0x0041e80000100a00 */
[----:B0-----:R-:W2:Y:S06]  /*69b60*/  LDL.LU.64 R22, [R1+0xbc8] ;  /* 0x000bc80001167983 */ /* 0x001eac0000300a00 */
[----:B------:R0:W-:Y:S01]  /*69b70*/  @P4 STG.E.U8 desc[UR32][R14.64], R3 ;  /* 0x000000030e004986 */ /* 0x0001e2000c101120 */
[----:B------:R-:W-:-:S02]  /*69b80*/  LOP3.LUT P4, RZ, R6, 0x4, RZ, 0xc0, !PT ;  /* 0x0000000406ff7812 */ /* 0x000fc4000788c0ff */
[----:B0-----:R-:W-:-:S11]  /*69b90*/  PRMT R3, R10, 0x7770, RZ ;  /* 0x000077700a037816 */ /* 0x001fd600000000ff */
[----:B---3--:R0:W-:Y:S01]  /*69ba0*/  @P4 STG.E.U8 desc[UR32][R8.64], R3 ;  /* 0x0000000308004986 */ /* 0x0081e2000c101120 */
[----:B------:R-:W-:Y:S02]  /*69bb0*/  LOP3.LUT P4, RZ, R6, 0x2, RZ, 0xc0, !PT ;  /* 0x0000000206ff7812 */ /* 0x000fe4000788c0ff */
[----:B0-----:R-:W-:-:S11]  /*69bc0*/  PRMT R3, R10, 0x7771, RZ ;  /* 0x000077710a037816 */ /* 0x001fd600000000ff */
[----:B----4-:R-:W-:Y:S04]  /*69bd0*/  @P4 STG.E.U8 desc[UR32][R16.64], R3 ;  /* 0x0000000310004986 */ /* 0x010fe8000c101120 */
[----:B--2---:R0:W-:Y:S04]  /*69be0*/  STL.64 [R1+0x1728], R22 ;  /* 0x0017281601007387 */ /* 0x0041e80000100a00 */
[----:B0-----:R-:W2:Y:S04]  /*69bf0*/  LDL.LU.64 R22, [R1+0xbc0] ;  /* 0x000bc00001167983 */ /* 0x001ea80000300a00 */
[----:B------:R-:W3:Y:S04]  /*69c00*/  LDL.LU.64 R24, [R1+0xbd8] ;  /* 0x000bd80001187983 */ /* 0x000ee80000300a00 */
[----:B------:R-:W4:Y:S04]  /*69c10*/  LDL.LU.64 R28, [R1+0xbe0] ;  /* 0x000be000011c7983 */ /* 0x000f280000300a00 */
[----:B------:R-:W4:Y:S04]  /*69c20*/  LDL.LU R20, [R1+0x19c] ;  /* 0x00019c0001147983 */ /* 0x000f280000300800 */
[----:B------:R-:W4:Y:S04]  /*69c30*/  LDL.LU.64 R26, [R1+0xbe8] ;  /* 0x000be800011a7983 */ /* 0x000f280000300a00 */
[----:B------:R-:W4:Y:S04]  /*69c40*/  LDL.LU.64 R4, [R1+0xbf0] ;  /* 0x000bf00001047983 */ /* 0x000f280000300a00 */
[----:B------:R-:W4:Y:S04]  /*69c50*/  LDL.LU.64 R18, [R1+0xbf8] ;  /* 0x000bf80001127983 */ /* 0x000f280000300a00 */
[----:B------:R-:W4:Y:S04]  /*69c60*/  LDL.LU.64 R14, [R1+0xc00] ;  /* 0x000c0000010e7983 */ /* 0x000f280000300a00 */
[----:B------:R-:W4:Y:S04]  /*69c70*/  LDL.LU.64 R8, [R1+0xc08] ;  /* 0x000c080001087983 */ /* 0x000f280000300a00 */
[----:B------:R-:W2:Y:S01]  /*69c80*/  LDL.LU.64 R16, [R1+0x1738] ;  /* 0x0017380001107983 */ /* 0x000ea20000300a00 */
[----:B------:R-:W-:-:S02]  /*69c90*/  LOP3.LUT P4, RZ, R6, 0x1, RZ, 0xc0, !PT ;  /* 0x0000000106ff7812 */ /* 0x000fc4000788c0ff */
[----:B------:R-:W-:-:S11]  /*69ca0*/  PRMT R3, R11, 0x7770, RZ ;  /* 0x000077700b037816 */ /* 0x000fd600000000ff */
[----:B--2---:R0:W-:Y:S04]  /*69cb0*/  @P4 STG.E.U8 desc[UR32][R16.64], R3 ;  /* 0x0000000310004986 */ /* 0x0041e8000c101120 */
[----:B0-----:R-:W2:Y:S01]  /*69cc0*/  LDL.LU.64 R16, [R1+0x1730] ;  /* 0x0017300001107983 */ /* 0x001ea20000300a00 */
[----:B------:R-:W-:Y:S02]  /*69cd0*/  PRMT R3, R11, 0x7771, RZ ;  /* 0x000077710b037816 */ /* 0x000fe400000000ff */
        /* <DEDUP_REMOVED lines=24> */
[C---:B0-----:R-:W-:Y:S02]  /*69e60*/  PRMT R3, R7.reuse, 0x7772, RZ ;  /* 0x0000777207037816 */ /* 0x041fe400000000ff */
[----:B------:R-:W3:Y:S04]  /*69e70*/  LDL.LU.64 R14, [R1+0xc10] ;  /* 0x000c1000010e7983 */ /* 0x000ee80000300a00 */
[----:B------:R0:W-:Y:S04]  /*69e80*/  @P3 STG.E.U8 desc[UR32][R8.64], R3 ;  /* 0x0000000308003986 */ /* 0x0001e8000c101120 */
[----:B0-----:R-:W4:Y:S04]  /*69e90*/  LDL.LU.64 R8, [R1+0xc18] ;  /* 0x000c180001087983 */ /* 0x001f280000300a00 */
[----:B------:R-:W4:Y:S04]  /*69ea0*/  LDL.LU.64 R26, [R1+0xc20] ;  /* 0x000c2000011a7983 */ /* 0x000f280000300a00 */
[----:B------:R-:W4:Y:S01]  /*69eb0*/  LDL.LU.64 R18, [R1+0xc28] ;  /* 0x000c280001127983 */ /* 0x000f220000300a00 */
[----:B------:R-:W-:-:S03]  /*69ec0*/  PRMT R3, R7, 0x7773, RZ ;  /* 0x0000777307037816 */ /* 0x000fc600000000ff */
[----:B------:R-:W4:Y:S01]  /*69ed0*/  LDL.LU.64 R4, [R1+0xc30] ;  /* 0x000c300001047983 */ /* 0x000f220000300a00 */
[C---:B--2---:R-:W-:Y:S02]  /*69ee0*/  LOP3.LUT P0, RZ, R23.reuse, 0x4000, RZ, 0xc0, !PT ;  /* 0x0000400017ff7812 */ /* 0x044fe4000780c0ff */
[C---:B------:R-:W-:Y:S02]  /*69ef0*/  LOP3.LUT P1, RZ, R23.reuse, 0x2000, RZ, 0xc0, !PT ;  /* 0x0000200017ff7812 */ /* 0x040fe4000782c0ff */
[C---:B------:R-:W-:Y:S02]  /*69f00*/  LOP3.LUT P2, RZ, R23.reuse, 0x1000, RZ, 0xc0, !PT ;  /* 0x0000100017ff7812 */ /* 0x040fe4000784c0ff */
[----:B------:R-:W-:-:S07]  /*69f10*/  LOP3.LUT P3, RZ, R23, 0x800, RZ, 0xc0, !PT ;  /* 0x0000080017ff7812 */ /* 0x000fce000786c0ff */
[----:B---3--:R0:W-:Y:S02]  /*69f20*/  @P0 STG.E.U8 desc[UR32][R14.64], R3 ;  /* 0x000000030e000986 */ /* 0x0081e4000c101120 */
[C---:B0-----:R-:W-:Y:S02]  /*69f30*/  PRMT R3, R12.reuse, 0x7772, RZ ;  /* 0x000077720c037816 */ /* 0x041fe400000000ff */
[----:B------:R-:W2:Y:S04]  /*69f40*/  LDL.LU.64 R14, [R1+0xc38] ;  /* 0x000c3800010e7983 */ /* 0x000ea80000300a00 */
[----:B----4-:R0:W-:Y:S02]  /*69f50*/  @P1 STG.E.U8 desc[UR32][R8.64], R3 ;  /* 0x0000000308001986 */ /* 0x0101e4000c101120 */
[----:B0-----:R-:W-:-:S02]  /*69f60*/  PRMT R3, R12, 0x7773, RZ ;  /* 0x000077730c037816 */ /* 0x001fc400000000ff */
[----:B------:R-:W3:Y:S04]  /*69f70*/  LDL.LU.64 R8, [R1+0xc40] ;  /* 0x000c400001087983 */ /* 0x000ee80000300a00 */
[----:B------:R0:W-:Y:S02]  /*69f80*/  @P2 STG.E.U8 desc[UR32][R26.64], R3 ;  /* 0x000000031a002986 */ /* 0x0001e4000c101120 */
[----:B0-----:R-:W-:-:S05]  /*69f90*/  PRMT R3, R10, 0x7772, RZ ;  /* 0x000077720a037816 */ /* 0x001fca00000000ff */
[----:B------:R0:W-:Y:S04]  /*69fa0*/  @P3 STG.E.U8 desc[UR32][R18.64], R3 ;  /* 0x0000000312003986 */ /* 0x0001e8000c101120 */
[----:B0-----:R-:W4:Y:S04]  /*69fb0*/  LDL.LU R18, [R1+0x180] ;  /* 0x0001800001127983 */ /* 0x001f280000300800 */
[----:B----4-:R0:W-:Y:S04]  /*69fc0*/  STL [R1+0x16f0], R18 ;  /* 0x0016f01201007387 */ /* 0x0101e80000100800 */
[----:B0-----:R-:W4:Y:S04]  /*69fd0*/  LDL.LU.64 R18, [R1+0xc60] ;  /* 0x000c600001127983 */ /* 0x001f280000300a00 */
[----:B----4-:R0:W-:Y:S04]  /*69fe0*/  STL.64 [R1+0x16f8], R18 ;  /* 0x0016f81201007387 */ /* 0x0101e80000100a00 */
        /* <DEDUP_REMOVED lines=20> */
[----:B----4-:R0:W-:Y:S04]  /*6a130*/  STL.64 [R1+0x1710], R18 ;  /* 0x0017101201007387 */ /* 0x0101e80000100a00 */
[----:B0-----:R-:W4:Y:S06]  /*6a140*/  LDL.LU.64 R18, [R1+0xc48] ;  /* 0x000c480001127983 */ /* 0x001f2c0000300a00 */
[----:B------:R-:W-:-:S02]  /*6a150*/  @P4 LOP3.LUT R16, R16, 0x2000000, RZ, 0xfc, !PT ;  /* 0x0200000010104812 */ /* 0x000fc400078efcff */
        /* <DEDUP_REMOVED lines=9> */
[C---:B------:R-:W-:Y:S02]  /*6a1f0*/  LOP3.LUT P4, RZ, R16.reuse, 0x8000000, RZ, 0xc0, !PT ;  /* 0x0800000010ff7812 */ /* 0x040fe4000788c0ff */
[----:B0-----:R-:W-:Y:S01]  /*6a200*/  PRMT R3, R11, 0x7772, RZ ;  /* 0x000077720b037816 */ /* 0x001fe200000000ff */
[----:B------:R-:W4:Y:S10]  /*6a210*/  LDL.LU.64 R4, [R1+0xc68] ;  /* 0x000c680001047983 */ /* 0x000f340000300a00 */
[----:B--2---:R0:W-:Y:S01]  /*6a220*/  @P4 STG.E.U8 desc[UR32][R14.64], R3 ;  /* 0x000000030e004986 */ /* 0x0041e2000c101120 */
[----:B------:R-:W-:-:S03]  /*6a230*/  LOP3.LUT P4, RZ, R16, 0x4000000, RZ, 0xc0, !PT ;  /* 0x0400000010ff7812 */ /* 0x000fc6000788c0ff */
[----:B------:R-:W2:Y:S04]  /*6a240*/  LDL.LU.64 R6, [R1+0xc70] ;  /* 0x000c700001067983 */ /* 0x000ea80000300a00 */
[----:B------:R-:W2:Y:S01]  /*6a250*/  LDL.LU.64 R24, [R1+0xc78] ;  /* 0x000c780001187983 */ /* 0x000ea20000300a00 */
[----:B0-----:R-:W-:-:S03]  /*6a260*/  PRMT R3, R11, 0x7773, RZ ;  /* 0x000077730b037816 */ /* 0x001fc600000000ff */
[----:B------:R-:W2:Y:S04]  /*6a270*/  LDL.LU R12, [R1+0x184] ;  /* 0x00018400010c7983 */ /* 0x000ea80000300800 */
[----:B---3--:R0:W-:Y:S01]  /*6a280*/  @P4 STG.E.U8 desc[UR32][R8.64], R3 ;  /* 0x0000000308004986 */ /* 0x0081e2000c101120 */
[----:B------:R-:W-:-:S03]  /*6a290*/  LOP3.LUT P4, RZ, R16, 0x2000000, RZ, 0xc0, !PT ;  /* 0x0200000010ff7812 */ /* 0x000fc6000788c0ff */
[----:B------:R-:W3:Y:S04]  /*6a2a0*/  LDL.LU.64 R28, [R1+0xc80] ;  /* 0x000c8000011c7983 */ /* 0x000ee80000300a00 */
[----:B------:R-:W3:Y:S01]  /*6a2b0*/  LDL.LU.64 R26, [R1+0xc88] ;  /* 0x000c8800011a7983 */ /* 0x000ee20000300a00 */
[----:B0-----:R-:W-:-:S03]  /*6a2c0*/  PRMT R3, R2, 0x7772, RZ ;  /* 0x0000777202037816 */ /* 0x001fc600000000ff */
[----:B------:R-:W3:Y:S04]  /*6a2d0*/  LDL.LU.64 R14, [R1+0xc90] ;  /* 0x000c9000010e7983 */ /* 0x000ee80000300a00 */
[----:B------:R-:W3:Y:S04]  /*6a2e0*/  LDL.LU.64 R10, [R1+0xc98] ;  /* 0x000c9800010a7983 */ /* 0x000ee80000300a00 */
[----:B------:R-:W3:Y:S04]  /*6a2f0*/  LDL.LU.64 R8, [R1+0xca0] ;  /* 0x000ca00001087983 */ /* 0x000ee80000300a00 */
        /* <DEDUP_REMOVED lines=9> */
[----:B----4-:R0:W-:Y:S04]  /*6a390*/  @P4 STG.E.U8 desc[UR32][R18.64], R3 ;  /* 0x0000000312004986 */ /* 0x0101e8000c101120 */
[----:B0-----:R-:W4:Y:S01]  /*6a3a0*/  LDL.LU.64 R18, [R1+0x16f8] ;  /* 0x0016f80001127983 */ /* 0x001f220000300a00 */
[----:B------:R-:W-:Y:S02]  /*6a3b0*/  LOP3.LUT P4, RZ, R16, 0x400000, RZ, 0xc0, !PT ;  /* 0x0040000010ff7812 */ /* 0x000fe4000788c0ff */
[----:B------:R-:W-:Y:S02]  /*6a3c0*/  PRMT R3, R17, 0x7773, RZ ;  /* 0x0000777311037816 */ /* 0x000fe400000000ff */
[C---:B------:R-:W-:Y:S02]  /*6a3d0*/  LOP3.LUT P5, RZ, R23.reuse, 0x2, RZ, 0xc0, !PT ;  /* 0x0000000217ff7812 */ /* 0x040fe400078ac0ff */
[----:B------:R-:W-:-:S07]  /*6a3e0*/  LOP3.LUT P6, RZ, R23, 0x1, RZ, 0xc0, !PT ;  /* 0x0000000117ff7812 */ /* 0x000fce00078cc0ff */
[----:B----4-:R0:W-:Y:S04]  /*6a3f0*/  @P4 STG.E.U8 desc[UR32][R18.64], R3 ;  /* 0x0000000312004986 */ /* 0x0101e8000c101120 */
[----:B0-----:R-:W4:Y:S01]  /*6a400*/  LDL.LU R18, [R1+0x16f0] ;  /* 0x0016f00001127983 */ /* 0x001f220000300800 */
[----:B------:R-:W-:Y:S02]  /*6a410*/  LOP3.LUT P4, RZ, R16, 0x200000, RZ, 0xc0, !PT ;  /* 0x0020000010ff7812 */ /* 0x000fe4000788c0ff */
[----:B------:R-:W-:-:S11]  /*6a420*/  PRMT R3, R13, 0x7772, RZ ;  /* 0x000077720d037816 */ /* 0x000fd600000000ff */
[----:B------:R0:W-:Y:S01]  /*6a430*/  @P4 STG.E.U8 desc[UR32][R4.64], R3 ;  /* 0x0000000304004986 */ /* 0x0001e2000c101120 */
[----:B------:R-:W-:Y:S02]  /*6a440*/  LOP3.LUT P4, RZ, R16, 0x100000, RZ, 0xc0, !PT ;  /* 0x0010000010ff7812 */ /* 0x000fe4000788c0ff */
[----:B0-----:R-:W-:Y:S01]  /*6a450*/  PRMT R3, R13, 0x7773, RZ ;  /* 0x000077730d037816 */ /* 0x001fe200000000ff */
[----:B------:R-:W4:Y:S10]  /*6a460*/  LDL.LU R4, [R1+0x16ec] ;  /* 0x0016ec0001047983 */ /* 0x000f340000300800 */
[----:B--2---:R0:W-:Y:S01]  /*6a470*/  @P4 STG.E.U8 desc[UR32][R6.64], R3 ;  /* 0x0000000306004986 */ /* 0x0041e2000c101120 */
[----:B------:R-:W-:-:S02]  /*6a480*/  LOP3.LUT P0, RZ, R22, 0x80000000, RZ, 0xc0, !PT ;  /* 0x8000000016ff7812 */ /* 0x000fc4000780c0ff */
[----:B0-----:R-:W-:-:S05]  /*6a490*/  PRMT R3, R20, 0x7772, RZ ;  /* 0x0000777214037816 */ /* 0x001fca00000000ff */
[----:B------:R0:W-:Y:S01]  /*6a4a0*/  @P5 STG.E.U8 desc[UR32][R24.64], R3 ;  /* 0x0000000318005986 */ /* 0x0001e2000c101120 */
[----:B------:R-:W-:Y:S02]  /*6a4b0*/  LOP3.LUT P1, RZ, R22, 0x40000000, RZ, 0xc0, !PT ;  /* 0x4000000016ff7812 */ /* 0x000fe4000782c0ff */
[----:B0-----:R-:W-:-:S05]  /*6a4c0*/  PRMT R3, R20, 0x7773, RZ ;  /* 0x0000777314037816 */ /* 0x001fca00000000ff */
[----:B---3--:R4:W-:Y:S01]  /*6a4d0*/  @P6 STG.E.U8 desc[UR32][R28.64], R3 ;  /* 0x000000031c006986 */ /* 0x0089e2000c101120 */
[C---:B------:R-:W-:Y:S02]  /*6a4e0*/  LOP3.LUT P2, RZ, R22.reuse, 0x20000000, RZ, 0xc0, !PT ;  /* 0x2000000016ff7812 */ /* 0x040fe4000784c0ff */
[----:B------:R-:W-:Y:S02]  /*6a4f0*/  LOP3.LUT P3, RZ, R22, 0x10000000, RZ, 0xc0, !PT ;  /* 0x1000000016ff7812 */ /* 0x000fe4000786c0ff */
[----:B----4-:R-:W-:-:S05]  /*6a500*/  PRMT R3, R18, 0x7770, RZ ;  /* 0x0000777012037816 */ /* 0x010fca00000000ff */
        /* <DEDUP_REMOVED lines=8> */
[----:B------:R0:W-:Y:S04]  /*6a590*/  @P3 STG.E.U8 desc[UR32][R8.64], R3 ;  /* 0x0000000308003986 */ /* 0x0001e8000c101120 */
[----:B------:R-:W4:Y:S04]  /*6a5a0*/  LDL.LU.64 R24, [R1+0xcb8] ;  /* 0x000cb80001187983 */ /* 0x000f280000300a00 */
[----:B------:R-:W4:Y:S01]  /*6a5b0*/  LDL.LU.64 R28, [R1+0xcc0] ;  /* 0x000cc000011c7983 */ /* 0x000f220000300a00 */
[----:B0-----:R-:W-:-:S03]  /*6a5c0*/  IMAD.MOV.U32 R9, RZ, RZ, R21 ;  /* 0x000000ffff097224 */ /* 0x001fc600078e0015 */
[----:B------:R-:W4:Y:S04]  /*6a5d0*/  LDL.LU.64 R20, [R1+0xcc8] ;  /* 0x000cc80001147983 */ /* 0x000f280000300a00 */
[----:B------:R-:W2:Y:S04]  /*6a5e0*/  LDL.LU R13, [R1+0x188] ;  /* 0x00018800010d7983 */ /* 0x000ea80000300800 */
[----:B------:R-:W4:Y:S04]  /*6a5f0*/  LDL.LU R19, [R1+0x18c] ;  /* 0x00018c0001137983 */ /* 0x000f280000300800 */
[----:B------:R-:W4:Y:S04]  /*6a600*/  LDL.LU R5, [R1+0x170] ;  /* 0x0001700001057983 */ /* 0x000f280000300800 */
[----:B------:R-:W4:Y:S04]  /*6a610*/  LDL.LU R17, [R1+0x174] ;  /* 0x0001740001117983 */ /* 0x000f280000300800 */
[----:B------:R-:W3:Y:S01]  /*6a620*/  LDL.LU R26, [R1+0x178] ;  /* 0x00017800011a7983 */ /* 0x000ee20000300800 */
[----:B------:R-:W-:-:S02]  /*6a630*/  LOP3.LUT P0, RZ, R22, 0x8000000, RZ, 0xc0, !PT ;  /* 0x0800000016ff7812 */ /* 0x000fc4000780c0ff */
[C---:B------:R-:W-:Y:S02]  /*6a640*/  LOP3.LUT P1, RZ, R22.reuse, 0x4000000, RZ, 0xc0, !PT ;  /* 0x0400000016ff7812 */ /* 0x040fe4000782c0ff */
[----:B------:R-:W-:Y:S02]  /*6a650*/  LOP3.LUT P2, RZ, R22, 0x2000000, RZ, 0xc0, !PT ;  /* 0x0200000016ff7812 */ /* 0x000fe4000784c0ff */
[----:B--2---:R-:W-:-:S07]  /*6a660*/  PRMT R3, R13, 0x7770, RZ ;  /* 0x000077700d037816 */ /* 0x004fce00000000ff */
[----:B------:R0:W-:Y:S02]  /*6a670*/  @P0 STG.E.U8 desc[UR32][R14.64], R3 ;  /* 0x000000030e000986 */ /* 0x0001e4000c101120 */
[----:B0-----:R-:W-:Y:S02]  /*6a680*/  PRMT R3, R13, 0x7771, RZ ;  /* 0x000077710d037816 */ /* 0x001fe400000000ff */
[----:B---3--:R-:W-:Y:S04]  /*6a690*/  STL [R1+0x16e8], R26 ;  /* 0x0016e81a01007387 */ /* 0x008fe80000100800 */
[----:B------:R4:W-:Y:S04]  /*6a6a0*/  @P1 STG.E.U8 desc[UR32][R10.64], R3 ;  /* 0x000000030a001986 */ /* 0x0009e8000c101120 */
[----:B------:R-:W2:Y:S04]  /*6a6b0*/  LDL.LU.64 R14, [R1+0xcd0] ;  /* 0x000cd000010e7983 */ /* 0x000ea80000300a00 */
[----:B------:R-:W3:Y:S01]  /*6a6c0*/  LDL.LU R8, [R1+0x17c] ;  /* 0x00017c0001087983 */ /* 0x000ee20000300800 */
[----:B----4-:R-:W-:-:S03]  /*6a6d0*/  PRMT R3, R19, 0x7770, RZ ;  /* 0x0000777013037816 */ /* 0x010fc600000000ff */
[----:B------:R-:W-:Y:S04]  /*6a6e0*/  STL.64 [R1+0x16c8], R12 ;  /* 0x0016c80c01007387 */ /* 0x000fe80000100a00 */
[----:B------:R-:W4:Y:S04]  /*6a6f0*/  LDL.LU.64 R10, [R1+0xcd8] ;  /* 0x000cd800010a7983 */ /* 0x000f280000300a00 */
[----:B------:R-:W3:Y:S04]  /*6a700*/  LDL.LU.64 R26, [R1+0xce0] ;  /* 0x000ce000011a7983 */ /* 0x000ee80000300a00 */
[----:B------:R0:W-:Y:S04]  /*6a710*/  @P2 STG.E.U8 desc[UR32][R24.64], R3 ;  /* 0x0000000318002986 */ /* 0x0001e8000c101120 */
[----:B------:R1:W-:Y:S01]  /*6a720*/  STL.64 [R1+0x16d0], R18 ;  /* 0x0016d01201007387 */ /* 0x0003e20000100a00 */
[----:B0-----:R-:W-:-:S03]  /*6a730*/  PRMT R3, R19, 0x7771, RZ ;  /* 0x0000777113037816 */ /* 0x001fc600000000ff */
[----:B-1----:R-:W2:Y:S01]  /*6a740*/  LDL.LU.64 R18, [R1+0xcf8] ;  /* 0x000cf80001127983 */ /* 0x002ea20000300a00 */
        /* <DEDUP_REMOVED lines=21> */
[----:B------:R-:W-:Y:S02]  /*6a8a0*/  LOP3.LUT R16, R16, 0xfffbffff, RZ, 0xc0, !PT ;  /* 0xfffbffff10107812 */ /* 0x000fe400078ec0ff */
[----:B------:R-:W-:-:S09]  /*6a8b0*/  LOP3.LUT P3, RZ, R22, 0x1000000, RZ, 0xc0, !PT ;  /* 0x0100000016ff7812 */ /* 0x000fd2000786c0ff */
[----:B------:R-:W-:Y:S02]  /*6a8c0*/  @P4 LOP3.LUT R16, R16, 0x40000, RZ, 0xfc, !PT ;  /* 0x0004000010104812 */ /* 0x000fe400078efcff */
[----:B------:R-:W-:Y:S02]  /*6a8d0*/  LOP3.LUT P4, RZ, R22, 0x400000, RZ, 0xc0, !PT ;  /* 0x0040000016ff7812 */ /* 0x000fe4000788c0ff */
[----:B------:R-:W-:Y:S01]  /*6a8e0*/  LOP3.LUT R16, R16, 0xfff7ffff, RZ, 0xc0, !PT ;  /* 0xfff7ffff10107812 */ /* 0x000fe200078ec0ff */
[----:B------:R0:W-:Y:S10]  /*6a8f0*/  @P3 STG.E.U8 desc[UR32][R28.64], R3 ;  /* 0x000000031c003986 */ /* 0x0001f4000c101120 */
[----:B------:R-:W-:-:S02]  /*6a900*/  @P4 LOP3.LUT R16, R16, 0x80000, RZ, 0xfc, !PT ;  /* 0x0008000010104812 */ /* 0x000fc400078efcff */
        /* <DEDUP_REMOVED lines=14> */
[----:B------:R-:W3:Y:S04]  /*6a9f0*/  LDL.LU.64 R12, [R1+0xd00] ;  /* 0x000d0000010c7983 */ /* 0x000ee80000300a00 */
[----:B------:R-:W4:Y:S04]  /*6aa00*/  LDL.LU.64 R20, [R1+0xd08] ;  /* 0x000d080001147983 */ /* 0x000f280000300a00 */
[----:B------:R-:W4:Y:S04]  /*6aa10*/  LDL.LU.64 R6, [R1+0xd10] ;  /* 0x000d100001067983 */ /* 0x000f280000300a00 */
[----:B------:R-:W4:Y:S04]  /*6aa20*/  LDL.LU.64 R24, [R1+0xd18] ;  /* 0x000d180001187983 */ /* 0x000f280000300a00 */
[----:B------:R-:W4:Y:S04]  /*6aa30*/  LDL.LU.64 R28, [R1+0xd20] ;  /* 0x000d2000011c7983 */ /* 0x000f280000300a00 */
[----:B------:R-:W4:Y:S04]  /*6aa40*/  LDL.LU.64 R14, [R1+0xd28] ;  /* 0x000d2800010e7983 */ /* 0x000f280000300a00 */
[----:B------:R-:W4:Y:S04]  /*6aa50*/  LDL.LU.64 R10, [R1+0xd30] ;  /* 0x000d3000010a7983 */ /* 0x000f280000300a00 */
[----:B------:R-:W2:Y:S01]  /*6aa60*/  LDL.LU R26, [R1+0x16e8] ;  /* 0x0016e800011a7983 */ /* 0x000ea20000300800 */
[----:B------:R-:W-:-:S02]  /*6aa70*/  LOP3.LUT P4, RZ, R16, 0x10000, RZ, 0xc0, !PT ;  /* 0x0001000010ff7812 */ /* 0x000fc4000788c0ff */
        /* <DEDUP_REMOVED lines=16> */
[C---:B------:R-:W-:Y:S02]  /*6ab80*/  LOP3.LUT P5, RZ, R22.reuse, 0x4000, RZ, 0xc0, !PT ;  /* 0x0000400016ff7812 */ /* 0x040fe400078ac0ff */
[----:B------:R-:W-:Y:S02]  /*6ab90*/  LOP3.LUT P6, RZ, R22, 0x2000, RZ, 0xc0, !PT ;  /* 0x0000200016ff7812 */ /* 0x000fe400078cc0ff */
[----:B--2---:R-:W-:-:S07]  /*6aba0*/  PRMT R3, R18, 0x7772, RZ ;  /* 0x0000777212037816 */ /* 0x004fce00000000ff */
[----:B----4-:R0:W-:Y:S04]  /*6abb0*/  @P4 STG.E.U8 desc[UR32][R20.64], R3 ;  /* 0x0000000314004986 */ /* 0x0101e8000c101120 */
[----:B0-----:R-:W2:Y:S01]  /*6abc0*/  LDL.LU.64 R20, [R1+0x16c0] ;  /* 0x0016c00001147983 */ /* 0x001ea20000300a00 */
[----:B------:R-:W-:Y:S02]  /*6abd0*/  PRMT R3, R18, 0x7773, RZ ;  /* 0x0000777312037816 */ /* 0x000fe400000000ff */
[----:B------:R-:W-:-:S03]  /*6abe0*/  LOP3.LUT P0, RZ, R22, 0x1000, RZ, 0xc0, !PT ;  /* 0x0000100016ff7812 */ /* 0x000fc6000780c0ff */
[----:B------:R3:W-:Y:S01]  /*6abf0*/  @P5 STG.E.U8 desc[UR32][R6.64], R3 ;  /* 0x0000000306005986 */ /* 0x0007e2000c101120 */
[----:B------:R-:W-:Y:S02]  /*6ac00*/  LOP3.LUT P1, RZ, R22, 0x800, RZ, 0xc0, !PT ;  /* 0x0000080016ff7812 */ /* 0x000fe4000782c0ff */
[----:B---3--:R-:W-:-:S05]  /*6ac10*/  PRMT R3, R12, 0x7772, RZ ;  /* 0x000077720c037816 */ /* 0x008fca00000000ff */
[----:B------:R0:W-:Y:S01]  /*6ac20*/  @P6 STG.E.U8 desc[UR32][R24.64], R3 ;  /* 0x0000000318006986 */ /* 0x0001e2000c101120 */
[----:B------:R-:W-:Y:S02]  /*6ac30*/  LOP3.LUT P2, RZ, R22, 0x400, RZ, 0xc0, !PT ;  /* 0x0000040016ff7812 */ /* 0x000fe4000784c0ff */
        /* <DEDUP_REMOVED lines=12> */
[----:B------:R-:W4:Y:S01]  /*6ad00*/  LDL.LU.64 R10, [R1+0xd50] ;  /* 0x000d5000010a7983 */ /* 0x000f220000300a00 */
[----:B------:R-:W-:-:S02]  /*6ad10*/  LOP3.LUT R16, R16, 0xffffffdf, RZ, 0xc0, !PT ;  /* 0xffffffdf10107812 */ /* 0x000fc400078ec0ff */
[C---:B------:R-:W-:Y:S01]  /*6ad20*/  LOP3.LUT P6, RZ, R22.reuse, 0x100, RZ, 0xc0, !PT ;  /* 0x0000010016ff7812 */ /* 0x040fe200078cc0ff */
[----:B------:R-:W4:Y:S01]  /*6ad30*/  LDL.LU.64 R24, [R1+0xd58] ;  /* 0x000d580001187983 */ /* 0x000f220000300a00 */
[C---:B------:R-:W-:Y:S02]  /*6ad40*/  LOP3.LUT P3, RZ, R22.reuse, 0x80, RZ, 0xc0, !PT ;  /* 0x0000008016ff7812 */ /* 0x040fe4000786c0ff */
[----:B------:R-:W-:Y:S01]  /*6ad50*/  PRMT R3, R19, 0x7773, RZ ;  /* 0x0000777313037816 */ /* 0x000fe200000000ff */
[----:B------:R-:W4:Y:S01]  /*6ad60*/  LDL.LU.64 R28, [R1+0xd60] ;  /* 0x000d6000011c7983 */ /* 0x000f220000300a00 */
[C---:B------:R-:W-:Y:S01]  /*6ad70*/  LOP3.LUT P0, RZ, R22.reuse, 0x40, RZ, 0xc0, !PT ;  /* 0x0000004016ff7812 */ /* 0x040fe2000780c0ff */
[----:B------:R-:W-:Y:S02]  /*6ad80*/  IMAD.MOV.U32 R27, RZ, RZ, R0 ;  /* 0x000000ffff1b7224 */ /* 0x000fe400078e0000 */
[----:B------:R-:W4:Y:S01]  /*6ad90*/  LDL.LU.64 R18, [R1+0xd68] ;  /* 0x000d680001127983 */ /* 0x000f220000300a00 */
[----:B------:R-:W-:-:S02]  /*6ada0*/  LOP3.LUT P1, RZ, R22, 0x20, RZ, 0xc0, !PT ;  /* 0x0000002016ff7812 */ /* 0x000fc4000782c0ff */
        /* <DEDUP_REMOVED lines=17> */
[----:B---3--:R0:W-:Y:S10]  /*6aec0*/  @P6 STG.E.U8 desc[UR32][R14.64], R3 ;  /* 0x000000030e006986 */ /* 0x0081f4000c101120 */
[----:B------:R-:W-:-:S02]  /*6aed0*/  @P4 LOP3.LUT R16, R16, 0x400, RZ, 0xfc, !PT ;  /* 0x0000040010104812 */ /* 0x000fc400078efcff */
[----:B------:R-:W-:Y:S01]  /*6aee0*/  LOP3.LUT P4, RZ, R22, 0x4, RZ, 0xc0, !PT ;  /* 0x0000000416ff7812 */ /* 0x000fe2000788c0ff */
[----:B0-----:R-:W2:Y:S01]  /*6aef0*/  LDL.LU.64 R14, [R1+0xd70] ;  /* 0x000d7000010e7983 */ /* 0x001ea20000300a00 */
[----:B------:R-:W-:Y:S02]  /*6af00*/  PRMT R3, R5, 0x7772, RZ ;  /* 0x0000777205037816 */ /* 0x000fe400000000ff */
[----:B------:R-:W-:-:S03]  /*6af10*/  LOP3.LUT R16, R16, 0xfffff7ff, RZ, 0xc0, !PT ;  /* 0xfffff7ff10107812 */ /* 0x000fc600078ec0ff */
[----:B----4-:R0:W-:Y:S06]  /*6af20*/  @P3 STG.E.U8 desc[UR32][R12.64], R3 ;  /* 0x000000030c003986 */ /* 0x0101ec000c101120 */
[----:B------:R-:W-:Y:S02]  /*6af30*/  @P4 LOP3.LUT R16, R16, 0x800, RZ, 0xfc, !PT ;  /* 0x0000080010104812 */ /* 0x000fe400078efcff */
[----:B0-----:R-:W-:Y:S01]  /*6af40*/  PRMT R3, R5, 0x7773, RZ ;  /* 0x0000777305037816 */ /* 0x001fe200000000ff */
[----:B------:R-:W3:Y:S01]  /*6af50*/  LDL.LU.64 R12, [R1+0xd78] ;  /* 0x000d7800010c7983 */ /* 0x000ee20000300a00 */
[----:B------:R-:W-:-:S03]  /*6af60*/  LOP3.LUT P4, RZ, R22, 0x8, RZ, 0xc0, !PT ;  /* 0x0000000816ff7812 */ /* 0x000fc6000788c0ff */
[----:B------:R-:W4:Y:S04]  /*6af70*/  LDL.LU R0, [R1+0x164] ;  /* 0x0001640001007983 */ /* 0x000f280000300800 */
[----:B------:R0:W-:Y:S04]  /*6af80*/  @P0 STG.E.U8 desc[UR32][R10.64], R3 ;  /* 0x000000030a000986 */ /* 0x0001e8000c101120 */
[----:B0-----:R-:W4:Y:S04]  /*6af90*/  LDL.LU.64 R10, [R1+0xd80] ;  /* 0x000d8000010a7983 */ /* 0x001f280000300a00 */
[----:B------:R-:W2:Y:S04]  /*6afa0*/  LDL.LU.64 R22, [R1+0xd98] ;  /* 0x000d980001167983 */ /* 0x000ea80000300a00 */
[----:B--2---:R0:W-:Y:S04]  /*6afb0*/  STL.64 [R1+0x16a8], R22 ;  /* 0x0016a81601007387 */ /* 0x0041e80000100a00 */
[----:B0-----:R-:W2:Y:S01]  /*6afc0*/  LDL.LU.64 R22, [R1+0xd90] ;  /* 0x000d900001167983 */ /* 0x001ea20000300a00 */
[----:B------:R-:W-:-:S05]  /*6afd0*/  PRMT R3, R17, 0x7772, RZ ;  /* 0x0000777211037816 */ /* 0x000fca00000000ff */
[----:B------:R0:W-:Y:S02]  /*6afe0*/  @P1 STG.E.U8 desc[UR32][R24.64], R3 ;  /* 0x0000000318001986 */ /* 0x0001e4000c101120 */
[----:B0-----:R-:W-:-:S05]  /*6aff0*/  PRMT R3, R17, 0x7773, RZ ;  /* 0x0000777311037816 */ /* 0x001fca00000000ff */
[----:B------:R0:W-:Y:S02]  /*6b000*/  @P2 STG.E.U8 desc[UR32][R28.64], R3 ;  /* 0x000000031c002986 */ /* 0x0001e4000c101120 */
[----:B0-----:R-:W-:-:S05]  /*6b010*/  PRMT R3, R26, 0x7772, RZ ;  /* 0x000077721a037816 */ /* 0x001fca00000000ff */
[----:B------:R-:W-:Y:S01]  /*6b020*/  @P4 STG.E.U8 desc[UR32][R18.64], R3 ;  /* 0x0000000312004986 */ /* 0x000fe2000c101120 */
[----:B------:R-:W-:-:S03]  /*6b030*/  LOP3.LUT P4, RZ, R16, 0x800, RZ, 0xc0, !PT ;  /* 0x0000080010ff7812 */ /* 0x000fc6000788c0ff */
[----:B--2---:R0:W-:Y:S04]  /*6b040*/  STL.64 [R1+0x16b0], R22 ;  /* 0x0016b01601007387 */ /* 0x0041e80000100a00 */
[----:B0-----:R-:W2:Y:S01]  /*6b050*/  LDL.LU.64 R22, [R1+0xd88] ;  /* 0x000d880001167983 */ /* 0x001ea20000300a00 */
[----:B------:R-:W-:-:S03]  /*6b060*/  PRMT R3, R26, 0x7773, RZ ;  /* 0x000077731a037816 */ /* 0x000fc600000000ff */
[----:B------:R-:W2:Y:S04]  /*6b070*/  LDL.LU R5, [R1+0x16c] ;  /* 0x00016c0001057983 */ /* 0x000ea80000300800 */
[----:B------:R0:W-:Y:S01]  /*6b080*/  @P4 STG.E.U8 desc[UR32][R14.64], R3 ;  /* 0x000000030e004986 */ /* 0x0001e2000c101120 */
[----:B------:R-:W-:-:S03]  /*6b090*/  LOP3.LUT P4, RZ, R16, 0x400, RZ, 0xc0, !PT ;  /* 0x0000040010ff7812 */ /* 0x000fc6000788c0ff */
[----:B------:R-:W2:Y:S04]  /*6b0a0*/  LDL.LU.64 R6, [R1+0xda0] ;  /* 0x000da00001067983 */ /* 0x000ea80000300a00 */
[----:B------:R-:W2:Y:S01]  /*6b0b0*/  LDL.LU.64 R24, [R1+0xda8] ;  /* 0x000da80001187983 */ /* 0x000ea20000300a00 */
[----:B0-----:R-:W-:-:S03]  /*6b0c0*/  PRMT R3, R8, 0x7772, RZ ;  /* 0x0000777208037816 */ /* 0x001fc600000000ff */
[----:B------:R-:W2:Y:S04]  /*6b0d0*/  LDL.LU.64 R28, [R1+0xdb0] ;  /* 0x000db000011c7983 */ /* 0x000ea80000300a00 */
[----:B---3--:R0:W-:Y:S01]  /*6b0e0*/  @P4 STG.E.U8 desc[UR32][R12.64], R3 ;  /* 0x000000030c004986 */ /* 0x0081e2000c101120 */
[----:B------:R-:W-:-:S03]  /*6b0f0*/  LOP3.LUT P4, RZ, R16, 0x200, RZ, 0xc0, !PT ;  /* 0x0000020010ff7812 */ /* 0x000fc6000788c0ff */
[----:B------:R-:W3:Y:S04]  /*6b100*/  LDL.LU.64 R18, [R1+0xdb8] ;  /* 0x000db80001127983 */ /* 0x000ee80000300a00 */
[----:B------:R-:W3:Y:S01]  /*6b110*/  LDL.LU R17, [R1+0x150] ;  /* 0x0001500001117983 */ /* 0x000ee20000300800 */
[----:B0-----:R-:W-:-:S03]  /*6b120*/  PRMT R3, R8, 0x7773, RZ ;  /* 0x0000777308037816 */ /* 0x001fc600000000ff */
[----:B------:R-:W3:Y:S04]  /*6b130*/  LDL.LU.64 R14, [R1+0xdc0] ;  /* 0x000dc000010e7983 */ /* 0x000ee80000300a00 */
[----:B----4-:R0:W-:Y:S01]  /*6b140*/  @P4 STG.E.U8 desc[UR32][R10.64], R3 ;  /* 0x000000030a004986 */ /* 0x0101e2000c101120 */
[----:B------:R-:W-:-:S03]  /*6b150*/  LOP3.LUT P4, RZ, R16, 0x100, RZ, 0xc0, !PT ;  /* 0x0000010010ff7812 */ /* 0x000fc6000788c0ff */
[----:B------:R-:W4:Y:S01]  /*6b160*/  LDL.LU.64 R12, [R1+0xdc8] ;  /* 0x000dc800010c7983 */ /* 0x000f220000300a00 */
[----:B0-----:R-:W-:-:S03]  /*6b170*/  PRMT R3, R27, 0x7770, RZ ;  /* 0x000077701b037816 */ /* 0x001fc600000000ff */
[----:B------:R-:W4:Y:S06]  /*6b180*/  LDL.LU.64 R10, [R1+0xdd0] ;  /* 0x000dd000010a7983 */ /* 0x000f2c0000300a00 */
[----:B--2---:R0:W-:Y:S04]  /*6b190*/  @P4 STG.E.U8 desc[UR32][R22.64], R3 ;  /* 0x0000000316004986 */ /* 0x0041e8000c101120 */
[----:B0-----:R-:W2:Y:S01]  /*6b1a0*/  LDL.LU.64 R22, [R1+0x16b0] ;  /* 0x0016b00001167983 */ /* 0x001ea20000300a00 */
[----:B------:R-:W-:-:S02]  /*6b1b0*/  LOP3.LUT P4, RZ, R16, 0x80, RZ, 0xc0, !PT ;  /* 0x0000008010ff7812 */ /* 0x000fc4000788c0ff */
[----:B------:R-:W-:-:S11]  /*6b1c0*/  PRMT R3, R27, 0x7771, RZ ;  /* 0x000077711b037816 */ /* 0x000fd600000000ff */
[----:B--2---:R0:W-:Y:S04]  /*6b1d0*/  @P4 STG.E.U8 desc[UR32][R22.64], R3 ;  /* 0x0000000316004986 */ /* 0x0041e8000c101120 */
[----:B0-----:R-:W2:Y:S01]  /*6b1e0*/  LDL.LU.64 R22, [R1+0x16a8] ;  /* 0x0016a80001167983 */ /* 0x001ea20000300a00 */
[----:B------:R-:W-:Y:S02]  /*6b1f0*/  LOP3.LUT P4, RZ, R16, 0x40, RZ, 0xc0, !PT ;  /* 0x0000004010ff7812 */ /* 0x000fe4000788c0ff */
[----:B------:R-:W-:Y:S02]  /*6b200*/  PRMT R3, R0, 0x7770, RZ ;  /* 0x0000777000037816 */ /* 0x000fe400000000ff */
[C---:B------:R-:W-:Y:S02]  /*6b210*/  LOP3.LUT P5, RZ, R21.reuse, 0x8000000, RZ, 0xc0, !PT ;  /* 0x0800000015ff7812 */ /* 0x040fe400078ac0ff */
[----:B------:R-:W-:-:S02]  /*6b220*/  LOP3.LUT P6, RZ, R21, 0x4000000, RZ, 0xc0, !PT ;  /* 0x0400000015ff7812 */ /* 0x000fc400078cc0ff */
[C---:B------:R-:W-:Y:S02]  /*6b230*/  LOP3.LUT P3, RZ, R21.reuse, 0x2000000, RZ, 0xc0, !PT ;  /* 0x0200000015ff7812 */ /* 0x040fe4000786c0ff */
[C---:B------:R-:W-:Y:S02]  /*6b240*/  LOP3.LUT P0, RZ, R21.reuse, 0x1000000, RZ, 0xc0, !PT ;  /* 0x0100000015ff7812 */ /* 0x040fe4000780c0ff */
[----:B------:R-:W-:Y:S01]  /*6b250*/  LOP3.LUT P1, RZ, R21, 0x800000, RZ, 0xc0, !PT ;  /* 0x0080000015ff7812 */ /* 0x000fe2000782c0ff */
[----:B------:R-:W-:Y:S04]  /*6b260*/  STL.64 [R1+0x1690], R4 ;  /* 0x0016900401007387 */ /* 0x000fe80000100a00 */
[----:B--2---:R0:W-:Y:S01]  /*6b270*/  @P4 STG.E.U8 desc[UR32][R22.64], R3 ;  /* 0x0000000316004986 */ /* 0x0041e2000c101120 */
[----:B------:R-:W-:-:S02]  /*6b280*/  LOP3.LUT P4, RZ, R16, 0x20, RZ, 0xc0, !PT ;  /* 0x0000002010ff7812 */ /* 0x000fc4000788c0ff */
[----:B0-----:R-:W-:-:S11]  /*6b290*/  PRMT R3, R0, 0x7771, RZ ;  /* 0x0000777100037816 */ /* 0x001fd600000000ff */
[----:B------:R0:W-:Y:S02]  /*6b2a0*/  @P4 STG.E.U8 desc[UR32][R6.64], R3 ;  /* 0x0000000306004986 */ /* 0x0001e4000c101120 */
[----:B0-----:R-:W-:-:S05]  /*6b2b0*/  PRMT R3, R20, 0x7770, RZ ;  /* 0x0000777014037816 */ /* 0x001fca00000000ff */
[----:B------:R0:W-:Y:S02]  /*6b2c0*/  @P5 STG.E.U8 desc[UR32][R24.64], R3 ;  /* 0x0000000318005986 */ /* 0x0001e4000c101120 */
[----:B0-----:R-:W-:-:S05]  /*6b2d0*/  PRMT R3, R20, 0x7771, RZ ;  /* 0x0000777114037816 */ /* 0x001fca00000000ff */
[----:B------:R0:W-:Y:S02]  /*6b2e0*/  @P6 STG.E.U8 desc[UR32][R28.64], R3 ;  /* 0x000000031c006986 */ /* 0x0001e4000c101120 */
[----:B0-----:R-:W-:-:S05]  /*6b2f0*/  PRMT R3, R5, 0x7770, RZ ;  /* 0x0000777005037816 */ /* 0x001fca00000000ff */
[----:B---3--:R0:W-:Y:S02]  /*6b300*/  @P3 STG.E.U8 desc[UR32][R18.64], R3 ;  /* 0x0000000312003986 */ /* 0x0081e4000c101120 */
[----:B0-----:R-:W-:Y:S02]  /*6b310*/  PRMT R3, R5, 0x7771, RZ ;  /* 0x0000777105037816 */ /* 0x001fe400000000ff */
[----:B------:R-:W2:Y:S04]  /*6b320*/  LDL.LU R19, [R1+0x154] ;  /* 0x0001540001137983 */ /* 0x000ea80000300800 */
[----:B------:R0:W-:Y:S04]  /*6b330*/  @P0 STG.E.U8 desc[UR32][R14.64], R3 ;  /* 0x000000030e000986 */ /* 0x0001e8000c101120 */
[----:B------:R-:W3:Y:S01]  /*6b340*/  LDL.LU R18, [R1+0x158] ;  /* 0x0001580001127983 */ /* 0x000ee20000300800 */
[----:B0-----:R-:W-:-:S05]  /*6b350*/  PRMT R3, R17, 0x7770, RZ ;  /* 0x0000777011037816 */ /* 0x001fca00000000ff */
[----:B----4-:R0:W-:Y:S04]  /*6b360*/  @P1 STG.E.U8 desc[UR32][R12.64], R3 ;  /* 0x000000030c001986 */ /* 0x0101e8000c101120 */
[----:B0-----:R-:W4:Y:S01]  /*6b370*/  LDL.LU.64 R12, [R1+0xdd8] ;  /* 0x000dd800010c7983 */ /* 0x001f220000300a00 */
[C---:B------:R-:W-:Y:S02]  /*6b380*/  LOP3.LUT P2, RZ, R21.reuse, 0x400000, RZ, 0xc0, !PT ;  /* 0x0040000015ff7812 */ /* 0x040fe4000784c0ff */
[----:B------:R-:W-:Y:S02]  /*6b390*/  LOP3.LUT P3, RZ, R21, 0x200000, RZ, 0xc0, !PT ;  /* 0x0020000015ff7812 */ /* 0x000fe4000786c0ff */
[----:B------:R-:W-:Y:S01]  /*6b3a0*/  PRMT R3, R17, 0x7771, RZ ;  /* 0x0000777111037816 */ /* 0x000fe200000000ff */
[----:B------:R-:W-:-:S08]  /*6b3b0*/  IMAD.MOV.U32 R14, RZ, RZ, R9 ;  /* 0x000000ffff0e7224 */ /* 0x000fd000078e0009 */
[----:B------:R0:W-:Y:S04]  /*6b3c0*/  @P2 STG.E.U8 desc[UR32][R10.64], R3 ;  /* 0x000000030a002986 */ /* 0x0001e8000c101120 */
[----:B0-----:R-:W3:Y:S04]  /*6b3d0*/  LDL.LU.64 R10, [R1+0xde0] ;  /* 0x000de000010a7983 */ /* 0x001ee80000300a00 */
[----:B------:R-:W3:Y:S04]  /*6b3e0*/  LDL.LU.64 R22, [R1+0xde8] ;  /* 0x000de80001167983 */ /* 0x000ee80000300a00 */
[----:B------:R-:W3:Y:S04]  /*6b3f0*/  LDL.LU.64 R8, [R1+0xdf0] ;  /* 0x000df00001087983 */ /* 0x000ee80000300a00 */
[----:B------:R-:W3:Y:S04]  /*6b400*/  LDL.LU.64 R6, [R1+0xdf8] ;  /* 0x000df80001067983 */ /* 0x000ee80000300a00 */
[----:B------:R-:W3:Y:S04]  /*6b410*/  LDL.LU.64 R24, [R1+0xe00] ;  /* 0x000e000001187983 */ /* 0x000ee80000300a00 */
[----:B------:R-:W3:Y:S04]  /*6b420*/  LDL.LU.64 R28, [R1+0xe08] ;  /* 0x000e0800011c7983 */ /* 0x000ee80000300a00 */
[----:B------:R-:W3:Y:S01]  /*6b430*/  LDL.LU R15, [R1+0x15c] ;  /* 0x00015c00010f7983 */ /* 0x000ee20000300800 */
[----:B--2---:R-:W-:-:S05]  /*6b440*/  PRMT R3, R19, 0x7770, RZ ;  /* 0x0000777013037816 */ /* 0x004fca00000000ff */
[----:B----4-:R0:W-:Y:S04]  /*6b450*/  @P3 STG.E.U8 desc[UR32][R12.64], R3 ;  /* 0x000000030c003986 */ /* 0x0101e8000c101120 */
[----:B0-----:R-:W2:Y:S01]  /*6b460*/  LDL.LU.64 R12, [R1+0xe18] ;  /* 0x000e1800010c7983 */ /* 0x001ea20000300a00 */
[C---:B------:R-:W-:Y:S02]  /*6b470*/  LOP3.LUT P2, RZ, R21.reuse, 0x200, RZ, 0xc0, !PT ;  /* 0x0000020015ff7812 */ /* 0x040fe4000784c0ff */
[----:B------:R-:W-:Y:S02]  /*6b480*/  LOP3.LUT P0, RZ, R21, 0x10000, RZ, 0xc0, !PT ;  /* 0x0001000015ff7812 */ /* 0x000fe4000780c0ff */
[----:B------:R-:W-:Y:S02]  /*6b490*/  LOP3.LUT R2, R2, 0x7fffffff, RZ, 0xc0, !PT ;  /* 0x7fffffff02027812 */ /* 0x000fe400078ec0ff */
[----:B------:R-:W-:-:S07]  /*6b4a0*/  LOP3.LUT R16, R16, 0xffffffef, RZ, 0xc0, !PT ;  /* 0xffffffef10107812 */ /* 0x000fce00078ec0ff */
[----:B------:R-:W-:Y:S02]  /*6b4b0*/  @P2 LOP3.LUT R2, R2, 0x80000000, RZ, 0xfc, !PT ;  /* 0x8000000002022812 */ /* 0x000fe400078efcff */
[----:B------:R-:W-:Y:S02]  /*6b4c0*/  LOP3.LUT P2, RZ, R21, 0x400, RZ, 0xc0, !PT ;  /* 0x0000040015ff7812 */ /* 0x000fe4000784c0ff */
[----:B------:R-:W-:-:S04]  /*6b4d0*/  @P0 LOP3.LUT R16, R16, 0x10, RZ, 0xfc, !PT ;  /* 0x0000001010100812 */ /* 0x000fc800078efcff */
[----:B------:R-:W-:-:S07]  /*6b4e0*/  LOP3.LUT R16, R16, 0xfffffffe, RZ, 0xc0, !PT ;  /* 0xfffffffe10107812 */ /* 0x000fce00078ec0ff */
[----:B------:R-:W-:Y:S02]  /*6b4f0*/  @P2 LOP3.LUT R16, R16, 0x1, RZ, 0xfc, !PT ;  /* 0x0000000110102812 */ /* 0x000fe400078efcff */
[C---:B------:R-:W-:Y:S02]  /*6b500*/  LOP3.LUT P2, RZ, R21.reuse, 0x800, RZ, 0xc0, !PT ;  /* 0x0000080015ff7812 */ /* 0x040fe4000784c0ff */
[----:B------:R-:W-:Y:S02]  /*6b510*/  LOP3.LUT R16, R16, 0xfffffffd, RZ, 0xc0, !PT ;  /* 0xfffffffd10107812 */ /* 0x000fe400078ec0ff */
[C---:B------:R-:W-:Y:S02]  /*6b520*/  LOP3.LUT P5, RZ, R21.reuse, 0x100000, RZ, 0xc0, !PT ;  /* 0x0010000015ff7812 */ /* 0x040fe400078ac0ff */
[----:B------:R-:W-:-:S07]  /*6b530*/  LOP3.LUT P6, RZ, R21, 0x80000, RZ, 0xc0, !PT ;  /* 0x0008000015ff7812 */ /* 0x000fce00078cc0ff */
[----:B------:R-:W-:Y:S02]  /*6b540*/  @P2 LOP3.LUT R16, R16, 0x2, RZ, 0xfc, !PT ;  /* 0x0000000210102812 */ /* 0x000fe400078efcff */
[----:B------:R-:W-:Y:S02]  /*6b550*/  LOP3.LUT P2, RZ, R21, 0x1000, RZ, 0xc0, !PT ;  /* 0x0000100015ff7812 */ /* 0x000fe4000784c0ff */
[----:B------:R-:W-:Y:S02]  /*6b560*/  PRMT R3, R19, 0x7771, RZ ;  /* 0x0000777113037816 */ /* 0x000fe400000000ff */
[----:B------:R-:W-:Y:S01]  /*6b570*/  LOP3.LUT R16, R16, 0xfffffffb, RZ, 0xc0, !PT ;  /* 0xfffffffb10107812 */ /* 0x000fe200078ec0ff */
[----:B--2---:R0:W-:Y:S04]  /*6b580*/  STL.64 [R1+0x16a0], R12 ;  /* 0x0016a00c01007387 */ /* 0x0041e80000100a00 */
[----:B0-----:R-:W2:Y:S01]  /*6b590*/  LDL.LU.64 R12, [R1+0xe10] ;  /* 0x000e1000010c7983 */ /* 0x001ea20000300a00 */
[----:B------:R-:W-:-:S03]  /*6b5a0*/  LOP3.LUT P4, RZ, R21, 0x40000, RZ, 0xc0, !PT ;  /* 0x0004000015ff7812 */ /* 0x000fc6000788c0ff */
[----:B------:R-:W-:Y:S01]  /*6b5b0*/  @P2 LOP3.LUT R16, R16, 0x4, RZ, 0xfc, !PT ;  /* 0x0000000410102812 */ /* 0x000fe200078efcff */
[----:B---3--:R0:W-:Y:S01]  /*6b5c0*/  @P5 STG.E.U8 desc[UR32][R10.64], R3 ;  /* 0x000000030a005986 */ /* 0x0081e2000c101120 */
[C---:B------:R-:W-:Y:S02]  /*6b5d0*/  LOP3.LUT P2, RZ, R21.reuse, 0x2000, RZ, 0xc0, !PT ;  /* 0x0000200015ff7812 */ /* 0x040fe4000784c0ff */
[----:B------:R-:W-:Y:S02]  /*6b5e0*/  LOP3.LUT P0, RZ, R21, 0x20000, RZ, 0xc0, !PT ;  /* 0x0002000015ff7812 */ /* 0x000fe4000780c0ff */
[----:B0-----:R-:W-:Y:S01]  /*6b5f0*/  PRMT R3, R18, 0x7770, RZ ;  /* 0x0000777012037816 */ /* 0x001fe200000000ff */
[----:B------:R-:W3:Y:S04]  /*6b600*/  LDL.LU.64 R10, [R1+0xe20] ;  /* 0x000e2000010a7983 */ /* 0x000ee80000300a00 */
[----:B------:R0:W-:Y:S01]  /*6b610*/  @P6 STG.E.U8 desc[UR32][R22.64], R3 ;  /* 0x0000000316006986 */ /* 0x0001e2000c101120 */
[----:B------:R-:W-:-:S02]  /*6b620*/  LOP3.LUT R16, R16, 0xfffffff7, RZ, 0xc0, !PT ;  /* 0xfffffff710107812 */ /* 0x000fc400078ec0ff */
[----:B------:R-:W-:Y:S01]  /*6b630*/  LOP3.LUT P1, RZ, R21, 0x8000, RZ, 0xc0, !PT ;  /* 0x0000800015ff7812 */ /* 0x000fe2000782c0ff */
[----:B------:R-:W4:Y:S01]  /*6b640*/  LDL.LU.64 R4, [R1+0xe28] ;  /* 0x000e280001047983 */ /* 0x000f220000300a00 */
[----:B0-----:R-:W-:Y:S02]  /*6b650*/  PRMT R3, R18, 0x7771, RZ ;  /* 0x0000777112037816 */ /* 0x001fe400000000ff */
[----:B------:R-:W-:-:S03]  /*6b660*/  @P2 LOP3.LUT R16, R16, 0x8, RZ, 0xfc, !PT ;  /* 0x0000000810102812 */ /* 0x000fc600078efcff */
[----:B------:R0:W-:Y:S02]  /*6b670*/  @P4 STG.E.U8 desc[UR32][R8.64], R3 ;  /* 0x0000000308004986 */ /* 0x0001e4000c101120 */
[----:B0-----:R-:W-:Y:S02]  /*6b680*/  PRMT R3, R15, 0x7770, RZ ;  /* 0x000077700f037816 */ /* 0x001fe400000000ff */
[----:B------:R-:W4:Y:S04]  /*6b690*/  LDL.LU.64 R8, [R1+0xe30] ;  /* 0x000e300001087983 */ /* 0x000f280000300a00 */
[----:B------:R0:W-:Y:S01]  /*6b6a0*/  @P0 STG.E.U8 desc[UR32][R6.64], R3 ;  /* 0x0000000306000986 */ /* 0x0001e2000c101120 */
[----:B------:R-:W-:Y:S02]  /*6b6b0*/  LOP3.LUT P0, RZ, R16, 0x10, RZ, 0xc0, !PT ;  /* 0x0000001010ff7812 */ /* 0x000fe4000780c0ff */
[----:B------:R-:W-:Y:S01]  /*6b6c0*/  LOP3.LUT P2, RZ, R21, 0x4000, RZ, 0xc0, !PT ;  /* 0x0000400015ff7812 */ /* 0x000fe2000784c0ff */
[----:B------:R-:W4:Y:S01]  /*6b6d0*/  LDL.LU.64 R22, [R1+0xe40] ;  /* 0x000e400001167983 */ /* 0x000f220000300a00 */
[----:B0-----:R-:W-:-:S03]  /*6b6e0*/  PRMT R3, R15, 0x7771, RZ ;  /* 0x000077710f037816 */ /* 0x001fc600000000ff */
[----:B------:R-:W4:Y:S06]  /*6b6f0*/  LDL.LU.64 R6, [R1+0xe48] ;  /* 0x000e480001067983 */ /* 0x000f2c0000300a00 */
[----:B------:R0:W-:Y:S02]  /*6b700*/  @P0 STG.E.U8 desc[UR32][R24.64], R3 ;  /* 0x0000000318000986 */ /* 0x0001e4000c101120 */
[----:B0-----:R-:W-:Y:S02]  /*6b710*/  PRMT R3, R27, 0x7772, RZ ;  /* 0x000077721b037816 */ /* 0x001fe400000000ff */
[----:B------:R-:W4:Y:S04]  /*6b720*/  LDL.LU.64 R24, [R1+0xe58] ;  /* 0x000e580001187983 */ /* 0x000f280000300a00 */
[----:B------:R0:W-:Y:S02]  /*6b730*/  @P1 STG.E.U8 desc[UR32][R28.64], R3 ;  /* 0x000000031c001986 */ /* 0x0001e4000c101120 */
[----:B0-----:R-:W-:-:S02]  /*6b740*/  IMAD.MOV.U32 R3, RZ, RZ, R27 ;  /* 0x000000ffff037224 */ /* 0x001fc400078e001b */
[----:B------:R-:W4:Y:S03]  /*6b750*/  LDL.LU.64 R28, [R1+0xe60] ;  /* 0x000e6000011c7983 */ /* 0x000f260000300a00 */
[----:B------:R-:W-:Y:S01]  /*6b760*/  PRMT R3, R3, 0x7773, RZ ;  /* 0x0000777303037816 */ /* 0x000fe200000000ff */
[----:B------:R-:W4:Y:S04]  /*6b770*/  LDL.LU.64 R26, [R1+0xe68] ;  /* 0x000e6800011a7983 */ /* 0x000f280000300a00 */
[----:B--2---:R0:W-:Y:S04]  /*6b780*/  @P2 STG.E.U8 desc[UR32][R12.64], R3 ;  /* 0x000000030c002986 */ /* 0x0041e8000c101120 */
[----:B0-----:R-:W2:Y:S01]  /*6b790*/  LDL.LU.64 R12, [R1+0x16a0] ;  /* 0x0016a000010c7983 */ /* 0x001ea20000300a00 */
[----:B------:R-:W-:-:S02]  /*6b7a0*/  LOP3.LUT P2, RZ, R16, 0x8, RZ, 0xc0, !PT ;  /* 0x0000000810ff7812 */ /* 0x000fc4000784c0ff */
[----:B------:R-:W-:-:S11]  /*6b7b0*/  PRMT R3, R0, 0x7772, RZ ;  /* 0x0000777200037816 */ /* 0x000fd600000000ff */
[----:B--2---:R0:W-:Y:S01]  /*6b7c0*/  @P2 STG.E.U8 desc[UR32][R12.64], R3 ;  /* 0x000000030c002986 */ /* 0x0041e2000c101120 */
[----:B------:R-:W-:Y:S02]  /*6b7d0*/  LOP3.LUT P2, RZ, R16, 0x4, RZ, 0xc0, !PT ;  /* 0x0000000410ff7812 */ /* 0x000fe4000784c0ff */
[----:B0-----:R-:W-:Y:S01]  /*6b7e0*/  PRMT R3, R0, 0x7773, RZ ;  /* 0x0000777300037816 */ /* 0x001fe200000000ff */
[----:B------:R-:W2:Y:S10]  /*6b7f0*/  LDL.LU.64 R12, [R1+0xe50] ;  /* 0x000e5000010c7983 */ /* 0x000eb40000300a00 */
[----:B---3--:R0:W-:Y:S01]  /*6b800*/  @P2 STG.E.U8 desc[UR32][R10.64], R3 ;  /* 0x000000030a002986 */ /* 0x0081e2000c101120 */
[----:B------:R-:W-:-:S03]  /*6b810*/  LOP3.LUT P2, RZ, R16, 0x2, RZ, 0xc0, !PT ;  /* 0x0000000210ff7812 */ /* 0x000fc6000784c0ff */
[----:B------:R-:W3:Y:S01]  /*6b820*/  LDL.LU R0, [R1+0x1698] ;  /* 0x0016980001007983 */ /* 0x000ee20000300800 */
[----:B0-----:R-:W-:-:S03]  /*6b830*/  PRMT R3, R20, 0x7772, RZ ;  /* 0x0000777214037816 */ /* 0x001fc600000000ff */
[----:B------:R-:W3:Y:S06]  /*6b840*/  LDL.LU.64 R10, [R1+0xe38] ;  /* 0x000e3800010a7983 */ /* 0x000eec0000300a00 */
[----:B----4-:R0:W-:Y:S04]  /*6b850*/  @P2 STG.E.U8 desc[UR32][R4.64], R3 ;  /* 0x0000000304002986 */ /* 0x0101e8000c101120 */
[----:B0-----:R-:W4:Y:S01]  /*6b860*/  LDL.LU.64 R4, [R1+0x1690] ;  /* 0x0016900001047983 */ /* 0x001f220000300a00 */
[----:B------:R-:W-:-:S03]  /*6b870*/  PRMT R3, R20, 0x7773, RZ ;  /* 0x0000777314037816 */ /* 0x000fc600000000ff */
[----:B------:R-:W2:Y:S01]  /*6b880*/  LDL.LU R20, [R1+0x1688] ;  /* 0x0016880001147983 */ /* 0x000ea20000300800 */
[----:B------:R-:W-:Y:S02]  /*6b890*/  LOP3.LUT P2, RZ, R16, 0x1, RZ, 0xc0, !PT ;  /* 0x0000000110ff7812 */ /* 0x000fe4000784c0ff */
[----:B------:R-:W-:-:S11]  /*6b8a0*/  LOP3.LUT P3, RZ, R21, 0x100, RZ, 0xc0, !PT ;  /* 0x0000010015ff7812 */ /* 0x000fd6000786c0ff */
[----:B------:R0:W-:Y:S01]  /*6b8b0*/  @P2 STG.E.U8 desc[UR32][R8.64], R3 ;  /* 0x0000000308002986 */ /* 0x0001e2000c101120 */
[----:B------:R-:W-:Y:S02]  /*6b8c0*/  LOP3.LUT P2, RZ, R2, 0x80000000, RZ, 0xc0, !PT ;  /* 0x8000000002ff7812 */ /* 0x000fe4000784c0ff */
[C---:B------:R-:W-:Y:S02]  /*6b8d0*/  LOP3.LUT P5, RZ, R21.reuse, 0x80, RZ, 0xc0, !PT ;  /* 0x0000008015ff7812 */ /* 0x040fe400078ac0ff */
[C---:B------:R-:W-:Y:S02]  /*6b8e0*/  LOP3.LUT P6, RZ, R21.reuse, 0x40, RZ, 0xc0, !PT ;  /* 0x0000004015ff7812 */ /* 0x040fe400078cc0ff */
[C---:B------:R-:W-:Y:S02]  /*6b8f0*/  LOP3.LUT P4, RZ, R21.reuse, 0x20, RZ, 0xc0, !PT ;  /* 0x0000002015ff7812 */ /* 0x040fe4000788c0ff */
[C---:B------:R-:W-:Y:S02]  /*6b900*/  LOP3.LUT P0, RZ, R21.reuse, 0x10, RZ, 0xc0, !PT ;  /* 0x0000001015ff7812 */ /* 0x040fe4000780c0ff */
[----:B------:R-:W-:Y:S01]  /*6b910*/  LOP3.LUT P1, RZ, R21, 0x8, RZ, 0xc0, !PT ;  /* 0x0000000815ff7812 */ /* 0x000fe2000782c0ff */
[----:B0-----:R-:W3:Y:S01]  /*6b920*/  LDL.LU.64 R8, [R1+0x1680] ;  /* 0x0016800001087983 */ /* 0x001ee20000300a00 */
[----:B----4-:R-:W-:-:S05]  /*6b930*/  PRMT R3, R5, 0x7772, RZ ;  /* 0x0000777205037816 */ /* 0x010fca00000000ff */
[----:B------:R0:W-:Y:S02]  /*6b940*/  @P2 STG.E.U8 desc[UR32][R22.64], R3 ;  /* 0x0000000316002986 */ /* 0x0001e4000c101120 */
[----:B0-----:R-:W-:-:S05]  /*6b950*/  PRMT R3, R5, 0x7773, RZ ;  /* 0x0000777305037816 */ /* 0x001fca00000000ff */
[----:B------:R0:W-:Y:S02]  /*6b960*/  @P3 STG.E.U8 desc[UR32][R6.64], R3 ;  /* 0x0000000306003986 */ /* 0x0001e4000c101120 */
[----:B0-----:R-:W-:-:S05]  /*6b970*/  PRMT R3, R17, 0x7772, RZ ;  /* 0x0000777211037816 */ /* 0x001fca00000000ff */
[----:B------:R0:W-:Y:S01]  /*6b980*/  @P5 STG.E.U8 desc[UR32][R24.64], R3 ;  /* 0x0000000318005986 */ /* 0x0001e2000c101120 */
[----:B------:R-:W-:Y:S02]  /*6b990*/  PRMT R5, R19, 0x7773, RZ ;  /* 0x0000777313057816 */ /* 0x000fe400000000ff */
[----:B0-----:R-:W-:-:S05]  /*6b9a0*/  PRMT R3, R17, 0x7773, RZ ;  /* 0x0000777311037816 */ /* 0x001fca00000000ff */
[----:B------:R0:W-:Y:S02]  /*6b9b0*/  @P6 STG.E.U8 desc[UR32][R28.64], R3 ;  /* 0x000000031c006986 */ /* 0x0001e4000c101120 */
[----:B0-----:R-:W-:-:S05]  /*6b9c0*/  PRMT R3, R19, 0x7772, RZ ;  /* 0x0000777213037816 */ /* 0x001fca00000000ff */
[----:B------:R0:W-:Y:S01]  /*6b9d0*/  @P4 STG.E.U8 desc[UR32][R26.64], R3 ;  /* 0x000000031a004986 */ /* 0x0001e2000c101120 */
[----:B--2---:R-:W-:-:S03]  /*6b9e0*/  LOP3.LUT P4, RZ, R20, 0x20000000, RZ, 0xc0, !PT ;  /* 0x2000000014ff7812 */ /* 0x004fc6000788c0ff */
[----:B------:R1:W-:Y:S01]  /*6b9f0*/  @P0 STG.E.U8 desc[UR32][R12.64], R5 ;  /* 0x000000050c000986 */ /* 0x0003e2000c101120 */
[----:B0-----:R-:W-:-:S03]  /*6ba00*/  P2R R3, PR, RZ, 0x10 ;  /* 0x00000010ff037803 */ /* 0x001fc60000000000 */
[----:B------:R-:W2:Y:S01]  /*6ba10*/  LDL.LU.64 R26, [R1+0xe78] ;  /* 0x000e7800011a7983 */ /* 0x000ea20000300a00 */
[----:B-1----:R-:W-:-:S03]  /*6ba20*/  PRMT R5, R18, 0x7772, RZ ;  /* 0x0000777212057816 */ /* 0x002fc600000000ff */
[----:B------:R0:W-:Y:S04]  /*6ba30*/  STL.64 [R1+0x1678], R2 ;  /* 0x0016780201007387 */ /* 0x0001e80000100a00 */
[----:B---3--:R1:W-:Y:S01]  /*6ba40*/  @P1 STG.E.U8 desc[UR32][R10.64], R5 ;  /* 0x000000050a001986 */ /* 0x0083e2000c101120 */
[----:B------:R-:W-:Y:S02]  /*6ba50*/  LOP3.LUT P1, RZ, R20, 0x400000, RZ, 0xc0, !PT ;  /* 0x0040000014ff7812 */ /* 0x000fe4000782c0ff */
[----:B------:R-:W-:Y:S01]  /*6ba60*/  LOP3.LUT P2, RZ, R21, 0x4, RZ, 0xc0, !PT ;  /* 0x0000000415ff7812 */ /* 0x000fe2000784c0ff */
[----:B0-----:R-:W3:Y:S04]  /*6ba70*/  LDL.LU.64 R2, [R1+0xe88] ;  /* 0x000e880001027983 */ /* 0x001ee80000300a00 */
[----:B------:R-:W4:Y:S01]  /*6ba80*/  LDL.LU.64 R22, [R1+0xe98] ;  /* 0x000e980001167983 */ /* 0x000f220000300a00 */
[----:B-1----:R-:W-:-:S03]  /*6ba90*/  P2R R5, PR, RZ, 0x2 ;  /* 0x00000002ff057803 */ /* 0x002fc60000000000 */
[----:B------:R-:W4:Y:S01]  /*6baa0*/  LDL.LU.64 R24, [R1+0xea0] ;  /* 0x000ea00001187983 */ /* 0x000f220000300a00 */
[----:B------:R-:W-:-:S03]  /*6bab0*/  LOP3.LUT P3, RZ, R21, 0x2, RZ, 0xc0, !PT ;  /* 0x0000000215ff7812 */ /* 0x000fc6000786c0ff */
[----:B------:R-:W4:Y:S01]  /*6bac0*/  LDL.LU.64 R12, [R1+0xea8] ;  /* 0x000ea800010c7983 */ /* 0x000f220000300a00 */
[----:B------:R-:W-:-:S03]  /*6bad0*/  LOP3.LUT P5, RZ, R21, 0x1, RZ, 0xc0, !PT ;  /* 0x0000000115ff7812 */ /* 0x000fc600078ac0ff */
[----:B------:R-:W4:Y:S04]  /*6bae0*/  LDL.LU.64 R10, [R1+0xeb0] ;  /* 0x000eb000010a7983 */ /* 0x000f280000300a00 */
[----:B------:R-:W4:Y:S04]  /*6baf0*/  LDL.LU R19, [R1+0xf4] ;  /* 0x0000f40001137983 */ /* 0x000f280000300800 */
[----:B------:R-:W4:Y:S04]  /*6bb00*/  LDL.LU R21, [R1+0xf8] ;  /* 0x0000f80001157983 */ /* 0x000f280000300800 */
[----:B------:R-:W4:Y:S04]  /*6bb10*/  LDL.LU R28, [R1+0xfc] ;  /* 0x0000fc00011c7983 */ /* 0x000f280000300800 */
[----:B------:R0:W-:Y:S04]  /*6bb20*/  STL.64 [R1+0x1670], R4 ;  /* 0x0016700401007387 */ /* 0x0001e80000100a00 */
[----:B0-----:R-:W2:Y:S01]  /*6bb30*/  LDL.LU.64 R4, [R1+0xe70] ;  /* 0x000e700001047983 */ /* 0x001ea20000300a00 */
[----:B------:R-:W-:-:S02]  /*6bb40*/  PRMT R18, R18, 0x7773, RZ ;  /* 0x0000777312127816 */ /* 0x000fc400000000ff */
[----:B------:R-:W-:Y:S01]  /*6bb50*/  LOP3.LUT P6, RZ, R20, 0x80000000, RZ, 0xc0, !PT ;  /* 0x8000000014ff7812 */ /* 0x000fe200078cc0ff */
[----:B------:R-:W-:Y:S02]  /*6bb60*/  IMAD.MOV.U32 R29, RZ, RZ, R14 ;  /* 0x000000ffff1d7224 */ /* 0x000fe400078e000e */
[----:B--2---:R0:W-:Y:S02]  /*6bb70*/  @P2 STG.E.U8 desc[UR32][R4.64], R18 ;  /* 0x0000001204002986 */ /* 0x0041e4000c101120 */
[C---:B0-----:R-:W-:Y:S02]  /*6bb80*/  PRMT R18, R15.reuse, 0x7772, RZ ;  /* 0x000077720f127816 */ /* 0x041fe400000000ff */
[----:B------:R-:W2:Y:S04]  /*6bb90*/  LDL.LU.64 R4, [R1+0xec0] ;  /* 0x000ec00001047983 */ /* 0x000ea80000300a00 */
[----:B------:R0:W-:Y:S02]  /*6bba0*/  @P3 STG.E.U8 desc[UR32][R26.64], R18 ;  /* 0x000000121a003986 */ /* 0x0001e4000c101120 */
[----:B0-----:R-:W-:-:S02]  /*6bbb0*/  PRMT R18, R15, 0x7773, RZ ;  /* 0x000077730f127816 */ /* 0x001fc400000000ff */
[----:B------:R-:W2:Y:S04]  /*6bbc0*/  LDL.LU.64 R26, [R1+0xec8] ;  /* 0x000ec800011a7983 */ /* 0x000ea80000300a00 */
[----:B------:R0:W-:Y:S04]  /*6bbd0*/  @P5 STG.E.U8 desc[UR32][R8.64], R18 ;  /* 0x0000001208005986 */ /* 0x0001e8000c101120 */
[----:B------:R-:W2:Y:S01]  /*6bbe0*/  LDL.LU.64 R14, [R1+0xed8] ;  /* 0x000ed800010e7983 */ /* 0x000ea20000300a00 */
[----:B0-----:R-:W-:-:S03]  /*6bbf0*/  PRMT R18, R0, 0x7770, RZ ;  /* 0x0000777000127816 */ /* 0x001fc600000000ff */
[----:B------:R-:W2:Y:S04]  /*6bc00*/  LDL.LU R8, [R1+0x4] ;  /* 0x0000040001087983 */ /* 0x000ea80000300800 */
[----:B---3--:R0:W-:Y:S04]  /*6bc10*/  @P6 STG.E.U8 desc[UR32][R2.64], R18 ;  /* 0x0000001202006986 */ /* 0x0081e8000c101120 */
[----:B0-----:R-:W3:Y:S01]  /*6bc20*/  LDL.LU.64 R2, [R1+0x1678] ;  /* 0x0016780001027983 */ /* 0x001ee20000300a00 */
[C---:B------:R-:W-:Y:S02]  /*6bc30*/  LOP3.LUT P4, RZ, R20.reuse, 0x40000000, RZ, 0xc0, !PT ;  /* 0x4000000014ff7812 */ /* 0x040fe4000788c0ff */
[----:B------:R-:W-:-:S02]  /*6bc40*/  LOP3.LUT P1, RZ, R20, 0x800000, RZ, 0xc0, !PT ;  /* 0x0080000014ff7812 */ /* 0x000fc4000782c0ff */
[----:B------:R-:W-:Y:S02]  /*6bc50*/  PRMT R18, R0, 0x7771, RZ ;  /* 0x0000777100127816 */ /* 0x000fe400000000ff */
[----:B------:R-:W-:Y:S02]  /*6bc60*/  P2R R6, PR, RZ, 0x2 ;  /* 0x00000002ff067803 */ /* 0x000fe40000000000 */
[----:B------:R-:W-:-:S05]  /*6bc70*/  LOP3.LUT P1, RZ, R20, 0x1000000, RZ, 0xc0, !PT ;  /* 0x0100000014ff7812 */ /* 0x000fca000782c0ff */
[----:B----4-:R0:W-:Y:S01]  /*6bc80*/  @P4 STG.E.U8 desc[UR32][R22.64], R18 ;  /* 0x0000001216004986 */ /* 0x0101e2000c101120 */
[----:B------:R-:W-:Y:S02]  /*6bc90*/  P2R R7, PR, RZ, 0x2 ;  /* 0x00000002ff077803 */ /* 0x000fe40000000000 */
[C---:B------:R-:W-:Y:S02]  /*6bca0*/  LOP3.LUT P1, RZ, R20.reuse, 0x2000000, RZ, 0xc0, !PT ;  /* 0x0200000014ff7812 */ /* 0x040fe4000782c0ff */
[C---:B------:R-:W-:Y:S02]  /*6bcb0*/  LOP3.LUT P0, RZ, R20.reuse, 0x10000000, RZ, 0xc0, !PT ;  /* 0x1000000014ff7812 */ /* 0x040fe4000780c0ff */
[----:B------:R-:W-:Y:S02]  /*6bcc0*/  P2R R16, PR, RZ, 0x2 ;  /* 0x00000002ff107803 */ /* 0x000fe40000000000 */
[----:B------:R-:W-:Y:S01]  /*6bcd0*/  LOP3.LUT P1, RZ, R20, 0x4000000, RZ, 0xc0, !PT ;  /* 0x0400000014ff7812 */ /* 0x000fe2000782c0ff */
[----:B0-----:R-:W4:Y:S03]  /*6bce0*/  LDL.LU.64 R22, [R1+0xef0] ;  /* 0x000ef00001167983 */ /* 0x001f260000300a00 */
[----:B------:R-:W-:-:S02]  /*6bcf0*/  P2R R17, PR, RZ, 0x2 ;  /* 0x00000002ff117803 */ /* 0x000fc40000000000 */
[----:B------:R-:W-:Y:S01]  /*6bd00*/  LOP3.LUT P1, RZ, R20, 0x8000000, RZ, 0xc0, !PT ;  /* 0x0800000014ff7812 */ /* 0x000fe2000782c0ff */
[----:B------:R-:W4:Y:S01]  /*6bd10*/  LDL.LU R9, [R1+0x8] ;  /* 0x0000080001097983 */ /* 0x000f220000300800 */
[----:B---3--:R-:W-:Y:S02]  /*6bd20*/  ISETP.NE.AND P4, PT, R3, RZ, PT ;  /* 0x000000ff0300720c */ /* 0x008fe40003f85270 */
[----:B------:R-:W-:-:S11]  /*6bd30*/  PRMT R3, R19, 0x7770, RZ ;  /* 0x0000777013037816 */ /* 0x000fd600000000ff */
[----:B------:R0:W-:Y:S02]  /*6bd40*/  @P4 STG.E.U8 desc[UR32][R24.64], R3 ;  /* 0x0000000318004986 */ /* 0x0001e4000c101120 */
[----:B0-----:R-:W-:Y:S02]  /*6bd50*/  PRMT R3, R19, 0x7771, RZ ;  /* 0x0000777113037816 */ /* 0x001fe400000000ff */
[----:B------:R-:W3:Y:S04]  /*6bd60*/  LDL.LU.64 R24, [R1+0xef8] ;  /* 0x000ef80001187983 */ /* 0x000ee80000300a00 */
[----:B------:R0:W-:Y:S02]  /*6bd70*/  @P0 STG.E.U8 desc[UR32][R12.64], R3 ;  /* 0x000000030c000986 */ /* 0x0001e4000c101120 */
[----:B0-----:R-:W-:-:S02]  /*6bd80*/  PRMT R3, R21, 0x7770, RZ ;  /* 0x0000777015037816 */ /* 0x001fc400000000ff */
[----:B------:R-:W3:Y:S04]  /*6bd90*/  LDL.LU.64 R12, [R1+0xf00] ;  /* 0x000f0000010c7983 */ /* 0x000ee80000300a00 */
[----:B------:R0:W-:Y:S01]  /*6bda0*/  @P1 STG.E.U8 desc[UR32][R10.64], R3 ;  /* 0x000000030a001986 */ /* 0x0001e2000c101120 */
[----:B------:R-:W-:Y:S02]  /*6bdb0*/  ISETP.NE.AND P1, PT, R17, RZ, PT ;  /* 0x000000ff1100720c */ /* 0x000fe40003f25270 */
[----:B0-----:R-:W-:Y:S01]  /*6bdc0*/  PRMT R3, R21, 0x7771, RZ ;  /* 0x0000777115037816 */ /* 0x001fe200000000ff */
[----:B------:R-:W3:Y:S10]  /*6bdd0*/  LDL.LU.64 R10, [R1+0xed0] ;  /* 0x000ed000010a7983 */ /* 0x000ef40000300a00 */
[----:B--2---:R0:W-:Y:S01]  /*6bde0*/  @P1 STG.E.U8 desc[UR32][R4.64], R3 ;  /* 0x0000000304001986 */ /* 0x0041e2000c101120 */
[----:B------:R-:W-:-:S02]  /*6bdf0*/  ISETP.NE.AND P1, PT, R16, RZ, PT ;  /* 0x000000ff1000720c */ /* 0x000fc40003f25270 */
[----:B0-----:R-:W-:Y:S01]  /*6be00*/  PRMT R3, R28, 0x7770, RZ ;  /* 0x000077701c037816 */ /* 0x001fe200000000ff */
[----:B------:R-:W2:Y:S10]  /*6be10*/  LDL.LU.64 R4, [R1+0x1670] ;  /* 0x0016700001047983 */ /* 0x000eb40000300a00 */
[----:B------:R0:W-:Y:S01]  /*6be20*/  @P1 STG.E.U8 desc[UR32][R26.64], R3 ;  /* 0x000000031a001986 */ /* 0x0001e2000c101120 */
[----:B------:R-:W-:-:S03]  /*6be30*/  ISETP.NE.AND P1, PT, R7, RZ, PT ;  /* 0x000000ff0700720c */ /* 0x000fc60003f25270 */
[----:B------:R-:W3:Y:S01]  /*6be40*/  LDL.LU.64 R16, [R1+0xee8] ;  /* 0x000ee80001107983 */ /* 0x000ee20000300a00 */
[----:B0-----:R-:W-:-:S03]  /*6be50*/  PRMT R3, R28, 0x7771, RZ ;  /* 0x000077711c037816 */ /* 0x001fc600000000ff */
[----:B------:R-:W3:Y:S06]  /*6be60*/  LDL.LU.64 R26, [R1+0xeb8] ;  /* 0x000eb800011a7983 */ /* 0x000eec0000300a00 */
[----:B------:R0:W-:Y:S01]  /*6be70*/  @P1 STG.E.U8 desc[UR32][R14.64], R3 ;  /* 0x000000030e001986 */ /* 0x0001e2000c101120 */
[----:B------:R-:W-:-:S03]  /*6be80*/  ISETP.NE.AND P1, PT, R6, RZ, PT ;  /* 0x000000ff0600720c */ /* 0x000fc60003f25270 */
[----:B0-----:R-:W3:Y:S04]  /*6be90*/  LDL.LU.64 R14, [R1+0xe90] ;  /* 0x000e9000010e7983 */ /* 0x001ee80000300a00 */
[----:B------:R-:W2:Y:S01]  /*6bea0*/  LDL.LU.64 R6, [R1+0xee0] ;  /* 0x000ee00001067983 */ /* 0x000ea20000300a00 */
[----:B------:R-:W-:Y:S02]  /*6beb0*/  PRMT R3, R29, 0x7770, RZ ;  /* 0x000077701d037816 */ /* 0x000fe400000000ff */
[C---:B------:R-:W-:Y:S02]  /*6bec0*/  LOP3.LUT P2, RZ, R20.reuse, 0x200000, RZ, 0xc0, !PT ;  /* 0x0020000014ff7812 */ /* 0x040fe4000784c0ff */
[C---:B------:R-:W-:Y:S02]  /*6bed0*/  LOP3.LUT P3, RZ, R20.reuse, 0x100000, RZ, 0xc0, !PT ;  /* 0x0010000014ff7812 */ /* 0x040fe4000786c0ff */
[----:B------:R-:W-:Y:S01]  /*6bee0*/  LOP3.LUT P5, RZ, R20, 0x80000, RZ, 0xc0, !PT ;  /* 0x0008000014ff7812 */ /* 0x000fe200078ac0ff */
[----:B------:R-:W-:Y:S04]  /*6bef0*/  STL.64 [R1+0x1650], R28 ;  /* 0x0016501c01007387 */ /* 0x000fe80000100a00 */
[----:B----4-:R-:W-:Y:S04]  /*6bf00*/  STL.64 [R1+0x1658], R8 ;  /* 0x0016580801007387 */ /* 0x010fe80000100a00 */
[----:B--2---:R0:W-:Y:S01]  /*6bf10*/  @P1 STG.E.U8 desc[UR32][R6.64], R3 ;  /* 0x0000000306001986 */ /* 0x0041e2000c101120 */
[----:B------:R-:W-:-:S02]  /*6bf20*/  ISETP.NE.AND P1, PT, R5, RZ, PT ;  /* 0x000000ff0500720c */ /* 0x000fc40003f25270 */
[----:B0-----:R-:W-:-:S11]  /*6bf30*/  PRMT R3, R29, 0x7771, RZ ;  /* 0x000077711d037816 */ /* 0x001fd600000000ff */
[----:B---3--:R0:W-:Y:S02]  /*6bf40*/  @P1 STG.E.U8 desc[UR32][R16.64], R3 ;  /* 0x0000000310001986 */ /* 0x0081e4000c101120 */
[----:B0-----:R-:W-:-:S05]  /*6bf50*/  PRMT R3, R8, 0x7770, RZ ;  /* 0x0000777008037816 */ /* 0x001fca00000000ff */
[----:B------:R0:W-:Y:S02]  /*6bf60*/  @P2 STG.E.U8 desc[UR32][R22.64], R3 ;  /* 0x0000000316002986 */ /* 0x0001e4000c101120 */
[----:B0-----:R-:W-:-:S05]  /*6bf70*/  PRMT R3, R8, 0x7771, RZ ;  /* 0x0000777108037816 */ /* 0x001fca00000000ff */
[----:B------:R0:W-:Y:S02]  /*6bf80*/  @P3 STG.E.U8 desc[UR32][R24.64], R3 ;  /* 0x0000000318003986 */ /* 0x0001e4000c101120 */
[----:B0-----:R-:W-:-:S05]  /*6bf90*/  PRMT R3, R9, 0x7770, RZ ;  /* 0x0000777009037816 */ /* 0x001fca00000000ff */
[----:B------:R0:W-:Y:S04]  /*6bfa0*/  @P5 STG.E.U8 desc[UR32][R12.64], R3 ;  /* 0x000000030c005986 */ /* 0x0001e8000c101120 */
[----:B0-----:R-:W2:Y:S01]  /*6bfb0*/  LDL.LU.64 R12, [R1+0xf18] ;  /* 0x000f1800010c7983 */ /* 0x001ea20000300a00 */
[C---:B------:R-:W-:Y:S02]  /*6bfc0*/  LOP3.LUT P6, RZ, R20.reuse, 0x40000, RZ, 0xc0, !PT ;  /* 0x0004000014ff7812 */ /* 0x040fe400078cc0ff */
[C---:B------:R-:W-:Y:S02]  /*6bfd0*/  LOP3.LUT P4, RZ, R20.reuse, 0x20000, RZ, 0xc0, !PT ;  /* 0x0002000014ff7812 */ /* 0x040fe4000788c0ff */
[----:B------:R-:W-:Y:S02]  /*6bfe0*/  LOP3.LUT P0, RZ, R20, 0x10000, RZ, 0xc0, !PT ;  /* 0x0001000014ff7812 */ /* 0x000fe4000780c0ff */
[----:B------:R-:W-:-:S02]  /*6bff0*/  PRMT R3, R9, 0x7771, RZ ;  /* 0x0000777109037816 */ /* 0x000fc400000000ff */
[----:B------:R-:W-:Y:S02]  /*6c000*/  LOP3.LUT P1, RZ, R20, 0x8000, RZ, 0xc0, !PT ;  /* 0x0000800014ff7812 */ /* 0x000fe4000782c0ff */
[----:B------:R-:W-:Y:S01]  /*6c010*/  PRMT R5, R4, 0x7770, RZ ;  /* 0x0000777004057816 */ /* 0x000fe200000000ff */
[----:B--2---:R0:W-:Y:S04]  /*6c020*/  STL.64 [R1+0x1668], R12 ;  /* 0x0016680c01007387 */ /* 0x0041e80000100a00 */
[----:B0-----:R-:W2:Y:S04]  /*6c030*/  LDL.LU.64 R12, [R1+0xf10] ;  /* 0x000f1000010c7983 */ /* 0x001ea80000300a00 */
[----:B------:R0:W-:Y:S01]  /*6c040*/  @P6 STG.E.U8 desc[UR32][R10.64], R3 ;  /* 0x000000030a006986 */ /* 0x0001e2000c101120 */
[----:B------:R-:W-:-:S03]  /*6c050*/  PRMT R18, R0, 0x7772, RZ ;  /* 0x0000777200127816 */ /* 0x000fc600000000ff */
[----:B------:R1:W-:Y:S04]  /*6c060*/  @P4 STG.E.U8 desc[UR32][R26.64], R5 ;  /* 0x000000051a004986 */ /* 0x0003e8000c101120 */
[----:B0-----:R-:W3:Y:S01]  /*6c070*/  LDL.LU.64 R10, [R1+0xf28] ;  /* 0x000f2800010a7983 */ /* 0x001ee20000300a00 */
[----:B-1----:R-:W-:-:S03]  /*6c080*/  PRMT R5, R4, 0x7771, RZ ;  /* 0x0000777104057816 */ /* 0x002fc600000000ff */
[----:B------:R-:W4:Y:S04]  /*6c090*/  LDL.LU.64 R8, [R1+0xf30] ;  /* 0x000f300001087983 */ /* 0x000f280000300a00 */
[----:B------:R-:W4:Y:S04]  /*6c0a0*/  LDL.LU.64 R28, [R1+0xf40] ;  /* 0x000f4000011c7983 */ /* 0x000f280000300a00 */
[----:B------:R-:W4:Y:S04]  /*6c0b0*/  LDL.LU.64 R26, [R1+0xf48] ;  /* 0x000f4800011a7983 */ /* 0x000f280000300a00 */
[----:B------:R0:W-:Y:S04]  /*6c0c0*/  @P0 STG.E.U8 desc[UR32][R14.64], R5 ;  /* 0x000000050e000986 */ /* 0x0001e8000c101120 */
[----:B------:R-:W4:Y:S04]  /*6c0d0*/  LDL.LU.64 R22, [R1+0xf50] ;  /* 0x000f500001167983 */ /* 0x000f280000300a00 */
[----:B0-----:R-:W4:Y:S04]  /*6c0e0*/  LDL.LU.64 R14, [R1+0xf60] ;  /* 0x000f6000010e7983 */ /* 0x001f280000300a00 */
[----:B------:R-:W4:Y:S04]  /*6c0f0*/  LDL.LU.64 R24, [R1+0xf70] ;  /* 0x000f700001187983 */ /* 0x000f280000300a00 */
[----:B--2---:R0:W-:Y:S04]  /*6c100*/  @P1 STG.E.U8 desc[UR32][R12.64], R18 ;  /* 0x000000120c001986 */ /* 0x0041e8000c101120 */
[----:B0-----:R-:W2:Y:S01]  /*6c110*/  LDL.LU.64 R12, [R1+0x1668] ;  /* 0x00166800010c7983 */ /* 0x001ea20000300a00 */
[----:B------:R-:W-:-:S02]  /*6c120*/  LOP3.LUT P2, RZ, R20, 0x4000, RZ, 0xc0, !PT ;  /* 0x0000400014ff7812 */ /* 0x000fc4000784c0ff */
[----:B------:R-:W-:Y:S02]  /*6c130*/  LOP3.LUT P3, RZ, R20, 0x2000, RZ, 0xc0, !PT ;  /* 0x0000200014ff7812 */ /* 0x000fe4000786c0ff */
[----:B------:R-:W-:Y:S02]  /*6c140*/  PRMT R18, R0, 0x7773, RZ ;  /* 0x0000777300127816 */ /* 0x000fe400000000ff */
[C---:B------:R-:W-:Y:S01]  /*6c150*/  LOP3.LUT P5, RZ, R20.reuse, 0x1000, RZ, 0xc0, !PT ;  /* 0x0000100014ff7812 */ /* 0x040fe200078ac0ff */
[----:B------:R-:W4:Y:S01]  /*6c160*/  LDL.LU R0, [R1+0x1660] ;  /* 0x0016600001007983 */ /* 0x000f220000300800 */
[----:B------:R-:W-:-:S04]  /*6c170*/  LOP3.LUT P6, RZ, R20, 0x400, RZ, 0xc0, !PT ;  /* 0x0000040014ff7812 */ /* 0x000fc800078cc0ff */
[----:B------:R-:W-:Y:S02]  /*6c180*/  P2R R3, PR, RZ, 0x40 ;  /* 0x00000040ff037803 */ /* 0x000fe40000000000 */
[----:B------:R-:W-:Y:S01]  /*6c190*/  LOP3.LUT P6, RZ, R20, 0x800, RZ, 0xc0, !PT ;  /* 0x0000080014ff7812 */ /* 0x000fe200078cc0ff */
[----:B--2---:R0:W-:Y:S02]  /*6c1a0*/  @P2 STG.E.U8 desc[UR32][R12.64], R18 ;  /* 0x000000120c002986 */ /* 0x0041e4000c101120 */
[C---:B0-----:R-:W-:Y:S02]  /*6c1b0*/  PRMT R18, R19.reuse, 0x7772, RZ ;  /* 0x0000777213127816 */ /* 0x041fe400000000ff */
[----:B------:R-:W2:Y:S04]  /*6c1c0*/  LDL.LU.64 R12, [R1+0xf78] ;  /* 0x000f7800010c7983 */ /* 0x000ea80000300a00 */
[----:B---3--:R0:W-:Y:S02]  /*6c1d0*/  @P3 STG.E.U8 desc[UR32][R10.64], R18 ;  /* 0x000000120a003986 */ /* 0x0081e4000c101120 */
[----:B0-----:R-:W-:-:S02]  /*6c1e0*/  PRMT R18, R19, 0x7773, RZ ;  /* 0x0000777313127816 */ /* 0x001fc400000000ff */
[----:B------:R-:W3:Y:S04]  /*6c1f0*/  LDL.LU.64 R10, [R1+0xf88] ;  /* 0x000f8800010a7983 */ /* 0x000ee80000300a00 */
[----:B----4-:R0:W-:Y:S02]  /*6c200*/  @P5 STG.E.U8 desc[UR32][R8.64], R18 ;  /* 0x0000001208005986 */ /* 0x0101e4000c101120 */
[----:B0-----:R-:W-:Y:S02]  /*6c210*/  PRMT R18, R21, 0x7772, RZ ;  /* 0x0000777215127816 */ /* 0x001fe400000000ff */
[----:B------:R-:W4:Y:S04]  /*6c220*/  LDL.LU.64 R8, [R1+0x1658] ;  /* 0x0016580001087983 */ /* 0x000f280000300a00 */
[----:B------:R0:W-:Y:S04]  /*6c230*/  @P6 STG.E.U8 desc[UR32][R28.64], R18 ;  /* 0x000000121c006986 */ /* 0x0001e8000c101120 */
[----:B0-----:R-:W2:Y:S01]  /*6c240*/  LDL.LU.64 R28, [R1+0x1650] ;  /* 0x00165000011c7983 */ /* 0x001ea20000300a00 */
[----:B------:R-:W-:-:S02]  /*6c250*/  LOP3.LUT P0, RZ, R20, 0x8, RZ, 0xc0, !PT ;  /* 0x0000000814ff7812 */ /* 0x000fc4000780c0ff */
[----:B------:R-:W-:Y:S01]  /*6c260*/  ISETP.NE.AND P6, PT, R3, RZ, PT ;  /* 0x000000ff0300720c */ /* 0x000fe20003fc5270 */
[----:B------:R-:W3:Y:S01]  /*6c270*/  LDL.LU.64 R18, [R1+0xfa8] ;  /* 0x000fa80001127983 */ /* 0x000ee20000300a00 */
[----:B------:R-:W-:Y:S02]  /*6c280*/  P2R R5, PR, RZ, 0x1 ;  /* 0x00000001ff057803 */ /* 0x000fe40000000000 */
[----:B------:R-:W-:-:S04]  /*6c290*/  LOP3.LUT P0, RZ, R20, 0x10, RZ, 0xc0, !PT ;  /* 0x0000001014ff7812 */ /* 0x000fc8000780c0ff */
[----:B------:R-:W-:Y:S02]  /*6c2a0*/  P2R R6, PR, RZ, 0x1 ;  /* 0x00000001ff067803 */ /* 0x000fe40000000000 */
[----:B------:R-:W-:-:S04]  /*6c2b0*/  LOP3.LUT P0, RZ, R20, 0x20, RZ, 0xc0, !PT ;  /* 0x0000002014ff7812 */ /* 0x000fc8000780c0ff */
[----:B------:R-:W-:Y:S02]  /*6c2c0*/  P2R R7, PR, RZ, 0x1 ;  /* 0x00000001ff077803 */ /* 0x000fe40000000000 */
[C---:B------:R-:W-:Y:S02]  /*6c2d0*/  LOP3.LUT P0, RZ, R20.reuse, 0x40, RZ, 0xc0, !PT ;  /* 0x0000004014ff7812 */ /* 0x040fe4000780c0ff */
[C---:B------:R-:W-:Y:S02]  /*6c2e0*/  LOP3.LUT P4, RZ, R20.reuse, 0x200, RZ, 0xc0, !PT ;  /* 0x0000020014ff7812 */ /* 0x040fe4000788c0ff */
[----:B------:R-:W-:Y:S02]  /*6c2f0*/  P2R R16, PR, RZ, 0x1 ;  /* 0x00000001ff107803 */ /* 0x000fe40000000000 */
[----:B------:R-:W-:Y:S02]  /*6c300*/  LOP3.LUT P0, RZ, R20, 0x80, RZ, 0xc0, !PT ;  /* 0x0000008014ff7812 */ /* 0x000fe4000780c0ff */
[----:B------:R-:W-:-:S02]  /*6c310*/  PRMT R3, R21, 0x7773, RZ ;  /* 0x0000777315037816 */ /* 0x000fc400000000ff */
[----:B------:R-:W-:Y:S02]  /*6c320*/  P2R R17, PR, RZ, 0x1 ;  /* 0x00000001ff117803 */ /* 0x000fe40000000000 */
[C---:B------:R-:W-:Y:S01]  /*6c330*/  LOP3.LUT P0, RZ, R20.reuse, 0x100, RZ, 0xc0, !PT ;  /* 0x0000010014ff7812 */ /* 0x040fe2000780c0ff */
[----:B------:R0:W-:Y:S01]  /*6c340*/  @P6 STG.E.U8 desc[UR32][R26.64], R3 ;  /* 0x000000031a006986 */ /* 0x0001e2000c101120 */
[C---:B------:R-:W-:Y:S02]  /*6c350*/  LOP3.LUT P1, RZ, R20.reuse, 0x4, RZ, 0xc0, !PT ;  /* 0x0000000414ff7812 */ /* 0x040fe4000782c0ff */
[C---:B------:R-:W-:Y:S02]  /*6c360*/  LOP3.LUT P2, RZ, R20.reuse, 0x2, RZ, 0xc0, !PT ;  /* 0x0000000214ff7812 */ /* 0x040fe4000784c0ff */
[----:B------:R-:W-:Y:S02]  /*6c370*/  LOP3.LUT P3, RZ, R20, 0x1, RZ, 0xc0, !PT ;  /* 0x0000000114ff7812 */ /* 0x000fe4000786c0ff */
[----:B------:R-:W3:Y:S04]  /*6c380*/  LDL.LU.64 R20, [R1+0xfb8] ;  /* 0x000fb80001147983 */ /* 0x000ee80000300a00 */
[----:B0-----:R-:W3:Y:S01]  /*6c390*/  LDL.LU.64 R26, [R1+0xfc0] ;  /* 0x000fc000011a7983 */ /* 0x001ee20000300a00 */
[----:B--2---:R-:W-:-:S05]  /*6c3a0*/  PRMT R3, R28, 0x7772, RZ ;  /* 0x000077721c037816 */ /* 0x004fca00000000ff */
[----:B------:R0:W-:Y:S02]  /*6c3b0*/  @P4 STG.E.U8 desc[UR32][R22.64], R3 ;  /* 0x0000000316004986 */ /* 0x0001e4000c101120 */
[----:B0-----:R-:W-:Y:S02]  /*6c3c0*/  PRMT R3, R28, 0x7773, RZ ;  /* 0x000077731c037816 */ /* 0x001fe400000000ff */
[----:B------:R-:W2:Y:S04]  /*6c3d0*/  LDL.LU.64 R22, [R1+0xfb0] ;  /* 0x000fb00001167983 */ /* 0x000ea80000300a00 */
[----:B------:R0:W-:Y:S01]  /*6c3e0*/  @P0 STG.E.U8 desc[UR32][R14.64], R3 ;  /* 0x000000030e000986 */ /* 0x0001e2000c101120 */
[----:B------:R-:W-:Y:S02]  /*6c3f0*/  ISETP.NE.AND P0, PT, R17, RZ, PT ;  /* 0x000000ff1100720c */ /* 0x000fe40003f05270 */
[----:B0-----:R-:W-:Y:S01]  /*6c400*/  PRMT R3, R29, 0x7772, RZ ;  /* 0x000077721d037816 */ /* 0x001fe200000000ff */
[----:B------:R-:W2:Y:S10]  /*6c410*/  LDL.LU.64 R14, [R1+0x1648] ;  /* 0x00164800010e7983 */ /* 0x000eb40000300a00 */
[----:B------:R0:W-:Y:S01]  /*6c420*/  @P0 STG.E.U8 desc[UR32][R24.64], R3 ;  /* 0x0000000318000986 */ /* 0x0001e2000c101120 */
[----:B------:R-:W-:Y:S01]  /*6c430*/  ISETP.NE.AND P0, PT, R16, RZ, PT ;  /* 0x000000ff1000720c */ /* 0x000fe20003f05270 */
[----:B0-----:R-:W-:-:S02]  /*6c440*/  IMAD.MOV.U32 R3, RZ, RZ, R29 ;  /* 0x000000ffff037224 */ /* 0x001fc400078e001d */
[----:B------:R-:W2:Y:S03]  /*6c450*/  LDL.LU.64 R24, [R1+0xf90] ;  /* 0x000f900001187983 */ /* 0x000ea60000300a00 */
[----:B------:R-:W-:Y:S01]  /*6c460*/  PRMT R3, R3, 0x7773, RZ ;  /* 0x0000777303037816 */ /* 0x000fe200000000ff */
[----:B------:R-:W2:Y:S06]  /*6c470*/  LDL.LU.64 R28, [R1+0xf80] ;  /* 0x000f8000011c7983 */ /* 0x000eac0000300a00 */
[----:B------:R4:W-:Y:S01]  /*6c480*/  @P0 STG.E.U8 desc[UR32][R12.64], R3 ;  /* 0x000000030c000986 */ /* 0x0009e2000c101120 */
[----:B------:R-:W-:-:S03]  /*6c490*/  ISETP.NE.AND P0, PT, R7, RZ, PT ;  /* 0x000000ff0700720c */ /* 0x000fc60003f05270 */
[----:B------:R-:W2:Y:S01]  /*6c4a0*/  LDL.LU.64 R16, [R1+0xfa0] ;  /* 0x000fa00001107983 */ /* 0x000ea20000300a00 */
[----:B----4-:R-:W-:-:S03]  /*6c4b0*/  PRMT R3, R8, 0x7772, RZ ;  /* 0x0000777208037816 */ /* 0x010fc600000000ff */
[----:B------:R-:W4:Y:S06]  /*6c4c0*/  LDL.LU.64 R12, [R1+0x1640] ;  /* 0x00164000010c7983 */ /* 0x000f2c0000300a00 */
[----:B---3--:R0:W-:Y:S01]  /*6c4d0*/  @P0 STG.E.U8 desc[UR32][R10.64], R3 ;  /* 0x000000030a000986 */ /* 0x0081e2000c101120 */
[----:B------:R-:W-:-:S03]  /*6c4e0*/  ISETP.NE.AND P0, PT, R6, RZ, PT ;  /* 0x000000ff0600720c */ /* 0x000fc60003f05270 */
[----:B0-----:R-:W3:Y:S04]  /*6c4f0*/  LDL.LU.64 R10, [R1+0x1638] ;  /* 0x00163800010a7983 */ /* 0x001ee80000300a00 */
[----:B------:R-:W2:Y:S01]  /*6c500*/  LDL.LU.64 R6, [R1+0xf98] ;  /* 0x000f980001067983 */ /* 0x000ea20000300a00 */
[----:B------:R-:W-:-:S03]  /*6c510*/  PRMT R3, R8, 0x7773, RZ ;  /* 0x0000777308037816 */ /* 0x000fc600000000ff */
[----:B------:R-:W4:Y:S04]  /*6c520*/  LDL.LU R8, [R1+0x1630] ;  /* 0x0016300001087983 */ /* 0x000f280000300800 */
[----:B--2---:R0:W-:Y:S01]  /*6c530*/  @P0 STG.E.U8 desc[UR32][R6.64], R3 ;  /* 0x0000000306000986 */ /* 0x0041e2000c101120 */
[----:B------:R-:W-:Y:S02]  /*6c540*/  ISETP.NE.AND P0, PT, R5, RZ, PT ;  /* 0x000000ff0500720c */ /* 0x000fe40003f05270 */
[----:B0-----:R-:W-:-:S11]  /*6c550*/  PRMT R3, R9, 0x7772, RZ ;  /* 0x0000777209037816 */ /* 0x001fd600000000ff */
[----:B------:R0:W-:Y:S02]  /*6c560*/  @P0 STG.E.U8 desc[UR32][R16.64], R3 ;  /* 0x0000000310000986 */ /* 0x0001e4000c101120 */
[----:B0-----:R-:W-:Y:S02]  /*6c570*/  PRMT R3, R9, 0x7773, RZ ;  /* 0x0000777309037816 */ /* 0x001fe400000000ff */
[----:B------:R-:W2:Y:S04]  /*6c580*/  LDL.LU R9, [R1+0x162c] ;  /* 0x00162c0001097983 */ /* 0x000ea80000300800 */
[----:B------:R0:W-:Y:S02]  /*6c590*/  @P1 STG.E.U8 desc[UR32][R18.64], R3 ;  /* 0x0000000312001986 */ /* 0x0001e4000c101120 */
[----:B0-----:R-:W-:-:S05]  /*6c5a0*/  PRMT R3, R4, 0x7772, RZ ;  /* 0x0000777204037816 */ /* 0x001fca00000000ff */
[----:B------:R0:W-:Y:S02]  /*6c5b0*/  @P2 STG.E.U8 desc[UR32][R20.64], R3 ;  /* 0x0000000314002986 */ /* 0x0001e4000c101120 */
[----:B0-----:R-:W-:Y:S02]  /*6c5c0*/  PRMT R3, R4, 0x7773, RZ ;  /* 0x0000777304037816 */ /* 0x001fe400000000ff */
[----:B------:R-:W3:Y:S01]  /*6c5d0*/  LDL.LU R4, [R1+0x1628] ;  /* 0x0016280001047983 */ /* 0x000ee20000300800 */
[C---:B------:R-:W-:Y:S02]  /*6c5e0*/  LOP3.LUT P5, RZ, R0.reuse, 0x80000000, RZ, 0xc0, !PT ;  /* 0x8000000000ff7812 */ /* 0x040fe400078ac0ff */
[C---:B------:R-:W-:Y:S01]  /*6c5f0*/  LOP3.LUT P6, RZ, R0.reuse, 0x40000000, RZ, 0xc0, !PT ;  /* 0x4000000000ff7812 */ /* 0x040fe200078cc0ff */
[----:B------:R0:W-:Y:S01]  /*6c600*/  @P3 STG.E.U8 desc[UR32][R26.64], R3 ;  /* 0x000000031a003986 */ /* 0x0001e2000c101120 */
[----:B------:R-:W-:Y:S02]  /*6c610*/  LOP3.LUT P4, RZ, R0, 0x20000000, RZ, 0xc0, !PT ;  /* 0x2000000000ff7812 */ /* 0x000fe4000788c0ff */
[----:B----4-:R-:W-:-:S02]  /*6c620*/  PRMT R5, R8, 0x7771, RZ ;  /* 0x0000777108057816 */ /* 0x010fc400000000ff */
[----:B0-----:R-:W-:Y:S01]  /*6c630*/  PRMT R3, R8, 0x7770, RZ ;  /* 0x0000777008037816 */ /* 0x001fe200000000ff */
[----:B------:R-:W4:Y:S04]  /*6c640*/  LDL.LU.64 R26, [R1+0xfd0] ;  /* 0x000fd000011a7983 */ /* 0x000f280000300a00 */
[----:B------:R0:W-:Y:S04]  /*6c650*/  @P5 STG.E.U8 desc[UR32][R22.64], R3 ;  /* 0x0000000316005986 */ /* 0x0001e8000c101120 */
[----:B------:R1:W-:Y:S01]  /*6c660*/  @P6 STG.E.U8 desc[UR32][R24.64], R5 ;  /* 0x0000000518006986 */ /* 0x0003e2000c101120 */
[----:B------:R-:W-:-:S03]  /*6c670*/  LOP3.LUT P0, RZ, R0, 0x10000000, RZ, 0xc0, !PT ;  /* 0x1000000000ff7812 */ /* 0x000fc6000780c0ff */
[----:B------:R-:W4:Y:S04]  /*6c680*/  LDL.LU.64 R20, [R1+0xfe8] ;  /* 0x000fe80001147983 */ /* 0x000f280000300a00 */
[----:B0-----:R-:W4:Y:S04]  /*6c690*/  LDL.LU.64 R22, [R1+0xff0] ;  /* 0x000ff00001167983 */ /* 0x001f280000300a00 */
[----:B-1----:R-:W4:Y:S01]  /*6c6a0*/  LDL.LU.64 R24, [R1+0xff8] ;  /* 0x000ff80001187983 */ /* 0x002f220000300a00 */
[----:B--2---:R-:W-:-:S05]  /*6c6b0*/  PRMT R5, R9, 0x7770, RZ ;  /* 0x0000777009057816 */ /* 0x004fca00000000ff */
[----:B------:R0:W-:Y:S01]  /*6c6c0*/  @P4 STG.E.U8 desc[UR32][R28.64], R5 ;  /* 0x000000051c004986 */ /* 0x0001e2000c101120 */
[C---:B------:R-:W-:Y:S02]  /*6c6d0*/  LOP3.LUT P4, RZ, R0.reuse, 0x10000, RZ, 0xc0, !PT ;  /* 0x0001000000ff7812 */ /* 0x040fe4000788c0ff */
[----:B------:R-:W-:Y:S02]  /*6c6e0*/  PRMT R18, R9, 0x7771, RZ ;  /* 0x0000777109127816 */ /* 0x000fe400000000ff */
[----:B0-----:R-:W-:Y:S01]  /*6c6f0*/  P2R R5, PR, RZ, 0x10 ;  /* 0x00000010ff057803 */ /* 0x001fe20000000000 */
[----:B------:R-:W2:Y:S04]  /*6c700*/  LDL.LU.64 R28, [R1+0x1010] ;  /* 0x00101000011c7983 */ /* 0x000ea80000300a00 */
[----:B---3--:R-:W-:Y:S04]  /*6c710*/  @P0 STG.E.U8 desc[UR32][R10.64], R18 ;  /* 0x000000120a000986 */ /* 0x008fe8000c101120 */
[----:B------:R0:W-:Y:S04]  /*6c720*/  STL.64 [R1+0x1608], R4 ;  /* 0x0016080401007387 */ /* 0x0001e80000100a00 */
[----:B0-----:R-:W3:Y:S04]  /*6c730*/  LDL.LU.64 R4, [R1+0xfd8] ;  /* 0x000fd80001047983 */ /* 0x001ee80000300a00 */
[----:B------:R-:W4:Y:S01]  /*6c740*/  LDL.LU.64 R10, [R1+0x1620] ;  /* 0x00162000010a7983 */ /* 0x000f220000300a00 */
[----:B------:R-:W-:-:S02]  /*6c750*/  LOP3.LUT P1, RZ, R0, 0x8000000, RZ, 0xc0, !PT ;  /* 0x0800000000ff7812 */ /* 0x000fc4000782c0ff */
[C---:B------:R-:W-:Y:S02]  /*6c760*/  LOP3.LUT P2, RZ, R0.reuse, 0x4000000, RZ, 0xc0, !PT ;  /* 0x0400000000ff7812 */ /* 0x040fe4000784c0ff */
[C---:B------:R-:W-:Y:S02]  /*6c770*/  LOP3.LUT P3, RZ, R0.reuse, 0x2000000, RZ, 0xc0, !PT ;  /* 0x0200000000ff7812 */ /* 0x040fe4000786c0ff */
[----:B------:R-:W-:Y:S02]  /*6c780*/  LOP3.LUT P5, RZ, R0, 0x800000, RZ, 0xc0, !PT ;  /* 0x0080000000ff7812 */ /* 0x000fe400078ac0ff */
[----:B----4-:R-:W-:-:S05]  /*6c790*/  PRMT R18, R10, 0x7770, RZ ;  /* 0x000077700a127816 */ /* 0x010fca00000000ff */
[----:B------:R0:W-:Y:S02]  /*6c7a0*/  @P1 STG.E.U8 desc[UR32][R26.64], R18 ;  /* 0x000000121a001986 */ /* 0x0001e4000c101120 */
[----:B0-----:R-:W-:Y:S02]  /*6c7b0*/  PRMT R18, R10, 0x7771, RZ ;  /* 0x000077710a127816 */ /* 0x001fe400000000ff */
[----:B------:R-:W4:Y:S04]  /*6c7c0*/  LDL.LU.64 R26, [R1+0x1020] ;  /* 0x00102000011a7983 */ /* 0x000f280000300a00 */
[----:B---3--:R0:W-:Y:S02]  /*6c7d0*/  @P2 STG.E.U8 desc[UR32][R4.64], R18 ;  /* 0x0000001204002986 */ /* 0x0081e4000c101120 */
[----:B0-----:R-:W-:-:S02]  /*6c7e0*/  PRMT R18, R11, 0x7770, RZ ;  /* 0x000077700b127816 */ /* 0x001fc400000000ff */
[----:B------:R-:W3:Y:S04]  /*6c7f0*/  LDL.LU.64 R4, [R1+0x1028] ;  /* 0x0010280001047983 */ /* 0x000ee80000300a00 */
[----:B------:R0:W-:Y:S04]  /*6c800*/  @P3 STG.E.U8 desc[UR32][R12.64], R18 ;  /* 0x000000120c003986 */ /* 0x0001e8000c101120 */
[----:B0-----:R-:W2:Y:S01]  /*6c810*/  LDL.LU.64 R12, [R1+0x1618] ;  /* 0x00161800010c7983 */ /* 0x001ea20000300a00 */
[----:B------:R-:W-:Y:S02]  /*6c820*/  P2R R3, PR, RZ, 0x20 ;  /* 0x00000020ff037803 */ /* 0x000fe40000000000 */
[----:B------:R-:W-:-:S02]  /*6c830*/  LOP3.LUT P5, RZ, R0, 0x1000000, RZ, 0xc0, !PT ;  /* 0x0100000000ff7812 */ /* 0x000fc400078ac0ff */
[C---:B------:R-:W-:Y:S02]  /*6c840*/  LOP3.LUT P4, RZ, R0.reuse, 0x20000, RZ, 0xc0, !PT ;  /* 0x0002000000ff7812 */ /* 0x040fe4000788c0ff */
[----:B------:R-:W-:Y:S02]  /*6c850*/  PRMT R18, R11, 0x7771, RZ ;  /* 0x000077710b127816 */ /* 0x000fe400000000ff */
[----:B------:R-:W-:Y:S02]  /*6c860*/  P2R R6, PR, RZ, 0x10 ;  /* 0x00000010ff067803 */ /* 0x000fe40000000000 */
[----:B------:R-:W-:-:S05]  /*6c870*/  LOP3.LUT P4, RZ, R0, 0x40000, RZ, 0xc0, !PT ;  /* 0x0004000000ff7812 */ /* 0x000fca000788c0ff */
[----:B------:R0:W-:Y:S01]  /*6c880*/  @P5 STG.E.U8 desc[UR32][R20.64], R18 ;  /* 0x0000001214005986 */ /* 0x0001e2000c101120 */
[----:B------:R-:W-:Y:S02]  /*6c890*/  ISETP.NE.AND P5, PT, R3, RZ, PT ;  /* 0x000000ff0300720c */ /* 0x000fe40003fa5270 */
[----:B------:R-:W-:Y:S02]  /*6c8a0*/  P2R R7, PR, RZ, 0x10 ;  /* 0x00000010ff077803 */ /* 0x000fe40000000000 */
[C---:B------:R-:W-:Y:S02]  /*6c8b0*/  LOP3.LUT P4, RZ, R0.reuse, 0x80000, RZ, 0xc0, !PT ;  /* 0x0008000000ff7812 */ /* 0x040fe4000788c0ff */
[C---:B------:R-:W-:Y:S02]  /*6c8c0*/  LOP3.LUT P6, RZ, R0.reuse, 0x400000, RZ, 0xc0, !PT ;  /* 0x0040000000ff7812 */ /* 0x040fe400078cc0ff */
[----:B------:R-:W-:Y:S02]  /*6c8d0*/  P2R R16, PR, RZ, 0x10 ;  /* 0x00000010ff107803 */ /* 0x000fe40000000000 */
[C---:B------:R-:W-:Y:S01]  /*6c8e0*/  LOP3.LUT P4, RZ, R0.reuse, 0x100000, RZ, 0xc0, !PT ;  /* 0x0010000000ff7812 */ /* 0x040fe2000788c0ff */
[----:B0-----:R-:W3:Y:S03]  /*6c8f0*/  LDL.LU.64 R18, [R1+0x1048] ;  /* 0x0010480001127983 */ /* 0x001ee60000300a00 */
[----:B------:R-:W-:Y:S01]  /*6c900*/  P2R R17, PR, RZ, 0x10 ;  /* 0x00000010ff117803 */ /* 0x000fe20000000000 */
[----:B------:R-:W3:Y:S01]  /*6c910*/  LDL.LU.64 R20, [R1+0x1050] ;  /* 0x0010500001147983 */ /* 0x000ee20000300a00 */
[----:B------:R-:W-:-:S02]  /*6c920*/  LOP3.LUT P4, RZ, R0, 0x200000, RZ, 0xc0, !PT ;  /* 0x0020000000ff7812 */ /* 0x000fc4000788c0ff */
[----:B--2---:R-:W-:-:S05]  /*6c930*/  PRMT R3, R12, 0x7770, RZ ;  /* 0x000077700c037816 */ /* 0x004fca00000000ff */
[----:B------:R0:W-:Y:S02]  /*6c940*/  @P5 STG.E.U8 desc[UR32][R22.64], R3 ;  /* 0x0000000316005986 */ /* 0x0001e4000c101120 */
[----:B0-----:R-:W-:Y:S02]  /*6c950*/  PRMT R3, R12, 0x7771, RZ ;  /* 0x000077710c037816 */ /* 0x001fe400000000ff */
[----:B------:R-:W2:Y:S04]  /*6c960*/  LDL.LU.64 R22, [R1+0x1060] ;  /* 0x0010600001167983 */ /* 0x000ea80000300a00 */
[----:B------:R0:W-:Y:S02]  /*6c970*/  @P6 STG.E.U8 desc[UR32][R24.64], R3 ;  /* 0x0000000318006986 */ /* 0x0001e4000c101120 */
[----:B0-----:R-:W-:-:S02]  /*6c980*/  PRMT R3, R13, 0x7770, RZ ;  /* 0x000077700d037816 */ /* 0x001fc400000000ff */
[----:B------:R-:W2:Y:S04]  /*6c990*/  LDL.LU.64 R24, [R1+0x1058] ;  /* 0x0010580001187983 */ /* 0x000ea80000300a00 */
[----:B------:R0:W-:Y:S04]  /*6c9a0*/  @P4 STG.E.U8 desc[UR32][R14.64], R3 ;  /* 0x000000030e004986 */ /* 0x0001e8000c101120 */
[----:B0-----:R-:W4:Y:S01]  /*6c9b0*/  LDL.LU.64 R14, [R1+0x1610] ;  /* 0x00161000010e7983 */ /* 0x001f220000300a00 */
[----:B------:R-:W-:Y:S02]  /*6c9c0*/  ISETP.NE.AND P4, PT, R17, RZ, PT ;  /* 0x000000ff1100720c */ /* 0x000fe40003f85270 */
[----:B------:R-:W-:-:S11]  /*6c9d0*/  PRMT R3, R13, 0x7771, RZ ;  /* 0x000077710d037816 */ /* 0x000fd600000000ff */
[----:B------:R0:W-:Y:S01]  /*6c9e0*/  @P4 STG.E.U8 desc[UR32][R28.64], R3 ;  /* 0x000000031c004986 */ /* 0x0001e2000c101120 */
[----:B------:R-:W-:-:S03]  /*6c9f0*/  ISETP.NE.AND P4, PT, R16, RZ, PT ;  /* 0x000000ff1000720c */ /* 0x000fc60003f85270 */
[----:B0-----:R-:W2:Y:S04]  /*6ca00*/  LDL.LU.64 R28, [R1+0x1030] ;  /* 0x00103000011c7983 */ /* 0x001ea80000300a00 */
[----:B------:R-:W2:Y:S01]  /*6ca10*/  LDL.LU.64 R16, [R1+0x1040] ;  /* 0x0010400001107983 */ /* 0x000ea20000300a00 */
[----:B----4-:R-:W-:-:S05]  /*6ca20*/  PRMT R3, R14, 0x7770, RZ ;  /* 0x000077700e037816 */ /* 0x010fca00000000ff */
[----:B------:R0:W-:Y:S01]  /*6ca30*/  @P4 STG.E.U8 desc[UR32][R26.64], R3 ;  /* 0x000000031a004986 */ /* 0x0001e2000c101120 */
[----:B------:R-:W-:Y:S02]  /*6ca40*/  ISETP.NE.AND P4, PT, R7, RZ, PT ;  /* 0x000000ff0700720c */ /* 0x000fe40003f85270 */
[----:B0-----:R-:W-:Y:S01]  /*6ca50*/  PRMT R3, R14, 0x7771, RZ ;  /* 0x000077710e037816 */ /* 0x001fe200000000ff */
[----:B------:R-:W4:Y:S10]  /*6ca60*/  LDL.LU.64 R26, [R1+0x1018] ;  /* 0x00101800011a7983 */ /* 0x000f340000300a00 */
[----:B---3--:R0:W-:Y:S01]  /*6ca70*/  @P4 STG.E.U8 desc[UR32][R4.64], R3 ;  /* 0x0000000304004986 */ /* 0x0081e2000c101120 */
[----:B------:R-:W-:-:S03]  /*6ca80*/  ISETP.NE.AND P4, PT, R6, RZ, PT ;  /* 0x000000ff0600720c */ /* 0x000fc60003f85270 */
[----:B0-----:R-:W3:Y:S04]  /*6ca90*/  LDL.LU.64 R4, [R1+0x1608] ;  /* 0x0016080001047983 */ /* 0x001ee80000300a00 */
[----:B------:R-:W2:Y:S01]  /*6caa0*/  LDL.LU.64 R6, [R1+0x1038] ;  /* 0x0010380001067983 */ /* 0x000ea20000300a00 */
[----:B------:R-:W-:Y:S02]  /*6cab0*/  PRMT R3, R15, 0x7770, RZ ;  /* 0x000077700f037816 */ /* 0x000fe400000000ff */
[C---:B------:R-:W-:Y:S02]  /*6cac0*/  LOP3.LUT P0, RZ, R0.reuse, 0x8000, RZ, 0xc0, !PT ;  /* 0x0000800000ff7812 */ /* 0x040fe4000780c0ff */
[C---:B------:R-:W-:Y:S02]  /*6cad0*/  LOP3.LUT P1, RZ, R0.reuse, 0x4000, RZ, 0xc0, !PT ;  /* 0x0000400000ff7812 */ /* 0x040fe4000782c0ff */
[----:B------:R-:W-:-:S02]  /*6cae0*/  LOP3.LUT P2, RZ, R0, 0x2000, RZ, 0xc0, !PT ;  /* 0x0000200000ff7812 */ /* 0x000fc4000784c0ff */
[C---:B------:R-:W-:Y:S02]  /*6caf0*/  LOP3.LUT P3, RZ, R0.reuse, 0x1000, RZ, 0xc0, !PT ;  /* 0x0000100000ff7812 */ /* 0x040fe4000786c0ff */
[C---:B------:R-:W-:Y:S02]  /*6cb00*/  LOP3.LUT P5, RZ, R0.reuse, 0x800, RZ, 0xc0, !PT ;  /* 0x0000080000ff7812 */ /* 0x040fe400078ac0ff */
[----:B------:R-:W-:Y:S01]  /*6cb10*/  LOP3.LUT P6, RZ, R0, 0x400, RZ, 0xc0, !PT ;  /* 0x0000040000ff7812 */ /* 0x000fe200078cc0ff */
[----:B--2---:R0:W-:Y:S01]  /*6cb20*/  @P4 STG.E.U8 desc[UR32][R6.64], R3 ;  /* 0x0000000306004986 */ /* 0x0041e2000c101120 */
[----:B---3--:R-:W-:Y:S02]  /*6cb30*/  ISETP.NE.AND P4, PT, R5, RZ, PT ;  /* 0x000000ff0500720c */ /* 0x008fe40003f85270 */
[----:B0-----:R-:W-:-:S11]  /*6cb40*/  PRMT R3, R15, 0x7771, RZ ;  /* 0x000077710f037816 */ /* 0x001fd600000000ff */
[----:B------:R0:W-:Y:S01]  /*6cb50*/  @P4 STG.E.U8 desc[UR32][R16.64], R3 ;  /* 0x0000000310004986 */ /* 0x0001e2000c101120 */
[----:B------:R-:W-:Y:S02]  /*6cb60*/  PRMT R6, R10, 0x7772, RZ ;  /* 0x000077720a067816 */ /* 0x000fe400000000ff */
[C---:B0-----:R-:W-:Y:S01]  /*6cb70*/  PRMT R3, R8.reuse, 0x7772, RZ ;  /* 0x0000777208037816 */ /* 0x041fe200000000ff */
[----:B------:R-:W2:Y:S01]  /*6cb80*/  LDL.LU.64 R16, [R1+0x1070] ;  /* 0x0010700001107983 */ /* 0x000ea20000300a00 */
[----:B------:R-:W-:-:S03]  /*6cb90*/  PRMT R8, R8, 0x7773, RZ ;  /* 0x0000777308087816 */ /* 0x000fc600000000ff */
[----:B------:R0:W-:Y:S01]  /*6cba0*/  @P0 STG.E.U8 desc[UR32][R18.64], R3 ;  /* 0x0000000312000986 */ /* 0x0001e2000c101120 */
[----:B------:R-:W-:-:S03]  /*6cbb0*/  PRMT R10, R10, 0x7773, RZ ;  /* 0x000077730a0a7816 */ /* 0x000fc600000000ff */
[----:B------:R-:W-:Y:S01]  /*6cbc0*/  @P1 STG.E.U8 desc[UR32][R20.64], R8 ;  /* 0x0000000814001986 */ /* 0x000fe2000c101120 */
[C---:B0-----:R-:W-:Y:S02]  /*6cbd0*/  PRMT R3, R9.reuse, 0x7772, RZ ;  /* 0x0000777209037816 */ /* 0x041fe400000000ff */
[----:B------:R-:W-:-:S03]  /*6cbe0*/  PRMT R9, R9, 0x7773, RZ ;  /* 0x0000777309097816 */ /* 0x000fc600000000ff */
[----:B------:R-:W-:Y:S04]  /*6cbf0*/  @P2 STG.E.U8 desc[UR32][R22.64], R3 ;  /* 0x0000000316002986 */ /* 0x000fe8000c101120 */
[----:B------:R0:W-:Y:S04]  /*6cc00*/  @P3 STG.E.U8 desc[UR32][R24.64], R9 ;  /* 0x0000000918003986 */ /* 0x0001e8000c101120 */
[----:B------:R1:W-:Y:S04]  /*6cc10*/  @P5 STG.E.U8 desc[UR32][R28.64], R6 ;  /* 0x000000061c005986 */ /* 0x0003e8000c101120 */
[----:B----4-:R3:W-:Y:S04]  /*6cc20*/  @P6 STG.E.U8 desc[UR32][R26.64], R10 ;  /* 0x0000000a1a006986 */ /* 0x0107e8000c101120 */
[----:B0-----:R-:W4:Y:S04]  /*6cc30*/  LDL.LU.64 R24, [R1+0x1078] ;  /* 0x0010780001187983 */ /* 0x001f280000300a00 */
[----:B------:R-:W4:Y:S04]  /*6cc40*/  LDL.LU.64 R20, [R1+0x1080] ;  /* 0x0010800001147983 */ /* 0x000f280000300a00 */
[----:B------:R-:W4:Y:S04]  /*6cc50*/  LDL.LU.64 R22, [R1+0x1088] ;  /* 0x0010880001167983 */ /* 0x000f280000300a00 */
[----:B-1----:R-:W4:Y:S04]  /*6cc60*/  LDL.LU.64 R28, [R1+0x1068] ;  /* 0x00106800011c7983 */ /* 0x002f280000300a00 */
[----:B---3--:R-:W3:Y:S04]  /*6cc70*/  LDL.LU.64 R26, [R1+0x1000] ;  /* 0x00100000011a7983 */ /* 0x008ee80000300a00 */
[----:B------:R-:W2:Y:S04]  /*6cc80*/  LDL.LU R19, [R1+0x548] ;  /* 0x0005480001137983 */ /* 0x000ea80000300800 */
[----:B--2---:R0:W-:Y:S04]  /*6cc90*/  STL [R1+0x15f8], R19 ;  /* 0x0015f81301007387 */ /* 0x0041e80000100800 */
[----:B0-----:R-:W2:Y:S01]  /*6cca0*/  LDL.LU.64 R18, [R1+0xf58] ;  /* 0x000f580001127983 */ /* 0x001ea20000300a00 */
[----:B------:R-:W-:-:S04]  /*6ccb0*/  LOP3.LUT P4, RZ, R4, 0x40000000, RZ, 0xc0, !PT ;  /* 0x4000000004ff7812 */ /* 0x000fc8000788c0ff */
[----:B------:R-:W-:Y:S02]  /*6ccc0*/  P2R R6, PR, RZ, 0x10 ;  /* 0x00000010ff067803 */ /* 0x000fe40000000000 */
[----:B------:R-:W-:-:S04]  /*6ccd0*/  LOP3.LUT P4, RZ, R4, 0x80000000, RZ, 0xc0, !PT ;  /* 0x8000000004ff7812 */ /* 0x000fc8000788c0ff */
[----:B------:R-:W-:Y:S02]  /*6cce0*/  P2R R7, PR, RZ, 0x10 ;  /* 0x00000010ff077803 */ /* 0x000fe40000000000 */
[C---:B------:R-:W-:Y:S02]  /*6ccf0*/  LOP3.LUT P4, RZ, R0.reuse, 0x1, RZ, 0xc0, !PT ;  /* 0x0000000100ff7812 */ /* 0x040fe4000788c0ff */
[C---:B------:R-:W-:Y:S02]  /*6cd00*/  LOP3.LUT P3, RZ, R0.reuse, 0x10, RZ, 0xc0, !PT ;  /* 0x0000001000ff7812 */ /* 0x040fe4000786c0ff */
[----:B------:R-:W-:Y:S02]  /*6cd10*/  P2R R8, PR, RZ, 0x10 ;  /* 0x00000010ff087803 */ /* 0x000fe40000000000 */
[C---:B------:R-:W-:Y:S02]  /*6cd20*/  LOP3.LUT P4, RZ, R0.reuse, 0x2, RZ, 0xc0, !PT ;  /* 0x0000000200ff7812 */ /* 0x040fe4000788c0ff */
[----:B------:R-:W-:-:S02]  /*6cd30*/  LOP3.LUT P0, RZ, R0, 0x200, RZ, 0xc0, !PT ;  /* 0x0000020000ff7812 */ /* 0x000fc4000780c0ff */
[----:B------:R-:W-:Y:S02]  /*6cd40*/  P2R R3, PR, RZ, 0x8 ;  /* 0x00000008ff037803 */ /* 0x000fe40000000000 */
[----:B------:R-:W-:Y:S02]  /*6cd50*/  P2R R9, PR, RZ, 0x10 ;  /* 0x00000010ff097803 */ /* 0x000fe40000000000 */
[C---:B------:R-:W-:Y:S02]  /*6cd60*/  LOP3.LUT P3, RZ, R0.reuse, 0x20, RZ, 0xc0, !PT ;  /* 0x0000002000ff7812 */ /* 0x040fe4000786c0ff */
[C---:B------:R-:W-:Y:S02]  /*6cd70*/  LOP3.LUT P4, RZ, R0.reuse, 0x4, RZ, 0xc0, !PT ;  /* 0x0000000400ff7812 */ /* 0x040fe4000788c0ff */
[C---:B------:R-:W-:Y:S02]  /*6cd80*/  LOP3.LUT P1, RZ, R0.reuse, 0x100, RZ, 0xc0, !PT ;  /* 0x0000010000ff7812 */ /* 0x040fe4000782c0ff */
[----:B------:R-:W-:-:S02]  /*6cd90*/  LOP3.LUT P2, RZ, R0, 0x80, RZ, 0xc0, !PT ;  /* 0x0000008000ff7812 */ /* 0x000fc4000784c0ff */
[----:B------:R-:W-:Y:S02]  /*6cda0*/  P2R R5, PR, RZ, 0x8 ;  /* 0x00000008ff057803 */ /* 0x000fe40000000000 */
[----:B------:R-:W-:Y:S02]  /*6cdb0*/  P2R R10, PR, RZ, 0x10 ;  /* 0x00000010ff0a7803 */ /* 0x000fe40000000000 */
[C---:B------:R-:W-:Y:S02]  /*6cdc0*/  LOP3.LUT P3, RZ, R0.reuse, 0x40, RZ, 0xc0, !PT ;  /* 0x0000004000ff7812 */ /* 0x040fe4000786c0ff */
[----:B------:R-:W-:Y:S01]  /*6cdd0*/  LOP3.LUT P4, RZ, R0, 0x8, RZ, 0xc0, !PT ;  /* 0x0000000800ff7812 */ /* 0x000fe2000788c0ff */
[----:B--2---:R0:W-:Y:S04]  /*6cde0*/  STL.64 [R1+0x1600], R18 ;  /* 0x0016001201007387 */ /* 0x0041e80000100a00 */
[----:B0-----:R-:W2:Y:S01]  /*6cdf0*/  LDL.LU.64 R18, [R1+0xf68] ;  /* 0x000f680001127983 */ /* 0x001ea20000300a00 */
[----:B------:R-:W-:-:S02]  /*6ce00*/  PRMT R0, R11, 0x7772, RZ ;  /* 0x000077720b007816 */ /* 0x000fc400000000ff */
[----:B------:R-:W-:-:S03]  /*6ce10*/  PRMT R11, R11, 0x7773, RZ ;  /* 0x000077730b0b7816 */ /* 0x000fc600000000ff */
[----:B------:R0:W-:Y:S04]  /*6ce20*/  @P0 STG.E.U8 desc[UR32][R16.64], R0 ;  /* 0x0000000010000986 */ /* 0x0001e8000c101120 */
[----:B----4-:R1:W-:Y:S01]  /*6ce30*/  @P1 STG.E.U8 desc[UR32][R24.64], R11 ;  /* 0x0000000b18001986 */ /* 0x0103e2000c101120 */
[C---:B0-----:R-:W-:Y:S02]  /*6ce40*/  PRMT R0, R12.reuse, 0x7772, RZ ;  /* 0x000077720c007816 */ /* 0x041fe400000000ff */
[----:B------:R-:W-:Y:S01]  /*6ce50*/  PRMT R12, R12, 0x7773, RZ ;  /* 0x000077730c0c7816 */ /* 0x000fe200000000ff */
[----:B-1----:R-:W4:Y:S04]  /*6ce60*/  LDL.LU.64 R24, [R1+0xf20] ;  /* 0x000f200001187983 */ /* 0x002f280000300a00 */
[----:B------:R0:W-:Y:S04]  /*6ce70*/  @P2 STG.E.U8 desc[UR32][R20.64], R0 ;  /* 0x0000000014002986 */ /* 0x0001e8000c101120 */
[----:B------:R1:W-:Y:S01]  /*6ce80*/  @P3 STG.E.U8 desc[UR32][R22.64], R12 ;  /* 0x0000000c16003986 */ /* 0x0003e2000c101120 */
[----:B------:R-:W-:-:S03]  /*6ce90*/  ISETP.NE.AND P3, PT, R5, RZ, PT ;  /* 0x000000ff0500720c */ /* 0x000fc60003f65270 */
[----:B------:R-:W4:Y:S01]  /*6cea0*/  LDL.LU.64 R16, [R1+0x10c0] ;  /* 0x0010c00001107983 */ /* 0x000f220000300a00 */
[----:B0-----:R-:W-:-:S03]  /*6ceb0*/  PRMT R0, R13, 0x7772, RZ ;  /* 0x000077720d007816 */ /* 0x001fc600000000ff */
[----:B------:R-:W4:Y:S01]  /*6cec0*/  LDL.LU.64 R20, [R1+0x10b8] ;  /* 0x0010b80001147983 */ /* 0x000f220000300a00 */
[----:B------:R-:W-:-:S03]  /*6ced0*/  PRMT R13, R13, 0x7773, RZ ;  /* 0x000077730d0d7816 */ /* 0x000fc600000000ff */
[----:B-1----:R-:W4:Y:S04]  /*6cee0*/  LDL.LU.64 R22, [R1+0x10b0] ;  /* 0x0010b00001167983 */ /* 0x002f280000300a00 */
[----:B------:R0:W-:Y:S01]  /*6cef0*/  @P3 STG.E.U8 desc[UR32][R28.64], R0 ;  /* 0x000000001c003986 */ /* 0x0001e2000c101120 */
[----:B------:R-:W-:Y:S02]  /*6cf00*/  ISETP.NE.AND P3, PT, R3, RZ, PT ;  /* 0x000000ff0300720c */ /* 0x000fe40003f65270 */
[----:B0-----:R-:W-:-:S11]  /*6cf10*/  PRMT R0, R14, 0x7772, RZ ;  /* 0x000077720e007816 */ /* 0x001fd600000000ff */
[----:B---3--:R0:W-:Y:S04]  /*6cf20*/  @P3 STG.E.U8 desc[UR32][R26.64], R13 ;  /* 0x0000000d1a003986 */ /* 0x0081e8000c101120 */
[----:B0-----:R-:W3:Y:S04]  /*6cf30*/  LDL.LU.64 R12, [R1+0x10c8] ;  /* 0x0010c800010c7983 */ /* 0x001ee80000300a00 */
[----:B------:R-:W3:Y:S04]  /*6cf40*/  LDL.LU.64 R28, [R1+0x10a8] ;  /* 0x0010a800011c7983 */ /* 0x000ee80000300a00 */
[----:B------:R-:W3:Y:S04]  /*6cf50*/  LDL.LU.64 R26, [R1+0x10a0] ;  /* 0x0010a000011a7983 */ /* 0x000ee80000300a00 */
[----:B--2---:R0:W-:Y:S04]  /*6cf60*/  @P4 STG.E.U8 desc[UR32][R18.64], R0 ;  /* 0x0000000012004986 */ /* 0x0041e8000c101120 */
[----:B0-----:R-:W2:Y:S01]  /*6cf70*/  LDL.LU.64 R18, [R1+0x1600] ;  /* 0x0016000001127983 */ /* 0x001ea20000300a00 */
[----:B------:R-:W-:-:S03]  /*6cf80*/  ISETP.NE.AND P4, PT, R10, RZ, PT ;  /* 0x000000ff0a00720c */ /* 0x000fc60003f85270 */
[----:B------:R-:W4:Y:S01]  /*6cf90*/  LDL.LU.64 R10, [R1+0xf38] ;  /* 0x000f3800010a7983 */ /* 0x000f220000300a00 */
[----:B------:R-:W-:Y:S02]  /*6cfa0*/  PRMT R14, R14, 0x7773, RZ ;  /* 0x000077730e0e7816 */ /* 0x000fe400000000ff */
[C---:B------:R-:W-:Y:S02]  /*6cfb0*/  PRMT R0, R15.reuse, 0x7772, RZ ;  /* 0x000077720f007816 */ /* 0x040fe400000000ff */
[----:B------:R-:W-:-:S05]  /*6cfc0*/  PRMT R15, R15, 0x7773, RZ ;  /* 0x000077730f0f7816 */ /* 0x000fca00000000ff */
[----:B--2---:R0:W-:Y:S04]  /*6cfd0*/  @P4 STG.E.U8 desc[UR32][R18.64], R14 ;  /* 0x0000000e12004986 */ /* 0x0041e8000c101120 */
[----:B0-----:R-:W2:Y:S01]  /*6cfe0*/  LDL.LU R19, [R1+0x15f8] ;  /* 0x0015f80001137983 */ /* 0x001ea20000300800 */
[----:B------:R-:W-:-:S13]  /*6cff0*/  ISETP.NE.AND P4, PT, R9, RZ, PT ;  /* 0x000000ff0900720c */ /* 0x000fda0003f85270 */
[----:B----4-:R-:W-:Y:S01]  /*6d000*/  @P4 STG.E.U8 desc[UR32][R10.64], R0 ;  /* 0x000000000a004986 */ /* 0x010fe2000c101120 */
[----:B------:R-:W-:-:S13]  /*6d010*/  ISETP.NE.AND P4, PT, R8, RZ, PT ;  /* 0x000000ff0800720c */ /* 0x000fda0003f85270 */
[----:B------:R0:W-:Y:S04]  /*6d020*/  @P4 STG.E.U8 desc[UR32][R24.64], R15 ;  /* 0x0000000f18004986 */ /* 0x0001e8000c101120 */
[----:B0-----:R-:W4:Y:S01]  /*6d030*/  LDL.LU.64 R14, [R1+0x10d0] ;  /* 0x0010d000010e7983 */ /* 0x001f220000300a00 */
[----:B------:R-:W-:Y:S02]  /*6d040*/  ISETP.NE.AND P4, PT, R7, RZ, PT ;  /* 0x000000ff0700720c */ /* 0x000fe40003f85270 */
[C---:B------:R-:W-:Y:S01]  /*6d050*/  LOP3.LUT P5, RZ, R4.reuse, 0x20000000, RZ, 0xc0, !PT ;  /* 0x2000000004ff7812 */ /* 0x040fe200078ac0ff */
[----:B------:R-:W3:Y:S01]  /*6d060*/  LDL.LU.64 R24, [R1+0x1098] ;  /* 0x0010980001187983 */ /* 0x000ee20000300a00 */
[C---:B------:R-:W-:Y:S02]  /*6d070*/  LOP3.LUT P0, RZ, R4.reuse, 0x10000000, RZ, 0xc0, !PT ;  /* 0x1000000004ff7812 */ /* 0x040fe4000780c0ff */
[----:B------:R-:W-:-:S02]  /*6d080*/  LOP3.LUT P6, RZ, R4, 0x8000000, RZ, 0xc0, !PT ;  /* 0x0800000004ff7812 */ /* 0x000fc400078cc0ff */
[C---:B------:R-:W-:Y:S02]  /*6d090*/  LOP3.LUT P1, RZ, R4.reuse, 0x4000000, RZ, 0xc0, !PT ;  /* 0x0400000004ff7812 */ /* 0x040fe4000782c0ff */
[----:B------:R-:W-:Y:S01]  /*6d0a0*/  LOP3.LUT P2, RZ, R4, 0x2000000, RZ, 0xc0, !PT ;  /* 0x0200000004ff7812 */ /* 0x000fe2000784c0ff */
[----:B--2---:R-:W0:Y:S02]  /*6d0b0*/  LDS.128 R8, [R19] ;  /* 0x0000000013087984 */ /* 0x004e240000000c00 */
[----:B0-----:R-:W-:-:S05]  /*6d0c0*/  PRMT R0, R8, 0x7770, RZ ;  /* 0x0000777008007816 */ /* 0x001fca00000000ff */
[----:B----4-:R0:W-:Y:S01]  /*6d0d0*/  @P4 STG.E.U8 desc[UR32][R14.64], R0 ;  /* 0x000000000e004986 */ /* 0x0101e2000c101120 */
[----:B------:R-:W-:Y:S02]  /*6d0e0*/  ISETP.NE.AND P4, PT, R6, RZ, PT ;  /* 0x000000ff0600720c */ /* 0x000fe40003f85270 */
[----:B0-----:R-:W-:-:S11]  /*6d0f0*/  PRMT R0, R8, 0x7771, RZ ;  /* 0x0000777108007816 */ /* 0x001fd600000000ff */
[----:B---3--:R0:W-:Y:S02]  /*6d100*/  @P4 STG.E.U8 desc[UR32][R12.64], R0 ;  /* 0x000000000c004986 */ /* 0x0081e4000c101120 */
[C---:B0-----:R-:W-:Y:S02]  /*6d110*/  PRMT R0, R9.reuse, 0x7770, RZ ;  /* 0x0000777009007816 */ /* 0x041fe400000000ff */
[----:B------:R-:W-:Y:S04]  /*6d120*/  STL.64 [R1+0x15e8], R8 ;  /* 0x0015e80801007387 */ /* 0x000fe80000100a00 */
[----:B------:R0:W-:Y:S04]  /*6d130*/  @P5 STG.E.U8 desc[UR32][R16.64], R0 ;  /* 0x0000000010005986 */ /* 0x0001e8000c101120 */
[----:B------:R-:W1:Y:S01]  /*6d140*/  LDS.128 R12, [R19+0x400] ;  /* 0x00040000130c7984 */ /* 0x000e620000000c00 */
[----:B0-----:R-:W-:-:S05]  /*6d150*/  PRMT R0, R9, 0x7771, RZ ;  /* 0x0000777109007816 */ /* 0x001fca00000000ff */
[----:B------:R0:W-:Y:S02]  /*6d160*/  @P0 STG.E.U8 desc[UR32][R20.64], R0 ;  /* 0x0000000014000986 */ /* 0x0001e4000c101120 */
[----:B0-----:R-:W-:-:S05]  /*6d170*/  PRMT R0, R10, 0x7770, RZ ;  /* 0x000077700a007816 */ /* 0x001fca00000000ff */
[----:B------:R0:W-:Y:S01]  /*6d180*/  @P6 STG.E.U8 desc[UR32][R22.64], R0 ;  /* 0x0000000016006986 */ /* 0x0001e2000c101120 */
[----:B------:R-:W-:Y:S02]  /*6d190*/  LOP3.LUT P4, RZ, R4, 0x80000, RZ, 0xc0, !PT ;  /* 0x0008000004ff7812 */ /* 0x000fe4000788c0ff */
[----:B0-----:R-:W-:-:S05]  /*6d1a0*/  PRMT R0, R10, 0x7771, RZ ;  /* 0x000077710a007816 */ /* 0x001fca00000000ff */
[----:B------:R0:W-:Y:S01]  /*6d1b0*/  @P1 STG.E.U8 desc[UR32][R28.64], R0 ;  /* 0x000000001c001986 */ /* 0x0001e2000c101120 */
[----:B------:R-:W-:Y:S02]  /*6d1c0*/  P2R R3, PR, RZ, 0x10 ;  /* 0x00000010ff037803 */ /* 0x000fe40000000000 */
[----:B0-----:R-:W-:Y:S01]  /*6d1d0*/  PRMT R0, R11, 0x7770, RZ ;  /* 0x000077700b007816 */ /* 0x001fe200000000ff */
[----:B------:R-:W2:Y:S04]  /*6d1e0*/  LDL.LU.64 R28, [R1+0x10f0] ;  /* 0x0010f000011c7983 */ /* 0x000ea80000300a00 */
[----:B------:R0:W-:Y:S04]  /*6d1f0*/  @P2 STG.E.U8 desc[UR32][R26.64], R0 ;  /* 0x000000001a002986 */ /* 0x0001e8000c101120 */
[----:B0-----:R-:W3:Y:S04]  /*6d200*/  LDL.LU.64 R26, [R1+0x10f8] ;  /* 0x0010f800011a7983 */ /* 0x001ee80000300a00 */
[----:B------:R0:W-:Y:S04]  /*6d210*/  STL.64 [R1+0x15f0], R2 ;  /* 0x0015f00201007387 */ /* 0x0001e80000100a00 */
[----:B------:R4:W-:Y:S04]  /*6d220*/  STL.64 [R1+0x15e0], R10 ;  /* 0x0015e00a01007387 */ /* 0x0009e80000100a00 */
[----:B0-----:R-:W3:Y:S04]  /*6d230*/  LDL.LU.64 R2, [R1+0x1100] ;  /* 0x0011000001027983 */ /* 0x001ee80000300a00 */
[----:B------:R-:W3:Y:S01]  /*6d240*/  LDL.LU.64 R8, [R1+0x1110] ;  /* 0x0011100001087983 */ /* 0x000ee20000300a00 */
[----:B------:R-:W-:-:S02]  /*6d250*/  LOP3.LUT P3, RZ, R4, 0x1000000, RZ, 0xc0, !PT ;  /* 0x0100000004ff7812 */ /* 0x000fc4000786c0ff */
[C---:B------:R-:W-:Y:S02]  /*6d260*/  LOP3.LUT P0, RZ, R4.reuse, 0x800000, RZ, 0xc0, !PT ;  /* 0x0080000004ff7812 */ /* 0x040fe4000780c0ff */
[C---:B------:R-:W-:Y:S02]  /*6d270*/  LOP3.LUT P5, RZ, R4.reuse, 0x400000, RZ, 0xc0, !PT ;  /* 0x0040000004ff7812 */ /* 0x040fe400078ac0ff */
[----:B------:R-:W-:Y:S02]  /*6d280*/  LOP3.LUT P4, RZ, R4, 0x100000, RZ, 0xc0, !PT ;  /* 0x0010000004ff7812 */ /* 0x000fe4000788c0ff */
[----:B------:R-:W-:Y:S02]  /*6d290*/  PRMT R5, R11, 0x7771, RZ ;  /* 0x000077710b057816 */ /* 0x000fe400000000ff */
[----:B-1----:R-:W-:Y:S01]  /*6d2a0*/  PRMT R19, R12, 0x7770, RZ ;  /* 0x000077700c137816 */ /* 0x002fe200000000ff */
[----:B----4-:R-:W4:Y:S01]  /*6d2b0*/  LDL.LU.64 R10, [R1+0x1118] ;  /* 0x00111800010a7983 */ /* 0x010f220000300a00 */
[----:B------:R-:W-:-:S02]  /*6d2c0*/  P2R R0, PR, RZ, 0x10 ;  /* 0x00000010ff007803 */ /* 0x000fc40000000000 */
[----:B------:R-:W-:Y:S01]  /*6d2d0*/  LOP3.LUT P4, RZ, R4, 0x200000, RZ, 0xc0, !PT ;  /* 0x0020000004ff7812 */ /* 0x000fe2000788c0ff */
[----:B------:R0:W-:Y:S04]  /*6d2e0*/  @P3 STG.E.U8 desc[UR32][R24.64], R5 ;  /* 0x0000000518003986 */ /* 0x0001e8000c101120 */
[----:B------:R-:W4:Y:S04]  /*6d2f0*/  LDL.LU.64 R20, [R1+0x1130] ;  /* 0x0011300001147983 */ /* 0x000f280000300a00 */
[----:B------:R-:W4:Y:S04]  /*6d300*/  LDL.LU.64 R22, [R1+0x1140] ;  /* 0x0011400001167983 */ /* 0x000f280000300a00 */
[----:B0-----:R-:W4:Y:S04]  /*6d310*/  LDL.LU.64 R24, [R1+0x1150] ;  /* 0x0011500001187983 */ /* 0x001f280000300a00 */
[----:B--2---:R0:W-:Y:S02]  /*6d320*/  @P0 STG.E.U8 desc[UR32][R28.64], R19 ;  /* 0x000000131c000986 */ /* 0x0041e4000c101120 */
[----:B0-----:R-:W-:-:S02]  /*6d330*/  PRMT R19, R12, 0x7771, RZ ;  /* 0x000077710c137816 */ /* 0x001fc400000000ff */
[----:B------:R-:W2:Y:S04]  /*6d340*/  LDL.LU.64 R28, [R1+0x1158] ;  /* 0x00115800011c7983 */ /* 0x000ea80000300a00 */
[----:B---3--:R0:W-:Y:S02]  /*6d350*/  @P5 STG.E.U8 desc[UR32][R26.64], R19 ;  /* 0x000000131a005986 */ /* 0x0081e4000c101120 */
[----:B0-----:R-:W-:Y:S02]  /*6d360*/  PRMT R19, R13, 0x7770, RZ ;  /* 0x000077700d137816 */ /* 0x001fe400000000ff */
[----:B------:R-:W3:Y:S04]  /*6d370*/  LDL.LU.64 R26, [R1+0x1168] ;  /* 0x00116800011a7983 */ /* 0x000ee80000300a00 */
[----:B------:R0:W-:Y:S04]  /*6d380*/  @P4 STG.E.U8 desc[UR32][R2.64], R19 ;  /* 0x0000001302004986 */ /* 0x0001e8000c101120 */
[----:B0-----:R-:W4:Y:S01]  /*6d390*/  LDL.LU.64 R2, [R1+0x15f0] ;  /* 0x0015f00001027983 */ /* 0x001f220000300a00 */
[----:B------:R-:W-:-:S02]  /*6d3a0*/  ISETP.NE.AND P4, PT, R0, RZ, PT ;  /* 0x000000ff0000720c */ /* 0x000fc40003f85270 */
[----:B------:R-:W-:Y:S01]  /*6d3b0*/  PRMT R0, R13, 0x7771, RZ ;  /* 0x000077710d007816 */ /* 0x000fe200000000ff */
[----:B------:R0:W-:Y:S04]  /*6d3c0*/  STL.64 [R1+0x15d8], R12 ;  /* 0x0015d80c01007387 */ /* 0x0001e80000100a00 */
[----:B0-----:R-:W2:Y:S06]  /*6d3d0*/  LDL.LU.64 R12, [R1+0x1128] ;  /* 0x00112800010c7983 */ /* 0x001eac0000300a00 */
[----:B------:R0:W-:Y:S04]  /*6d3e0*/  @P4 STG.E.U8 desc[UR32][R8.64], R0 ;  /* 0x0000000008004986 */ /* 0x0001e8000c101120 */
[----:B0-----:R-:W3:Y:S01]  /*6d3f0*/  LDL.LU.64 R8, [R1+0x15e8] ;  /* 0x0015e80001087983 */ /* 0x001ee20000300a00 */
[----:B------:R-:W-:-:S02]  /*6d400*/  PRMT R0, R14, 0x7770, RZ ;  /* 0x000077700e007816 */ /* 0x000fc400000000ff */
[----:B------:R-:W-:-:S04]  /*6d410*/  LOP3.LUT P3, RZ, R4, 0x1000, RZ, 0xc0, !PT ;  /* 0x0000100004ff7812 */ /* 0x000fc8000786c0ff */
[----:B------:R-:W-:Y:S02]  /*6d420*/  P2R R5, PR, RZ, 0x8 ;  /* 0x00000008ff057803 */ /* 0x000fe40000000000 */
        /* <DEDUP_REMOVED lines=10> */
[----:B------:R-:W-:Y:S02]  /*6d4d0*/  LOP3.LUT P3, RZ, R4, 0x40000, RZ, 0xc0, !PT ;  /* 0x0004000004ff7812 */ /* 0x000fe4000786c0ff */
[----:B----4-:R-:W-:-:S13]  /*6d4e0*/  ISETP.NE.AND P4, PT, R3, RZ, PT ;  /* 0x000000ff0300720c */ /* 0x010fda0003f85270 */
[----:B------:R0:W-:Y:S04]  /*6d4f0*/  @P4 STG.E.U8 desc[UR32][R10.64], R0 ;  /* 0x000000000a004986 */ /* 0x0001e8000c101120 */
[----:B0-----:R-:W4:Y:S01]  /*6d500*/  LDL.LU.64 R10, [R1+0x1170] ;  /* 0x00117000010a7983 */ /* 0x001f220000300a00 */
[----:B------:R-:W-:-:S05]  /*6d510*/  PRMT R0, R14, 0x7771, RZ ;  /* 0x000077710e007816 */ /* 0x000fca00000000ff */
[----:B--2---:R0:W-:Y:S01]  /*6d520*/  @P3 STG.E.U8 desc[UR32][R12.64], R0 ;  /* 0x000000000c003986 */ /* 0x0041e2000c101120 */
[----:B------:R-:W-:Y:S02]  /*6d530*/  ISETP.NE.AND P3, PT, R18, RZ, PT ;  /* 0x000000ff1200720c */ /* 0x000fe40003f65270 */
[----:B0-----:R-:W-:Y:S01]  /*6d540*/  PRMT R0, R15, 0x7770, RZ ;  /* 0x000077700f007816 */ /* 0x001fe200000000ff */
[----:B------:R-:W2:Y:S10]  /*6d550*/  LDL.LU.64 R12, [R1+0x1180] ;  /* 0x00118000010c7983 */ /* 0x000eb40000300a00 */
[----:B------:R0:W-:Y:S01]  /*6d560*/  @P3 STG.E.U8 desc[UR32][R20.64], R0 ;  /* 0x0000000014003986 */ /* 0x0001e2000c101120 */
[----:B------:R-:W-:-:S02]  /*6d570*/  ISETP.NE.AND P3, PT, R17, RZ, PT ;  /* 0x000000ff1100720c */ /* 0x000fc40003f65270 */
[----:B0-----:R-:W-:-:S11]  /*6d580*/  PRMT R0, R15, 0x7771, RZ ;  /* 0x000077710f007816 */ /* 0x001fd600000000ff */
[----:B------:R3:W-:Y:S01]  /*6d590*/  @P3 STG.E.U8 desc[UR32][R22.64], R0 ;  /* 0x0000000016003986 */ /* 0x0007e2000c101120 */
[----:B------:R-:W-:-:S03]  /*6d5a0*/  ISETP.NE.AND P3, PT, R16, RZ, PT ;  /* 0x000000ff1000720c */ /* 0x000fc60003f65270 */
[----:B------:R-:W2:Y:S01]  /*6d5b0*/  LDL.LU.64 R16, [R1+0x1138] ;  /* 0x0011380001107983 */ /* 0x000ea20000300a00 */
[----:B---3--:R-:W-:-:S09]  /*6d5c0*/  PRMT R0, R8, 0x7772, RZ ;  /* 0x0000777208007816 */ /* 0x008fd200000000ff */
[----:B------:R0:W-:Y:S01]  /*6d5d0*/  @P3 STG.E.U8 desc[UR32][R24.64], R0 ;  /* 0x0000000018003986 */ /* 0x0001e2000c101120 */
[----:B------:R-:W-:Y:S02]  /*6d5e0*/  ISETP.NE.AND P3, PT, R7, RZ, PT ;  /* 0x000000ff0700720c */ /* 0x000fe40003f65270 */
[----:B------:R-:W-:-:S11]  /*6d5f0*/  PRMT R8, R8, 0x7773, RZ ;  /* 0x0000777308087816 */ /* 0x000fd600000000ff */
[----:B------:R1:W-:Y:S01]  /*6d600*/  @P3 STG.E.U8 desc[UR32][R28.64], R8 ;  /* 0x000000081c003986 */ /* 0x0003e2000c101120 */
[----:B------:R-:W-:Y:S02]  /*6d610*/  ISETP.NE.AND P3, PT, R6, RZ, PT ;  /* 0x000000ff0600720c */ /* 0x000fe40003f65270 */
[C---:B0-----:R-:W-:Y:S01]  /*6d620*/  PRMT R0, R9.reuse, 0x7772, RZ ;  /* 0x0000777209007816 */ /* 0x041fe200000000ff */
[----:B------:R-:W3:Y:S01]  /*6d630*/  LDL.LU.64 R6, [R1+0x1148] ;  /* 0x0011480001067983 */ /* 0x000ee20000300a00 */
[----:B------:R-:W-:-:S03]  /*6d640*/  PRMT R9, R9, 0x7773, RZ ;  /* 0x0000777309097816 */ /* 0x000fc600000000ff */
[----:B------:R-:W3:Y:S04]  /*6d650*/  LDL.LU.64 R18, [R1+0x1120] ;  /* 0x0011200001127983 */ /* 0x000ee80000300a00 */
[----:B------:R-:W3:Y:S04]  /*6d660*/  LDL.LU.64 R20, [R1+0x1108] ;  /* 0x0011080001147983 */ /* 0x000ee80000300a00 */
[----:B------:R0:W-:Y:S01]  /*6d670*/  @P3 STG.E.U8 desc[UR32][R26.64], R0 ;  /* 0x000000001a003986 */ /* 0x0001e2000c101120 */
[----:B------:R-:W-:-:S03]  /*6d680*/  ISETP.NE.AND P3, PT, R5, RZ, PT ;  /* 0x000000ff0500720c */ /* 0x000fc60003f65270 */
[----:B------:R-:W3:Y:S01]  /*6d690*/  LDL.LU.64 R22, [R1+0x10e8] ;  /* 0x0010e80001167983 */ /* 0x000ee20000300a00 */
[----:B------:R-:W-:-:S03]  /*6d6a0*/  LOP3.LUT P2, RZ, R4, 0x800, RZ, 0xc0, !PT ;  /* 0x0000080004ff7812 */ /* 0x000fc6000784c0ff */
[----:B------:R-:W3:Y:S01]  /*6d6b0*/  LDL.LU.64 R24, [R1+0x10e0] ;  /* 0x0010e00001187983 */ /* 0x000ee20000300a00 */
[C---:B------:R-:W-:Y:S02]  /*6d6c0*/  LOP3.LUT P1, RZ, R4.reuse, 0x400, RZ, 0xc0, !PT ;  /* 0x0000040004ff7812 */ /* 0x040fe4000782c0ff */
[C---:B------:R-:W-:Y:S01]  /*6d6d0*/  LOP3.LUT P0, RZ, R4.reuse, 0x200, RZ, 0xc0, !PT ;  /* 0x0000020004ff7812 */ /* 0x040fe2000780c0ff */
[----:B-1----:R-:W3:Y:S01]  /*6d6e0*/  LDL.LU.64 R28, [R1+0x10d8] ;  /* 0x0010d800011c7983 */ /* 0x002ee20000300a00 */
[C---:B------:R-:W-:Y:S02]  /*6d6f0*/  LOP3.LUT P6, RZ, R4.reuse, 0x100, RZ, 0xc0, !PT ;  /* 0x0000010004ff7812 */ /* 0x040fe400078cc0ff */
[C---:B------:R-:W-:Y:S01]  /*6d700*/  LOP3.LUT P5, RZ, R4.reuse, 0x80, RZ, 0xc0, !PT ;  /* 0x0000008004ff7812 */ /* 0x040fe200078ac0ff */
[----:B0-----:R-:W3:Y:S01]  /*6d710*/  LDL.LU.64 R26, [R1+0x1090] ;  /* 0x00109000011a7983 */ /* 0x001ee20000300a00 */
[----:B------:R-:W-:-:S03]  /*6d720*/  LOP3.LUT P4, RZ, R4, 0x40, RZ, 0xc0, !PT ;  /* 0x0000004004ff7812 */ /* 0x000fc6000788c0ff */
[----:B------:R-:W3:Y:S04]  /*6d730*/  LDL.LU.64 R4, [R1+0x1160] ;  /* 0x0011600001047983 */ /* 0x000ee80000300a00 */
[----:B----4-:R0:W-:Y:S04]  /*6d740*/  @P3 STG.E.U8 desc[UR32][R10.64], R9 ;  /* 0x000000090a003986 */ /* 0x0101e8000c101120 */
[----:B0-----:R-:W4:Y:S04]  /*6d750*/  LDL.LU.64 R10, [R1+0x15e0] ;  /* 0x0015e000010a7983 */ /* 0x001f280000300a00 */
[----:B------:R-:W3:Y:S01]  /*6d760*/  LDL.LU.64 R8, [R1+0x1178] ;  /* 0x0011780001087983 */ /* 0x000ee20000300a00 */
[----:B----4-:R-:W-:-:S05]  /*6d770*/  PRMT R0, R10, 0x7772, RZ ;  /* 0x000077720a007816 */ /* 0x010fca00000000ff */
[----:B--2---:R0:W-:Y:S04]  /*6d780*/  @P2 STG.E.U8 desc[UR32][R12.64], R0 ;  /* 0x000000000c002986 */ /* 0x0041e8000c101120 */
[----:B0-----:R-:W2:Y:S01]  /*6d790*/  LDL.LU.64 R12, [R1+0x15d8] ;  /* 0x0015d800010c7983 */ /* 0x001ea20000300a00 */
[----:B------:R-:W-:Y:S02]  /*6d7a0*/  PRMT R10, R10, 0x7773, RZ ;  /* 0x000077730a0a7816 */ /* 0x000fe400000000ff */
[C---:B------:R-:W-:Y:S02]  /*6d7b0*/  PRMT R3, R11.reuse, 0x7772, RZ ;  /* 0x000077720b037816 */ /* 0x040fe400000000ff */
[----:B------:R-:W-:Y:S01]  /*6d7c0*/  PRMT R11, R11, 0x7773, RZ ;  /* 0x000077730b0b7816 */ /* 0x000fe200000000ff */
[----:B---3--:R-:W-:Y:S01]  /*6d7d0*/  @P1 STG.E.U8 desc[UR32][R8.64], R10 ;  /* 0x0000000a08001986 */ /* 0x008fe2000c101120 */
[----:B------:R-:W-:-:S03]  /*6d7e0*/  LOP3.LUT P3, RZ, R2, 0x40000000, RZ, 0xc0, !PT ;  /* 0x4000000002ff7812 */ /* 0x000fc6000786c0ff */
[----:B------:R0:W-:Y:S01]  /*6d7f0*/  @P0 STG.E.U8 desc[UR32][R4.64], R3 ;  /* 0x0000000304000986 */ /* 0x0001e2000c101120 */
[C---:B------:R-:W-:Y:S02]  /*6d800*/  LOP3.LUT P2, RZ, R2.reuse, 0x20000000, RZ, 0xc0, !PT ;  /* 0x2000000002ff7812 */ /* 0x040fe4000784c0ff */
[C---:B------:R-:W-:Y:S01]  /*6d810*/  LOP3.LUT P1, RZ, R2.reuse, 0x10000000, RZ, 0xc0, !PT ;  /* 0x1000000002ff7812 */ /* 0x040fe2000782c0ff */
[----:B------:R1:W-:Y:S01]  /*6d820*/  @P6 STG.E.U8 desc[UR32][R6.64], R11 ;  /* 0x0000000b06006986 */ /* 0x0003e2000c101120 */
[C---:B------:R-:W-:Y:S02]  /*6d830*/  LOP3.LUT P0, RZ, R2.reuse, 0x8000000, RZ, 0xc0, !PT ;  /* 0x0800000002ff7812 */ /* 0x040fe4000780c0ff */
[----:B------:R-:W-:Y:S02]  /*6d840*/  LOP3.LUT P6, RZ, R2, 0x4000000, RZ, 0xc0, !PT ;  /* 0x0400000002ff7812 */ /* 0x000fe400078cc0ff */
[C---:B------:R-:W-:Y:S02]  /*6d850*/  PRMT R0, R14.reuse, 0x7772, RZ ;  /* 0x000077720e007816 */ /* 0x040fe400000000ff */
[----:B------:R-:W-:-:S02]  /*6d860*/  PRMT R14, R14, 0x7773, RZ ;  /* 0x000077730e0e7816 */ /* 0x000fc400000000ff */
[C---:B0-----:R-:W-:Y:S02]  /*6d870*/  PRMT R5, R15.reuse, 0x7772, RZ ;  /* 0x000077720f057816 */ /* 0x041fe400000000ff */
[----:B------:R-:W-:Y:S02]  /*6d880*/  PRMT R15, R15, 0x7773, RZ ;  /* 0x000077730f0f7816 */ /* 0x000fe400000000ff */
[C---:B--2---:R-:W-:Y:S02]  /*6d890*/  PRMT R4, R12.reuse, 0x7772, RZ ;  /* 0x000077720c047816 */ /* 0x044fe400000000ff */
[----:B------:R-:W-:-:S03]  /*6d8a0*/  PRMT R12, R12, 0x7773, RZ ;  /* 0x000077730c0c7816 */ /* 0x000fc600000000ff */
[----:B------:R1:W-:Y:S01]  /*6d8b0*/  @P5 STG.E.U8 desc[UR32][R16.64], R4 ;  /* 0x0000000410005986 */ /* 0x0003e2000c101120 */
[----:B------:R-:W-:Y:S02]  /*6d8c0*/  LOP3.LUT P5, RZ, R2, 0x2000000, RZ, 0xc0, !PT ;  /* 0x0200000002ff7812 */ /* 0x000fe400078ac0ff */
[C---:B------:R-:W-:Y:S02]  /*6d8d0*/  PRMT R2, R13.reuse, 0x7772, RZ ;  /* 0x000077720d027816 */ /* 0x040fe400000000ff */
[----:B------:R-:W-:Y:S01]  /*6d8e0*/  PRMT R13, R13, 0x7773, RZ ;  /* 0x000077730d0d7816 */ /* 0x000fe200000000ff */
[----:B------:R1:W-:Y:S04]  /*6d8f0*/  @P4 STG.E.U8 desc[UR32][R18.64], R12 ;  /* 0x0000000c12004986 */ /* 0x0003e8000c101120 */
[----:B------:R1:W-:Y:S04]  /*6d900*/  @P3 STG.E.U8 desc[UR32][R20.64], R2 ;  /* 0x0000000214003986 */ /* 0x0003e8000c101120 */
[----:B------:R1:W-:Y:S04]  /*6d910*/  @P2 STG.E.U8 desc[UR32][R22.64], R13 ;  /* 0x0000000d16002986 */ /* 0x0003e8000c101120 */
[----:B------:R1:W-:Y:S04]  /*6d920*/  @P1 STG.E.U8 desc[UR32][R24.64], R0 ;  /* 0x0000000018001986 */ /* 0x0003e8000c101120 */
[----:B------:R1:W-:Y:S04]  /*6d930*/  @P0 STG.E.U8 desc[UR32][R28.64], R14 ;  /* 0x0000000e1c000986 */ /* 0x0003e8000c101120 */
[----:B------:R1:W-:Y:S01]  /*6d940*/  @P6 STG.E.U8 desc[UR32][R26.64], R5 ;  /* 0x000000051a006986 */ /* 0x0003e2000c101120 */
[----:B------:R-:W-:Y:S05]  /*6d950*/  @!P5 EXIT ;  /* 0x000000000000d94d */ /* 0x000fea0003800000 */
[----:B-1----:R-:W2:Y:S04]  /*6d960*/  LDL.LU.64 R26, [R1+0xf08] ;  /* 0x000f0800011a7983 */ /* 0x002ea80000300a00 */
[----:B--2---:R-:W-:Y:S01]  /*6d970*/  STG.E.U8 desc[UR32][R26.64], R15 ;  /* 0x0000000f1a007986 */ /* 0x004fe2000c101120 */
[----:B------:R-:W-:Y:S05]  /*6d980*/  EXIT ;  /* 0x000000000000794d */ /* 0x000fea0003800000 */
.L_x_2:
[----:B------:R-:W-:-:S00]  /*6d990*/  BRA `(.L_x_2) ;  /* 0xfffffffc00fc7947 */ /* 0x000fc0000383ffff */
[----:B------:R-:W-:-:S00]  /*6d9a0*/  NOP ;  /* 0x0000000000007918 */ /* 0x000fc00000000000 */
        /* <DEDUP_REMOVED lines=13> */
.L_x_3:


//--------------------- .nv.shared.matmul_kernel  --------------------------
	.section	.nv.shared.matmul_kernel,"aw",@nobits
	.sectionflags	@""
	.align	16
	.zero		1024


//--------------------- .nv.shared.reserved.0     --------------------------
	.section	.nv.shared.reserved.0,"aw",@nobits
	.weak		__nv_reservedSMEM_offset_0_alias
	.size		__nv_reservedSMEM_offset_0_alias, 0, 0
	.other		__nv_reservedSMEM_offset_0_alias,@"STO_CUDA_RESERVED_SHARED STV_DEFAULT"
__nv_reservedSMEM_offset_0_alias:
	.zero		0


//--------------------- .nv.constant0.matmul_kernel --------------------------
	.section	.nv.constant0.matmul_kernel,"a",@progbits
	.sectionflags	@""
	.align	4
.nv.constant0.matmul_kernel:
	.zero		608


//--------------------- SYMBOLS --------------------------

	.type		.nv.reservedSmem.offset0,@object
	.size		.nv.reservedSmem.offset0,0x4
